def attn_fwd(
    Q,
    K,
    V,
    Out,
    Lse,
    sm_scale,
    stride_qz,
    stride_qh,
    stride_qm,
    stride_qk,
    stride_kz,
    stride_kh,
    stride_kn,
    stride_kk,
    stride_vz,
    stride_vh,
    stride_vn,
    stride_vk,
    stride_oz,
    stride_oh,
    stride_om,
    stride_ok,
    seqlen_q,
    seqlen_k,
    BLOCK_M: tl.constexpr,
    BLOCK_N: tl.constexpr,
    HEAD_DIM: tl.constexpr,
    CAUSAL: tl.constexpr,
):
    start_m = tl.program_id(0)
    off_hz = tl.program_id(1)
    q_off = off_hz * stride_qh
    k_off = off_hz * stride_kh
    v_off = off_hz * stride_vh
    offs_m = start_m * BLOCK_M + tl.arange(0, BLOCK_M)
    offs_d = tl.arange(0, HEAD_DIM)
    offs_n = tl.arange(0, BLOCK_N)
    q_ptrs = Q + q_off + offs_m[:, None] * stride_qm + offs_d[None, :] * stride_qk
    k_ptrs = K + k_off + offs_d[:, None] * stride_kk + offs_n[None, :] * stride_kn
    v_ptrs = V + v_off + offs_n[:, None] * stride_vn + offs_d[None, :] * stride_vk
    m_i = tl.full([BLOCK_M], float("-inf"), dtype=tl.float32)
    l_i = tl.zeros([BLOCK_M], dtype=tl.float32) + 1.0
    acc = tl.zeros([BLOCK_M, HEAD_DIM], dtype=tl.float32)
    q = tl.load(q_ptrs)
    acc, l_i, m_i = _attn_fwd_inner(
        acc,
        l_i,
        m_i,
        q,
        k_ptrs,
        v_ptrs,
        sm_scale,
        stride_kn,
        stride_vn,
        start_m,
        seqlen_k,
        BLOCK_M,
        BLOCK_N,
        HEAD_DIM,
        CAUSAL,
    )
    acc = acc / l_i[:, None]
    lse = m_i + tl.math.log2(l_i) / 1.4426950408889634
    o_ptrs = (
        Out
        + off_hz * stride_oh
        + offs_m[:, None] * stride_om
        + offs_d[None, :] * stride_ok
    )
    tl.store(o_ptrs, acc.to(Out.dtype.element_ty))
    tl.store(Lse + off_hz * seqlen_q + offs_m, lse)

# config = {"BLOCK_M": 128, "BLOCK_N": 32, "HEAD_DIM": 256, "arch": "sm_90", "causal": false, "dtype": "bf16", "num_stages": 2, "num_warps": 4}
# arch = sm_90


// ===== COMPILED SASS (sm_90a) =====

	.target	sm_90a

	.elftype	@"ET_EXEC"


//--------------------- .note.nv.tkinfo           --------------------------
	.section	.note.nv.tkinfo,"",@"SHT_NOTE"
	.sectionflags	@"SHF_NOTE_NV_TKINFO"
	.tkinfo
        /*0018*/ 	.word	0x00000002
        /*0030*/ 	.string	""
        /*0030*/ 	.string	"ptxas"
        /*0030*/ 	.string	"Cuda compilation tools, release 13.0, V13.0.88"
        /*0030*/ 	.string	"Build cuda_13.0.r13.0/compiler.36424714_0"
        /*0030*/ 	.string	"-v  -suppress-debug-info  -lineinfo  -arch sm_90a "



//--------------------- .note.nv.cuinfo           --------------------------
	.section	.note.nv.cuinfo,"",@"SHT_NOTE"
	.sectionflags	@"SHF_NOTE_NV_CUINFO"
        /*0018*/ 	.short	0x0002
        /*001a*/ 	.short	0x005a
        /*001c*/ 	.short	0x0082
	.zero		2


//--------------------- .nv.info                  --------------------------
	.section	.nv.info,"",@"SHT_CUDA_INFO"
	.align	4


	//----- nvinfo : EIATTR_REGCOUNT
	.align		4
        /*0000*/ 	.byte	0x04, 0x2f
        /*0002*/ 	.short	(.L_2 - .L_1)
	.align		4
.L_1:
        /*0004*/ 	.word	index@(attn_fwd)
        /*0008*/ 	.word	0x000000ff


	//----- nvinfo : EIATTR_FRAME_SIZE
	.align		4
.L_2:
        /*000c*/ 	.byte	0x04, 0x11
        /*000e*/ 	.short	(.L_4 - .L_3)
	.align		4
.L_3:
        /*0010*/ 	.word	index@(attn_fwd)
        /*0014*/ 	.word	0x000006d8


	//----- nvinfo : EIATTR_MIN_STACK_SIZE
	.align		4
.L_4:
        /*0018*/ 	.byte	0x04, 0x12
        /*001a*/ 	.short	(.L_6 - .L_5)
	.align		4
.L_5:
        /*001c*/ 	.word	index@(attn_fwd)
        /*0020*/ 	.word	0x000006d8
.L_6:


//--------------------- .nv.compat                --------------------------
	.section	.nv.compat,"",@"SHT_CUDA_COMPAT_INFO"
	.align	4
        /*0000*/ 	.byte	0x02, 0x09, 0x01, 0x00, 0x02, 0x02, 0x04, 0x00, 0x02, 0x05, 0x05, 0x00, 0x03, 0x07, 0x01, 0x01
        /*0010*/ 	.byte	0x02, 0x03, 0x00, 0x00, 0x02, 0x06, 0x01, 0x00, 0x04, 0x0b, 0x08, 0x00, 0x00, 0x00, 0x00, 0x00
        /*0020*/ 	.byte	0x00, 0x00, 0x00, 0x00


//--------------------- .nv.info.attn_fwd         --------------------------
	.section	.nv.info.attn_fwd,"",@"SHT_CUDA_INFO"
	.sectionflags	@""
	.align	4


	//----- nvinfo : EIATTR_CUDA_API_VERSION
	.align		4
        /*0000*/ 	.byte	0x04, 0x37
        /*0002*/ 	.short	(.L_8 - .L_7)
.L_7:
        /*0004*/ 	.word	0x00000082


	//----- nvinfo : EIATTR_KPARAM_INFO
	.align		4
.L_8:
        /*0008*/ 	.byte	0x04, 0x17
        /*000a*/ 	.short	(.L_10 - .L_9)
.L_9:
        /*000c*/ 	.word	0x00000000
        /*0010*/ 	.short	0x0019
        /*0012*/ 	.short	0x0080
        /*0014*/ 	.byte	0x00, 0xf4, 0x21, 0x00


	//----- nvinfo : EIATTR_KPARAM_INFO
	.align		4
.L_10:
        /*0018*/ 	.byte	0x04, 0x17
        /*001a*/ 	.short	(.L_12 - .L_11)
.L_11:
        /*001c*/ 	.word	0x00000000
        /*0020*/ 	.short	0x0018
        /*0022*/ 	.short	0x0078
        /*0024*/ 	.byte	0x00, 0xf4, 0x21, 0x00


	//----- nvinfo : EIATTR_KPARAM_INFO
	.align		4
.L_12:
        /*0028*/ 	.byte	0x04, 0x17
        /*002a*/ 	.short	(.L_14 - .L_13)
.L_13:
        /*002c*/ 	.word	0x00000000
        /*0030*/ 	.short	0x0017
        /*0032*/ 	.short	0x0070
        /*0034*/ 	.byte	0x00, 0xf0, 0x11, 0x00


	//----- nvinfo : EIATTR_KPARAM_INFO
	.align		4
.L_14:
        /*0038*/ 	.byte	0x04, 0x17
        /*003a*/ 	.short	(.L_16 - .L_15)
.L_15:
        /*003c*/ 	.word	0x00000000
        /*0040*/ 	.short	0x0016
        /*0042*/ 	.short	0x006c
        /*0044*/ 	.byte	0x00, 0xf0, 0x11, 0x00


	//----- nvinfo : EIATTR_KPARAM_INFO
	.align		4
.L_16:
        /*0048*/ 	.byte	0x04, 0x17
        /*004a*/ 	.short	(.L_18 - .L_17)
.L_17:
        /*004c*/ 	.word	0x00000000
        /*0050*/ 	.short	0x0015
        /*0052*/ 	.short	0x0068
        /*0054*/ 	.byte	0x00, 0xf0, 0x11, 0x00


	//----- nvinfo : EIATTR_KPARAM_INFO
	.align		4
.L_18:
        /*0058*/ 	.byte	0x04, 0x17
        /*005a*/ 	.short	(.L_20 - .L_19)
.L_19:
        /*005c*/ 	.word	0x00000000
        /*0060*/ 	.short	0x0014
        /*0062*/ 	.short	0x0064
        /*0064*/ 	.byte	0x00, 0xf0, 0x11, 0x00


	//----- nvinfo : EIATTR_KPARAM_INFO
	.align		4
.L_20:
        /*0068*/ 	.byte	0x04, 0x17
        /*006a*/ 	.short	(.L_22 - .L_21)
.L_21:
        /*006c*/ 	.word	0x00000000
        /*0070*/ 	.short	0x0013
        /*0072*/ 	.short	0x0060
        /*0074*/ 	.byte	0x00, 0xf0, 0x11, 0x00


	//----- nvinfo : EIATTR_KPARAM_INFO
	.align		4
.L_22:
        /*0078*/ 	.byte	0x04, 0x17
        /*007a*/ 	.short	(.L_24 - .L_23)
.L_23:
        /*007c*/ 	.word	0x00000000
        /*0080*/ 	.short	0x0012
        /*0082*/ 	.short	0x005c
        /*0084*/ 	.byte	0x00, 0xf0, 0x11, 0x00


	//----- nvinfo : EIATTR_KPARAM_INFO
	.align		4
.L_24:
        /*0088*/ 	.byte	0x04, 0x17
        /*008a*/ 	.short	(.L_26 - .L_25)
.L_25:
        /*008c*/ 	.word	0x00000000
        /*0090*/ 	.short	0x0011
        /*0092*/ 	.short	0x0058
        /*0094*/ 	.byte	0x00, 0xf0, 0x11, 0x00


	//----- nvinfo : EIATTR_KPARAM_INFO
	.align		4
.L_26:
        /*0098*/ 	.byte	0x04, 0x17
        /*009a*/ 	.short	(.L_28 - .L_27)
.L_27:
        /*009c*/ 	.word	0x00000000
        /*00a0*/ 	.short	0x0010
        /*00a2*/ 	.short	0x0054
        /*00a4*/ 	.byte	0x00, 0xf0, 0x11, 0x00


	//----- nvinfo : EIATTR_KPARAM_INFO
	.align		4
.L_28:
        /*00a8*/ 	.byte	0x04, 0x17
        /*00aa*/ 	.short	(.L_30 - .L_29)
.L_29:
        /*00ac*/ 	.word	0x00000000
        /*00b0*/ 	.short	0x000f
        /*00b2*/ 	.short	0x0050
        /*00b4*/ 	.byte	0x00, 0xf0, 0x11, 0x00


	//----- nvinfo : EIATTR_KPARAM_INFO
	.align		4
.L_30:
        /*00b8*/ 	.byte	0x04, 0x17
        /*00ba*/ 	.short	(.L_32 - .L_31)
.L_31:
        /*00bc*/ 	.word	0x00000000
        /*00c0*/ 	.short	0x000e
        /*00c2*/ 	.short	0x004c
        /*00c4*/ 	.byte	0x00, 0xf0, 0x11, 0x00


	//----- nvinfo : EIATTR_KPARAM_INFO
	.align		4
.L_32:
        /*00c8*/ 	.byte	0x04, 0x17
        /*00ca*/ 	.short	(.L_34 - .L_33)
.L_33:
        /*00cc*/ 	.word	0x00000000
        /*00d0*/ 	.short	0x000d
        /*00d2*/ 	.short	0x0048
        /*00d4*/ 	.byte	0x00, 0xf0, 0x11, 0x00


	//----- nvinfo : EIATTR_KPARAM_INFO
	.align		4
.L_34:
        /*00d8*/ 	.byte	0x04, 0x17
        /*00da*/ 	.short	(.L_36 - .L_35)
.L_35:
        /*00dc*/ 	.word	0x00000000
        /*00e0*/ 	.short	0x000c
        /*00e2*/ 	.short	0x0044
        /*00e4*/ 	.byte	0x00, 0xf0, 0x11, 0x00


	//----- nvinfo : EIATTR_KPARAM_INFO
	.align		4
.L_36:
        /*00e8*/ 	.byte	0x04, 0x17
        /*00ea*/ 	.short	(.L_38 - .L_37)
.L_37:
        /*00ec*/ 	.word	0x00000000
        /*00f0*/ 	.short	0x000b
        /*00f2*/ 	.short	0x0040
        /*00f4*/ 	.byte	0x00, 0xf0, 0x11, 0x00


	//----- nvinfo : EIATTR_KPARAM_INFO
	.align		4
.L_38:
        /*00f8*/ 	.byte	0x04, 0x17
        /*00fa*/ 	.short	(.L_40 - .L_39)
.L_39:
        /*00fc*/ 	.word	0x00000000
        /*0100*/ 	.short	0x000a
        /*0102*/ 	.short	0x003c
        /*0104*/ 	.byte	0x00, 0xf0, 0x11, 0x00


	//----- nvinfo : EIATTR_KPARAM_INFO
	.align		4
.L_40:
        /*0108*/ 	.byte	0x04, 0x17
        /*010a*/ 	.short	(.L_42 - .L_41)
.L_41:
        /*010c*/ 	.word	0x00000000
        /*0110*/ 	.short	0x0009
        /*0112*/ 	.short	0x0038
        /*0114*/ 	.byte	0x00, 0xf0, 0x11, 0x00


	//----- nvinfo : EIATTR_KPARAM_INFO
	.align		4
.L_42:
        /*0118*/ 	.byte	0x04, 0x17
        /*011a*/ 	.short	(.L_44 - .L_43)
.L_43:
        /*011c*/ 	.word	0x00000000
        /*0120*/ 	.short	0x0008
        /*0122*/ 	.short	0x0034
        /*0124*/ 	.byte	0x00, 0xf0, 0x11, 0x00


	//----- nvinfo : EIATTR_KPARAM_INFO
	.align		4
.L_44:
        /*0128*/ 	.byte	0x04, 0x17
        /*012a*/ 	.short	(.L_46 - .L_45)
.L_45:
        /*012c*/ 	.word	0x00000000
        /*0130*/ 	.short	0x0007
        /*0132*/ 	.short	0x0030
        /*0134*/ 	.byte	0x00, 0xf0, 0x11, 0x00


	//----- nvinfo : EIATTR_KPARAM_INFO
	.align		4
.L_46:
        /*0138*/ 	.byte	0x04, 0x17
        /*013a*/ 	.short	(.L_48 - .L_47)
.L_47:
        /*013c*/ 	.word	0x00000000
        /*0140*/ 	.short	0x0006
        /*0142*/ 	.short	0x002c
        /*0144*/ 	.byte	0x00, 0xf0, 0x11, 0x00


	//----- nvinfo : EIATTR_KPARAM_INFO
	.align		4
.L_48:
        /*0148*/ 	.byte	0x04, 0x17
        /*014a*/ 	.short	(.L_50 - .L_49)
.L_49:
        /*014c*/ 	.word	0x00000000
        /*0150*/ 	.short	0x0005
        /*0152*/ 	.short	0x0028
        /*0154*/ 	.byte	0x00, 0xf0, 0x11, 0x00


	//----- nvinfo : EIATTR_KPARAM_INFO
	.align		4
.L_50:
        /*0158*/ 	.byte	0x04, 0x17
        /*015a*/ 	.short	(.L_52 - .L_51)
.L_51:
        /*015c*/ 	.word	0x00000000
        /*0160*/ 	.short	0x0004
        /*0162*/ 	.short	0x0020
        /*0164*/ 	.byte	0x00, 0xf4, 0x21, 0x00


	//----- nvinfo : EIATTR_KPARAM_INFO
	.align		4
.L_52:
        /*0168*/ 	.byte	0x04, 0x17
        /*016a*/ 	.short	(.L_54 - .L_53)
.L_53:
        /*016c*/ 	.word	0x00000000
        /*0170*/ 	.short	0x0003
        /*0172*/ 	.short	0x0018
        /*0174*/ 	.byte	0x00, 0xf4, 0x21, 0x00


	//----- nvinfo : EIATTR_KPARAM_INFO
	.align		4
.L_54:
        /*0178*/ 	.byte	0x04, 0x17
        /*017a*/ 	.short	(.L_56 - .L_55)
.L_55:
        /*017c*/ 	.word	0x00000000
        /*0180*/ 	.short	0x0002
        /*0182*/ 	.short	0x0010
        /*0184*/ 	.byte	0x00, 0xf4, 0x21, 0x00


	//----- nvinfo : EIATTR_KPARAM_INFO
	.align		4
.L_56:
        /*0188*/ 	.byte	0x04, 0x17
        /*018a*/ 	.short	(.L_58 - .L_57)
.L_57:
        /*018c*/ 	.word	0x00000000
        /*0190*/ 	.short	0x0001
        /*0192*/ 	.short	0x0008
        /*0194*/ 	.byte	0x00, 0xf4, 0x21, 0x00


	//----- nvinfo : EIATTR_KPARAM_INFO
	.align		4
.L_58:
        /*0198*/ 	.byte	0x04, 0x17
        /*019a*/ 	.short	(.L_60 - .L_59)
.L_59:
        /*019c*/ 	.word	0x00000000
        /*01a0*/ 	.short	0x0000
        /*01a2*/ 	.short	0x0000
        /*01a4*/ 	.byte	0x00, 0xf4, 0x21, 0x00


	//----- nvinfo : EIATTR_SPARSE_MMA_MASK
	.align		4
.L_60:
        /*01a8*/ 	.byte	0x03, 0x50
        /*01aa*/ 	.short	0x0000


	//----- nvinfo : EIATTR_MAXREG_COUNT
	.align		4
        /*01ac*/ 	.byte	0x03, 0x1b
        /*01ae*/ 	.short	0x00ff


	//----- nvinfo : EIATTR_NUM_BARRIERS
	.align		4
        /*01b0*/ 	.byte	0x02, 0x4c
        /*01b2*/ 	.byte	0x01
	.zero		1


	//----- nvinfo : EIATTR_ANNOTATIONS
	.align		4
        /*01b4*/ 	.byte	0x04, 0x55
        /*01b6*/ 	.short	(.L_62 - .L_61)


	//   ....[0]....
.L_61:
        /*01b8*/ 	.word	0x00000001
        /*01bc*/ 	.byte	0xd0, 0x60, 0x00, 0x00, 0x01, 0x00, 0x00, 0x00, 0x00, 0x61, 0x00, 0x00, 0x01, 0x00, 0x00, 0x00
        /* <DEDUP_REMOVED lines=431> */
        /*1cbc*/ 	.byte	0xb0, 0x6a, 0x01, 0x00


	//----- nvinfo : EIATTR_MERCURY_ISA_VERSION
	.align		4
.L_62:
        /*1cc0*/ 	.byte	0x03, 0x5f
        /*1cc2*/ 	.short	0x0101


	//----- nvinfo : EIATTR_COOP_GROUP_MASK_REGIDS
	.align		4
        /*1cc4*/ 	.byte	0x04, 0x29
        /*1cc6*/ 	.short	(.L_64 - .L_63)


	//   ....[0]....
.L_63:
        /*1cc8*/ 	.word	0xffffffff


	//   ....[1]....
        /*1ccc*/ 	.word	0xffffffff


	//   ....[2]....
        /*1cd0*/ 	.word	0xffffffff


	//   ....[3]....
        /*1cd4*/ 	.word	0xffffffff


	//   ....[4]....
        /*1cd8*/ 	.word	0xffffffff


	//   ....[5]....
        /*1cdc*/ 	.word	0xffffffff


	//   ....[6]....
        /*1ce0*/ 	.word	0xffffffff


	//   ....[7]....
        /*1ce4*/ 	.word	0xffffffff


	//   ....[8]....
        /*1ce8*/ 	.word	0xffffffff


	//   ....[9]....
        /*1cec*/ 	.word	0xffffffff


	//   ....[10]....
        /*1cf0*/ 	.word	0xffffffff


	//   ....[11]....
        /*1cf4*/ 	.word	0xffffffff


	//   ....[12]....
        /*1cf8*/ 	.word	0xffffffff


	//   ....[13]....
        /*1cfc*/ 	.word	0xffffffff


	//   ....[14]....
        /*1d00*/ 	.word	0xffffffff


	//   ....[15]....
        /*1d04*/ 	.word	0xffffffff


	//----- nvinfo : EIATTR_COOP_GROUP_INSTR_OFFSETS
	.align		4
.L_64:
        /*1d08*/ 	.byte	0x04, 0x28
        /*1d0a*/ 	.short	(.L_66 - .L_65)


	//   ....[0]....
.L_65:
        /*1d0c*/ 	.word	0x0000d160


	//   ....[1]....
        /*1d10*/ 	.word	0x0000d210


	//   ....[2]....
        /*1d14*/ 	.word	0x0000d220


	//   ....[3]....
        /*1d18*/ 	.word	0x0000d270


	//   ....[4]....
        /*1d1c*/ 	.word	0x0000e280


	//   ....[5]....
        /*1d20*/ 	.word	0x0000e2a0


	//   ....[6]....
        /*1d24*/ 	.word	0x0000e2c0


	//   ....[7]....
        /*1d28*/ 	.word	0x0000e2e0


	//   ....[8]....
        /*1d2c*/ 	.word	0x0000fbf0


	//   ....[9]....
        /*1d30*/ 	.word	0x0000fc00


	//   ....[10]....
        /*1d34*/ 	.word	0x0000fc40


	//   ....[11]....
        /*1d38*/ 	.word	0x0000fc70


	//   ....[12]....
        /*1d3c*/ 	.word	0x0000fca0


	//   ....[13]....
        /*1d40*/ 	.word	0x0000fcb0


	//   ....[14]....
        /*1d44*/ 	.word	0x0000fcd0


	//   ....[15]....
        /*1d48*/ 	.word	0x0000fce0


	//----- nvinfo : EIATTR_EXIT_INSTR_OFFSETS
	.align		4
.L_66:
        /*1d4c*/ 	.byte	0x04, 0x1c
        /*1d4e*/ 	.short	(.L_68 - .L_67)


	//   ....[0]....
.L_67:
        /*1d50*/ 	.word	0x0001d420


	//----- nvinfo : EIATTR_REQNTID
	.align		4
.L_68:
        /*1d54*/ 	.byte	0x04, 0x10
        /*1d56*/ 	.short	(.L_70 - .L_69)
.L_69:
        /*1d58*/ 	.word	0x00000080
        /*1d5c*/ 	.word	0x00000001
        /*1d60*/ 	.word	0x00000001


	//----- nvinfo : EIATTR_CBANK_PARAM_SIZE
	.align		4
.L_70:
        /*1d64*/ 	.byte	0x03, 0x19
        /*1d66*/ 	.short	0x0088


	//----- nvinfo : EIATTR_PARAM_CBANK
	.align		4
        /*1d68*/ 	.byte	0x04, 0x0a
        /*1d6a*/ 	.short	(.L_72 - .L_71)
	.align		4
.L_71:
        /*1d6c*/ 	.word	index@(.nv.constant0.attn_fwd)
        /*1d70*/ 	.short	0x0210
        /*1d72*/ 	.short	0x0088


	//----- nvinfo : EIATTR_SW_WAR
	.align		4
.L_72:
        /*1d74*/ 	.byte	0x04, 0x36
        /*1d76*/ 	.short	(.L_74 - .L_73)
.L_73:
        /*1d78*/ 	.word	0x00000008
.L_74:


//--------------------- .nv.callgraph             --------------------------
	.section	.nv.callgraph,"",@"SHT_CUDA_CALLGRAPH"
	.align	4
	.sectionentsize	8
	.align		4
        /*0000*/ 	.word	0x00000000
	.align		4
        /*0004*/ 	.word	0xffffffff
	.align		4
        /*0008*/ 	.word	0x00000000
	.align		4
        /*000c*/ 	.word	0xfffffffe
	.align		4
        /*0010*/ 	.word	0x00000000
	.align		4
        /*0014*/ 	.word	0xfffffffd
	.align		4
        /*0018*/ 	.word	0x00000000
	.align		4
        /*001c*/ 	.word	0xfffffffc


//--------------------- .nv.constant4             --------------------------
	.section	.nv.constant4,"a",@progbits
	.align	8
	.align		8
.nv.constant4:
        /*0000*/ 	.dword	_$_str


//--------------------- .text.attn_fwd            --------------------------
	.section	.text.attn_fwd,"ax",@progbits
	.align	128
        .global         attn_fwd
        .type           attn_fwd,@function
        .size           attn_fwd,(.L_x_3 - attn_fwd)
        .other          attn_fwd,@"STO_CUDA_ENTRY STV_DEFAULT"
attn_fwd:
.text.attn_fwd:
[----:B------:R-:W0:Y:S01]  /*0000*/  LDC R1, c[0x0][0x28] ;  /* 0x00000a00ff017b82 */ /* 0x000e220000000800 */
[----:B------:R-:W1:Y:S07]  /*0010*/  S2R R242, SR_TID.X ;  /* 0x0000000000f27919 */ /* 0x000e6e0000002100 */
[----:B------:R-:W2:Y:S01]  /*0020*/  LDC.64 R4, c[0x0][0x240] ;  /* 0x00009000ff047b82 */ /* 0x000ea20000000a00 */
[----:B------:R-:W-:Y:S01]  /*0030*/  ULDC.64 UR60, c[0x0][0x208] ;  /* 0x00008200003c7ab9 */ /* 0x000fe20000000a00 */
[----:B0-----:R-:W-:Y:S01]  /*0040*/  IADD3 R1, R1, -0x6d8, RZ ;  /* 0xfffff92801017810 */ /* 0x001fe20007ffe0ff */
[----:B------:R-:W0:Y:S01]  /*0050*/  S2R R0, SR_CTAID.X ;  /* 0x0000000000007919 */ /* 0x000e220000002500 */
[----:B------:R-:W2:Y:S04]  /*0060*/  S2R R240, SR_CTAID.Y ;  /* 0x0000000000f07919 */ /* 0x000ea80000002600 */
[----:B------:R-:W3:Y:S08]  /*0070*/  LDC.64 R6, c[0x0][0x210] ;  /* 0x00008400ff067b82 */ /* 0x000ef00000000a00 */
[----:B------:R-:W4:Y:S08]  /*0080*/  LDC R3, c[0x0][0x248] ;  /* 0x00009200ff037b82 */ /* 0x000f300000000800 */
[----:B------:R-:W5:Y:S01]  /*0090*/  LDC R153, c[0x0][0x248] ;  /* 0x00009200ff997b82 */ /* 0x000f620000000800 */
[----:B-1----:R-:W-:-:S07]  /*00a0*/  LOP3.LUT R185, R242, 0x7f, RZ, 0xc0, !PT ;  /* 0x0000007ff2b97812 */ /* 0x002fce00078ec0ff */
[----:B------:R-:W1:Y:S01]  /*00b0*/  LDC R18, c[0x0][0x248] ;  /* 0x00009200ff127b82 */ /* 0x000e620000000800 */
[----:B0-----:R-:W-:Y:S01]  /*00c0*/  LEA R2, R0, R185, 0x7 ;  /* 0x000000b900027211 */ /* 0x001fe200078e38ff */
[----:B--2---:R-:W-:-:S06]  /*00d0*/  IMAD R0, R240, R4, RZ ;  /* 0x00000004f0007224 */ /* 0x004fcc00078e02ff */
[----:B------:R-:W0:Y:S01]  /*00e0*/  LDC R46, c[0x0][0x248] ;  /* 0x00009200ff2e7b82 */ /* 0x000e220000000800 */
[----:B------:R-:W-:Y:S02]  /*00f0*/  IMAD R2, R2, R5, RZ ;  /* 0x0000000502027224 */ /* 0x000fe400078e02ff */
[----:B----4-:R-:W-:Y:S01]  /*0100*/  IMAD.SHL.U32 R5, R3, 0x8, RZ ;  /* 0x0000000803057824 */ /* 0x010fe200078e00ff */
[C---:B------:R-:W-:Y:S01]  /*0110*/  SHF.L.U32 R121, R0.reuse, 0x1, RZ ;  /* 0x0000000100797819 */ /* 0x040fe200000006ff */
[----:B------:R-:W-:Y:S01]  /*0120*/  IMAD.HI R0, R0, 0x2, RZ ;  /* 0x0000000200007827 */ /* 0x000fe200078e02ff */
[C---:B------:R-:W-:Y:S02]  /*0130*/  SHF.L.U32 R120, R2.reuse, 0x1, RZ ;  /* 0x0000000102787819 */ /* 0x040fe400000006ff */
[----:B------:R-:W2:Y:S01]  /*0140*/  LDC R22, c[0x0][0x248] ;  /* 0x00009200ff167b82 */ /* 0x000ea20000000800 */
[----:B------:R-:W-:Y:S01]  /*0150*/  IMAD.HI R2, R2, 0x2, RZ ;  /* 0x0000000202027827 */ /* 0x000fe200078e02ff */
[----:B---3--:R-:W-:-:S03]  /*0160*/  IADD3 R120, P0, P1, R120, R6, R121 ;  /* 0x0000000678787210 */ /* 0x008fc6000791e079 */
[C---:B------:R-:W-:Y:S01]  /*0170*/  IMAD R9, R3.reuse, 0x50, RZ ;  /* 0x0000005003097824 */ /* 0x040fe200078e02ff */
[----:B------:R-:W-:Y:S01]  /*0180*/  IADD3.X R121, R2, R7, R0, P0, P1 ;  /* 0x0000000702797210 */ /* 0x000fe200007e2400 */
[C---:B------:R-:W-:Y:S01]  /*0190*/  IMAD R105, R3.reuse, 0x90, RZ ;  /* 0x0000009003697824 */ /* 0x040fe200078e02ff */
[CC--:B------:R-:W-:Y:S01]  /*01a0*/  LEA R164, P0, R3.reuse, R120.reuse, 0x4 ;  /* 0x0000007803a47211 */ /* 0x0c0fe200078020ff */
[C---:B------:R-:W-:Y:S01]  /*01b0*/  IMAD R145, R3.reuse, 0x28, RZ ;  /* 0x0000002803917824 */ /* 0x040fe200078e02ff */
[----:B------:R-:W3:Y:S01]  /*01c0*/  LDC R2, c[0x0][0x248] ;  /* 0x00009200ff027b82 */ /* 0x000ee20000000800 */
[----:B------:R-:W-:Y:S01]  /*01d0*/  IMAD R7, R3, 0x30, RZ ;  /* 0x0000003003077824 */ /* 0x000fe200078e02ff */
[-C--:B------:R-:W-:Y:S01]  /*01e0*/  LEA.HI.X.SX32 R165, R5, R121.reuse, 0x1, P0 ;  /* 0x0000007905a57211 */ /* 0x080fe200000f0eff */
[----:B------:R-:W-:Y:S01]  /*01f0*/  IMAD R39, R3, 0x48, RZ ;  /* 0x0000004803277824 */ /* 0x000fe200078e02ff */
[-C--:B------:R-:W-:Y:S01]  /*0200*/  IADD3 R4, P0, R9, R120.reuse, RZ ;  /* 0x0000007809047210 */ /* 0x080fe20007f1e0ff */
[----:B------:R-:W-:Y:S01]  /*0210*/  IMAD R103, R3, 0xa0, RZ ;  /* 0x000000a003677824 */ /* 0x000fe200078e02ff */
[-C--:B------:R-:W-:Y:S01]  /*0220*/  IADD3 R20, P1, R105, R120.reuse, RZ ;  /* 0x0000007869147210 */ /* 0x080fe20007f3e0ff */
[----:B------:R-:W-:Y:S01]  /*0230*/  IMAD R101, R3, 0xb0, RZ ;  /* 0x000000b003657824 */ /* 0x000fe200078e02ff */
[-C--:B------:R-:W-:Y:S01]  /*0240*/  LEA.HI.X.SX32 R5, R145, R121.reuse, 0x1, P0 ;  /* 0x0000007991057211 */ /* 0x080fe200000f0eff */
[----:B------:R-:W-:Y:S01]  /*0250*/  IMAD R157, R3, 0x18, RZ ;  /* 0x00000018039d7824 */ /* 0x000fe200078e02ff */
[-C--:B------:R-:W-:Y:S01]  /*0260*/  IADD3 R138, P0, R7, R120.reuse, RZ ;  /* 0x00000078078a7210 */ /* 0x080fe20007f1e0ff */
        /* <DEDUP_REMOVED lines=8> */
[----:B------:R4:W2:Y:S01]  /*02f0*/  LDG.E.U16 R25, desc[UR60][R4.64] ;  /* 0x0000003c04197981 */ /* 0x0008a2000c1e1500 */
[-C--:B------:R-:W-:Y:S01]  /*0300*/  IADD3 R12, P0, R29, R120.reuse, RZ ;  /* 0x000000781d0c7210 */ /* 0x080fe20007f1e0ff */
[----:B------:R-:W1:Y:S01]  /*0310*/  LDC R48, c[0x0][0x248] ;  /* 0x00009200ff307b82 */ /* 0x000e620000000800 */
[-C--:B------:R-:W-:Y:S01]  /*0320*/  LEA.HI.X.SX32 R9, R9, R121.reuse, 0x1, P1 ;  /* 0x0000007909097211 */ /* 0x080fe200008f0eff */
[----:B------:R-:W-:Y:S01]  /*0330*/  IMAD R79, R3, 0xe0, RZ ;  /* 0x000000e0034f7824 */ /* 0x000fe200078e02ff */
[-C--:B------:R-:W-:Y:S01]  /*0340*/  IADD3 R6, P1, R13, R120.reuse, RZ ;  /* 0x000000780d067210 */ /* 0x080fe20007f3e0ff */
[----:B------:R-:W-:Y:S01]  /*0350*/  IMAD R196, R3, 0x1c, RZ ;  /* 0x0000001c03c47824 */ /* 0x000fe200078e02ff */
[-C--:B------:R-:W-:Y:S01]  /*0360*/  LEA.HI.X.SX32 R11, R51, R121.reuse, 0x1, P2 ;  /* 0x00000079330b7211 */ /* 0x080fe200010f0eff */
[----:B------:R-:W-:Y:S01]  /*0370*/  IMAD R109, R3, 0x70, RZ ;  /* 0x00000070036d7824 */ /* 0x000fe200078e02ff */
[-C--:B------:R-:W-:Y:S01]  /*0380*/  LEA.HI.X.SX32 R13, R13, R121.reuse, 0x1, P0 ;  /* 0x000000790d0d7211 */ /* 0x080fe200000f0eff */
[----:B------:R5:W2:Y:S01]  /*0390*/  LDG.E.U16 R20, desc[UR60][R20.64] ;  /* 0x0000003c14147981 */ /* 0x000aa2000c1e1500 */
[-C--:B----4-:R-:W-:Y:S01]  /*03a0*/  IADD3 R4, P0, R15, R120.reuse, RZ ;  /* 0x000000780f047210 */ /* 0x090fe20007f1e0ff */
[----:B------:R-:W-:Y:S01]  /*03b0*/  IMAD R95, R3, 0xd0, RZ ;  /* 0x000000d0035f7824 */ /* 0x000fe200078e02ff */
[-C--:B------:R-:W-:Y:S01]  /*03c0*/  LEA.HI.X.SX32 R7, R7, R121.reuse, 0x1, P1 ;  /* 0x0000007907077211 */ /* 0x080fe200008f0eff */
[----:B------:R4:W2:Y:S01]  /*03d0*/  LDG.E.U16 R43, desc[UR60][R10.64] ;  /* 0x0000003c0a2b7981 */ /* 0x0008a2000c1e1500 */
[----:B------:R-:W-:Y:S01]  /*03e0*/  LEA.HI.X.SX32 R5, R196, R121, 0x1, P0 ;  /* 0x00000079c4057211 */ /* 0x000fe200000f0eff */
[----:B------:R-:W-:Y:S01]  /*03f0*/  IMAD R81, R3, 0xb8, RZ ;  /* 0x000000b803517824 */ /* 0x000fe200078e02ff */
[----:B------:R-:W-:Y:S01]  /*0400*/  IADD3 R108, P0, R109, R120, RZ ;  /* 0x000000786d6c7210 */ /* 0x000fe20007f1e0ff */
[----:B------:R0:W2:Y:S01]  /*0410*/  LDG.E.U16 R23, desc[UR60][R8.64] ;  /* 0x0000003c08177981 */ /* 0x0000a2000c1e1500 */
[----:B------:R-:W2:Y:S01]  /*0420*/  LDC R24, c[0x0][0x248] ;  /* 0x00009200ff187b82 */ /* 0x000ea20000000800 */
[----:B-----5:R-:W-:-:S02]  /*0430*/  IMAD R21, R3, 0xf0, RZ ;  /* 0x000000f003157824 */ /* 0x020fc400078e02ff */
[----:B------:R5:W2:Y:S01]  /*0440*/  LDG.E.U16 R0, desc[UR60][R6.64] ;  /* 0x0000003c06007981 */ /* 0x000aa2000c1e1500 */
[-C--:B----4-:R-:W-:Y:S01]  /*0450*/  IADD3 R10, P2, R79, R120.reuse, RZ ;  /* 0x000000784f0a7210 */ /* 0x090fe20007f5e0ff */
[C---:B------:R-:W-:Y:S02]  /*0460*/  IMAD R49, R3.reuse, 0x68, RZ ;  /* 0x0000006803317824 */ /* 0x040fe400078e02ff */
[----:B------:R4:W2:Y:S01]  /*0470*/  LDG.E.U16 R63, desc[UR60][R4.64] ;  /* 0x0000003c043f7981 */ /* 0x0008a2000c1e1500 */
[----:B------:R-:W-:Y:S01]  /*0480*/  IMAD R200, R3, 0x5c, RZ ;  /* 0x0000005c03c87824 */ /* 0x000fe200078e02ff */
[-C--:B0-----:R-:W-:Y:S01]  /*0490*/  IADD3 R8, P1, R95, R120.reuse, RZ ;  /* 0x000000785f087210 */ /* 0x081fe20007f3e0ff */
[----:B------:R-:W0:Y:S01]  /*04a0*/  LDC R26, c[0x0][0x248] ;  /* 0x00009200ff1a7b82 */ /* 0x000e220000000800 */
[-C--:B------:R-:W-:Y:S01]  /*04b0*/  LEA.HI.X.SX32 R11, R109, R121.reuse, 0x1, P2 ;  /* 0x000000796d0b7211 */ /* 0x080fe200010f0eff */
[----:B------:R-:W-:Y:S01]  /*04c0*/  IMAD R83, R3, 0xf8, RZ ;  /* 0x000000f803537824 */ /* 0x000fe200078e02ff */
[-C--:B------:R-:W-:Y:S01]  /*04d0*/  IADD3 R14, P2, R21, R120.reuse, RZ ;  /* 0x00000078150e7210 */ /* 0x080fe20007f5e0ff */
[----:B-----5:R-:W-:Y:S01]  /*04e0*/  IMAD R7, R3, 0x78, RZ ;  /* 0x0000007803077824 */ /* 0x020fe200078e02ff */
[-C--:B------:R-:W-:Y:S01]  /*04f0*/  LEA.HI.X.SX32 R109, R15, R121.reuse, 0x1, P0 ;  /* 0x000000790f6d7211 */ /* 0x080fe200000f0eff */
[----:B------:R-:W-:Y:S01]  /*0500*/  IMAD R204, R3, 0x7c, RZ ;  /* 0x0000007c03cc7824 */ /* 0x000fe200078e02ff */
[-C--:B------:R-:W-:Y:S01]  /*0510*/  IADD3 R6, P0, R81, R120.reuse, RZ ;  /* 0x0000007851067210 */ /* 0x080fe20007f1e0ff */
[----:B------:R-:W-:Y:S01]  /*0520*/  IMAD R37, R3, 0x32, RZ ;  /* 0x0000003203257824 */ /* 0x000fe200078e02ff */
[-C--:B------:R-:W-:Y:S01]  /*0530*/  LEA.HI.X.SX32 R9, R49, R121.reuse, 0x1, P1 ;  /* 0x0000007931097211 */ /* 0x080fe200008f0eff */
[----:B------:R-:W-:Y:S01]  /*0540*/  IMAD R33, R3, 0x12, RZ ;  /* 0x0000001203217824 */ /* 0x000fe200078e02ff */
[-C--:B------:R-:W-:Y:S01]  /*0550*/  IADD3 R60, P1, R7, R120.reuse, RZ ;  /* 0x00000078073c7210 */ /* 0x080fe20007f3e0ff */
[----:B----4-:R-:W-:Y:S01]  /*0560*/  IMAD R5, R3, 0x9, RZ ;  /* 0x0000000903057824 */ /* 0x010fe200078e02ff */
[-C--:B------:R-:W-:Y:S01]  /*0570*/  LEA.HI.X.SX32 R15, R7, R121.reuse, 0x1, P2 ;  /* 0x00000079070f7211 */ /* 0x080fe200010f0eff */
[C---:B------:R-:W-:Y:S01]  /*0580*/  IMAD R41, R3.reuse, 0x42, RZ ;  /* 0x0000004203297824 */ /* 0x040fe200078e02ff */
[-C--:B------:R-:W-:Y:S01]  /*0590*/  LEA.HI.X.SX32 R7, R200, R121.reuse, 0x1, P0 ;  /* 0x00000079c8077211 */ /* 0x080fe200000f0eff */
[----:B------:R-:W-:Y:S01]  /*05a0*/  IMAD R198, R3, 0x3c, RZ ;  /* 0x0000003c03c67824 */ /* 0x000fe200078e02ff */
[----:B------:R-:W-:Y:S01]  /*05b0*/  IADD3 R54, P2, R83, R120, RZ ;  /* 0x0000007853367210 */ /* 0x000fe20007f5e0ff */
[----:B------:R-:W-:Y:S01]  /*05c0*/  IMAD R35, R3, 0x22, RZ ;  /* 0x0000002203237824 */ /* 0x000fe200078e02ff */
[----:B------:R4:W5:Y:S01]  /*05d0*/  LDG.E.U16 R27, desc[UR60][R8.64] ;  /* 0x0000003c081b7981 */ /* 0x000962000c1e1500 */
[----:B------:R-:W0:Y:S01]  /*05e0*/  LDC R78, c[0x0][0x248] ;  /* 0x00009200ff4e7b82 */ /* 0x000e220000000800 */
[----:B------:R-:W-:-:S02]  /*05f0*/  LEA.HI.X.SX32 R55, R204, R121, 0x1, P2 ;  /* 0x00000079cc377211 */ /* 0x000fc400010f0eff */
[----:B------:R3:W5:Y:S01]  /*0600*/  LDG.E.U16 R57, desc[UR60][R6.64] ;  /* 0x0000003c06397981 */ /* 0x000762000c1e1500 */
[-C--:B------:R-:W-:Y:S02]  /*0610*/  IADD3 R136, P2, R37, R120.reuse, RZ ;  /* 0x0000007825887210 */ /* 0x080fe40007f5e0ff */
[-C--:B------:R-:W-:Y:S01]  /*0620*/  IADD3 R162, P0, R33, R120.reuse, RZ ;  /* 0x0000007821a27210 */ /* 0x080fe20007f1e0ff */
[----:B------:R-:W5:Y:S01]  /*0630*/  LDG.E.U16 R28, desc[UR60][R10.64] ;  /* 0x0000003c0a1c7981 */ /* 0x000f62000c1e1500 */
[C---:B------:R-:W-:Y:S01]  /*0640*/  IMAD R65, R3.reuse, 0x62, RZ ;  /* 0x0000006203417824 */ /* 0x040fe200078e02ff */
[-C--:B------:R-:W-:Y:S01]  /*0650*/  LEA.HI.X.SX32 R61, R198, R121.reuse, 0x1, P1 ;  /* 0x00000079c63d7211 */ /* 0x080fe200008f0eff */
[C---:B----4-:R-:W-:Y:S01]  /*0660*/  IMAD R9, R3.reuse, 0x11, RZ ;  /* 0x0000001103097824 */ /* 0x050fe200078e02ff */
[----:B------:R4:W5:Y:S01]  /*0670*/  LDG.E.U16 R19, desc[UR60][R12.64] ;  /* 0x0000003c0c137981 */ /* 0x000962000c1e1500 */
[----:B------:R-:W0:Y:S01]  /*0680*/  LDC R82, c[0x0][0x248] ;  /* 0x00009200ff527b82 */ /* 0x000e220000000800 */
[----:B---3--:R-:W-:Y:S01]  /*0690*/  IMAD R7, R3, 0x19, RZ ;  /* 0x0000001903077824 */ /* 0x008fe200078e02ff */
[-C--:B------:R-:W-:Y:S01]  /*06a0*/  LEA.HI.X.SX32 R163, R5, R121.reuse, 0x1, P0 ;  /* 0x0000007905a37211 */ /* 0x080fe200000f0eff */
[----:B------:R-:W-:Y:S01]  /*06b0*/  IMAD R5, R3, 0x72, RZ ;  /* 0x0000007203057824 */ /* 0x000fe200078e02ff */
[-C--:B------:R-:W-:Y:S01]  /*06c0*/  IADD3 R6, P0, R41, R120.reuse, RZ ;  /* 0x0000007829067210 */ /* 0x080fe20007f1e0ff */
[----:B------:R3:W5:Y:S01]  /*06d0*/  LDG.E.U16 R11, desc[UR60][R14.64] ;  /* 0x0000003c0e0b7981 */ /* 0x000762000c1e1500 */
[-C--:B------:R-:W-:Y:S01]  /*06e0*/  LEA.HI.X.SX32 R137, R7, R121.reuse, 0x1, P2 ;  /* 0x0000007907897211 */ /* 0x080fe200010f0eff */
[----:B------:R-:W-:Y:S01]  /*06f0*/  IMAD R7, R3, 0x21, RZ ;  /* 0x0000002103077824 */ /* 0x000fe200078e02ff */
[-C--:B------:R-:W-:Y:S01]  /*0700*/  IADD3 R150, P1, R35, R120.reuse, RZ ;  /* 0x0000007823967210 */ /* 0x080fe20007f3e0ff */
[----:B------:R-:W-:Y:S01]  /*0710*/  IMAD R47, R3, 0x52, RZ ;  /* 0x00000052032f7824 */ /* 0x000fe200078e02ff */
[-C--:B----4-:R-:W-:Y:S01]  /*0720*/  IADD3 R12, P2, R65, R120.reuse, RZ ;  /* 0x00000078410c7210 */ /* 0x090fe20007f5e0ff */
[----:B------:R-:W-:Y:S01]  /*0730*/  IMAD R13, R3, 0x31, RZ ;  /* 0x00000031030d7824 */ /* 0x000fe200078e02ff */
[-C--:B------:R-:W-:Y:S01]  /*0740*/  LEA.HI.X.SX32 R7, R7, R121.reuse, 0x1, P0 ;  /* 0x0000007907077211 */ /* 0x080fe200000f0eff */
[C---:B------:R-:W-:Y:S01]  /*0750*/  IMAD R107, R3.reuse, 0x82, RZ ;  /* 0x00000082036b7824 */ /* 0x040fe200078e02ff */
[----:B------:R-:W4:Y:S01]  /*0760*/  LDG.E.U16 R136, desc[UR60][R136.64] ;  /* 0x0000003c88887981 */ /* 0x000f22000c1e1500 */
[----:B---3--:R-:W-:Y:S01]  /*0770*/  IMAD R15, R3, 0x39, RZ ;  /* 0x00000039030f7824 */ /* 0x008fe200078e02ff */
[-C--:B------:R-:W-:Y:S01]  /*0780*/  IADD3 R14, P0, R5, R120.reuse, RZ ;  /* 0x00000078050e7210 */ /* 0x080fe20007f1e0ff */
[----:B------:R-:W3:Y:S01]  /*0790*/  LDC R84, c[0x0][0x248] ;  /* 0x00009200ff547b82 */ /* 0x000ee20000000800 */
[-C--:B------:R-:W-:Y:S01]  /*07a0*/  LEA.HI.X.SX32 R151, R9, R121.reuse, 0x1, P1 ;  /* 0x0000007909977211 */ /* 0x080fe200008f0eff */
[----:B------:R-:W-:Y:S01]  /*07b0*/  IMAD R9, R3, 0x29, RZ ;  /* 0x0000002903097824 */ /* 0x000fe200078e02ff */
[-C--:B------:R-:W-:Y:S01]  /*07c0*/  LEA.HI.X.SX32 R15, R15, R121.reuse, 0x1, P0 ;  /* 0x000000790f0f7211 */ /* 0x080fe200000f0eff */
[----:B------:R1:W4:Y:S01]  /*07d0*/  LDG.E.U16 R93, desc[UR60][R6.64] ;  /* 0x0000003c065d7981 */ /* 0x000322000c1e1500 */
[-C--:B------:R-:W-:Y:S01]  /*07e0*/  IADD3 R8, P1, R47, R120.reuse, RZ ;  /* 0x000000782f087210 */ /* 0x080fe20007f3e0ff */
[----:B------:R-:W-:Y:S01]  /*07f0*/  IMAD R17, R3, 0x41, RZ ;  /* 0x0000004103117824 */ /* 0x000fe200078e02ff */
[-C--:B------:R-:W-:Y:S01]  /*0800*/  LEA.HI.X.SX32 R13, R13, R121.reuse, 0x1, P2 ;  /* 0x000000790d0d7211 */ /* 0x080fe200010f0eff */
[C---:B------:R-:W-:Y:S01]  /*0810*/  IMAD R130, R3.reuse, 0xb2, RZ ;  /* 0x000000b203827824 */ /* 0x040fe200078e02ff */
[----:B------:R-:W3:Y:S01]  /*0820*/  LDC R80, c[0x0][0x248] ;  /* 0x00009200ff507b82 */ /* 0x000ee20000000800 */
[----:B------:R-:W-:Y:S01]  /*0830*/  IMAD R106, R3, 0xa2, RZ ;  /* 0x000000a2036a7824 */ /* 0x000fe200078e02ff */
[----:B------:R-:W-:Y:S01]  /*0840*/  LEA.HI.X.SX32 R9, R9, R121, 0x1, P1 ;  /* 0x0000007909097211 */ /* 0x000fe200008f0eff */
[----:B------:R0:W4:Y:S01]  /*0850*/  LDG.E.U16 R117, desc[UR60][R14.64] ;  /* 0x0000003c0e757981 */ /* 0x000122000c1e1500 */
[----:B-1----:R-:W-:Y:S01]  /*0860*/  IADD3 R6, P0, R107, R120, RZ ;  /* 0x000000786b067210 */ /* 0x002fe20007f1e0ff */
[----:B------:R-:W-:-:S02]  /*0870*/  IMAD R137, R3, 0x92, RZ ;  /* 0x0000009203897824 */ /* 0x000fc400078e02ff */
[----:B------:R1:W4:Y:S01]  /*0880*/  LDG.E.U16 R118, desc[UR60][R12.64] ;  /* 0x0000003c0c767981 */ /* 0x000322000c1e1500 */
[----:B------:R-:W-:Y:S01]  /*0890*/  IMAD R45, R3, 0x51, RZ ;  /* 0x00000051032d7824 */ /* 0x000fe200078e02ff */
[-C--:B------:R-:W-:Y:S01]  /*08a0*/  LEA.HI.X.SX32 R7, R17, R121.reuse, 0x1, P0 ;  /* 0x0000007911077211 */ /* 0x080fe200000f0eff */
[C---:B------:R-:W-:Y:S01]  /*08b0*/  IMAD R131, R3.reuse, 0xc2, RZ ;  /* 0x000000c203837824 */ /* 0x040fe200078e02ff */
[----:B------:R1:W4:Y:S01]  /*08c0*/  LDG.E.U16 R119, desc[UR60][R8.64] ;  /* 0x0000003c08777981 */ /* 0x000322000c1e1500 */
[----:B------:R-:W3:Y:S01]  /*08d0*/  LDC R94, c[0x0][0x248] ;  /* 0x00009200ff5e7b82 */ /* 0x000ee20000000800 */
[C---:B0-----:R-:W-:Y:S01]  /*08e0*/  IMAD R15, R3.reuse, 0x59, RZ ;  /* 0x00000059030f7824 */ /* 0x041fe200078e02ff */
[-C--:B------:R-:W-:Y:S01]  /*08f0*/  IADD3 R14, P0, R130, R120.reuse, RZ ;  /* 0x00000078820e7210 */ /* 0x080fe20007f1e0ff */
[C---:B------:R-:W-:Y:S01]  /*0900*/  IMAD R31, R3.reuse, 0x49, RZ ;  /* 0x00000049031f7824 */ /* 0x040fe200078e02ff */
[----:B------:R0:W4:Y:S01]  /*0910*/  LDG.E.U16 R116, desc[UR60][R6.64] ;  /* 0x0000003c06747981 */ /* 0x000122000c1e1500 */
[-C--:B-1----:R-:W-:Y:S01]  /*0920*/  IADD3 R12, P2, R106, R120.reuse, RZ ;  /* 0x000000786a0c7210 */ /* 0x082fe20007f5e0ff */
        /* <DEDUP_REMOVED lines=11> */
[-C--:B------:R-:W-:Y:S01]  /*09e0*/  LEA.HI.X.SX32 R17, R17, R121.reuse, 0x1, P0 ;  /* 0x0000007911117211 */ /* 0x080fe200000f0eff */
[----:B------:R1:W4:Y:S01]  /*09f0*/  LDG.E.U16 R114, desc[UR60][R12.64] ;  /* 0x0000003c0c727981 */ /* 0x000322000c1e1500 */
[-C--:B0-----:R-:W-:Y:S01]  /*0a00*/  IADD3 R6, P1, R124, R120.reuse, RZ ;  /* 0x000000787c067210 */ /* 0x081fe20007f3e0ff */
[----:B------:R-:W0:Y:S01]  /*0a10*/  LDC R100, c[0x0][0x248] ;  /* 0x00009200ff647b82 */ /* 0x000e220000000800 */
[-C--:B------:R-:W-:Y:S01]  /*0a20*/  IADD3 R86, P0, R122, R120.reuse, RZ ;  /* 0x000000787a567210 */ /* 0x080fe20007f1e0ff */
[----:B------:R1:W4:Y:S01]  /*0a30*/  LDG.E.U16 R113, desc[UR60][R16.64] ;  /* 0x0000003c10717981 */ /* 0x000322000c1e1500 */
[-C--:B------:R-:W-:Y:S01]  /*0a40*/  LEA.HI.X.SX32 R7, R31, R121.reuse, 0x1, P1 ;  /* 0x000000791f077211 */ /* 0x080fe200008f0eff */
[----:B------:R-:W-:Y:S01]  /*0a50*/  IMAD R31, R3, 0xa, RZ ;  /* 0x0000000a031f7824 */ /* 0x000fe200078e02ff */
[-C--:B------:R-:W-:Y:S01]  /*0a60*/  LEA.HI.X.SX32 R87, R45, R121.reuse, 0x1, P0 ;  /* 0x000000792d577211 */ /* 0x080fe200000f0eff */
[----:B------:R1:W4:Y:S02]  /*0a70*/  LDG.E.U16 R115, desc[UR60][R8.64] ;  /* 0x0000003c08737981 */ /* 0x000324000c1e1500 */
[C---:B-1----:R-:W-:Y:S01]  /*0a80*/  SHF.L.U32 R13, R3.reuse, 0x1, RZ ;  /* 0x00000001030d7819 */ /* 0x042fe200000006ff */
[----:B------:R-:W1:Y:S01]  /*0a90*/  LDC R102, c[0x0][0x248] ;  /* 0x00009200ff667b82 */ /* 0x000e620000000800 */
[-C--:B------:R-:W-:Y:S01]  /*0aa0*/  LEA R174, P1, R3, R120.reuse, 0x2 ;  /* 0x0000007803ae7211 */ /* 0x080fe200078210ff */
[----:B------:R3:W4:Y:S01]  /*0ab0*/  LDG.E.U16 R111, desc[UR60][R14.64] ;  /* 0x0000003c0e6f7981 */ /* 0x000722000c1e1500 */
[-C--:B------:R-:W-:Y:S01]  /*0ac0*/  IADD3 R176, P0, R13, R120.reuse, RZ ;  /* 0x000000780db07210 */ /* 0x080fe20007f1e0ff */
[----:B------:R-:W-:Y:S01]  /*0ad0*/  IMAD R17, R3, 0x14, RZ ;  /* 0x0000001403117824 */ /* 0x000fe200078e02ff */
[-C--:B------:R-:W-:Y:S01]  /*0ae0*/  LEA.HI.X.SX32 R175, R13, R121.reuse, 0x1, P1 ;  /* 0x000000790daf7211 */ /* 0x080fe200008f0eff */
[----:B------:R3:W4:Y:S01]  /*0af0*/  LDG.E.U16 R112, desc[UR60][R6.64] ;  /* 0x0000003c06707981 */ /* 0x000722000c1e1500 */
[----:B------:R-:W-:Y:S01]  /*0b00*/  IMAD R9, R3, 0x79, RZ ;  /* 0x0000007903097824 */ /* 0x000fe200078e02ff */
[-C--:B------:R-:W-:Y:S01]  /*0b10*/  IADD3 R8, P2, R125, R120.reuse, RZ ;  /* 0x000000787d087210 */ /* 0x080fe20007f5e0ff */
[----:B------:R-:W0:Y:S01]  /*0b20*/  LDC R104, c[0x0][0x248] ;  /* 0x00009200ff687b82 */ /* 0x000e220000000800 */
[CC--:B------:R-:W-:Y:S01]  /*0b30*/  LEA.HI.X.SX32 R177, R3.reuse, R121.reuse, 0x1, P0 ;  /* 0x0000007903b17211 */ /* 0x0c0fe200000f0eff */
[----:B------:R-:W-:Y:S01]  /*0b40*/  IMAD R77, R3, 0x88, RZ ;  /* 0x00000088034d7824 */ /* 0x000fe200078e02ff */
[-C--:B------:R-:W-:Y:S01]  /*0b50*/  IADD3 R168, P0, R31, R120.reuse, RZ ;  /* 0x000000781fa87210 */ /* 0x080fe20007f1e0ff */
[----:B---3--:R-:W-:Y:S01]  /*0b60*/  IMAD R15, R3, 0x5, RZ ;  /* 0x00000005030f7824 */ /* 0x008fe200078e02ff */
[-C--:B------:R-:W-:Y:S01]  /*0b70*/  IADD3 R160, P1, R17, R120.reuse, RZ ;  /* 0x0000007811a07210 */ /* 0x080fe20007f3e0ff */
[C---:B------:R-:W-:Y:S01]  /*0b80*/  IMAD R13, R3.reuse, 0x1a, RZ ;  /* 0x0000001a030d7824 */ /* 0x040fe200078e02ff */
[----:B------:R-:W3:Y:S01]  /*0b90*/  LDG.E.U16 R60, desc[UR60][R60.64] ;  /* 0x0000003c3c3c7981 */ /* 0x000ee2000c1e1500 */
[----:B------:R-:W-:Y:S01]  /*0ba0*/  IMAD R7, R3, 0x24, RZ ;  /* 0x0000002403077824 */ /* 0x000fe200078e02ff */
[-C--:B------:R-:W-:Y:S01]  /*0bb0*/  LEA.HI.X.SX32 R9, R9, R121.reuse, 0x1, P2 ;  /* 0x0000007909097211 */ /* 0x080fe200010f0eff */
[----:B------:R-:W5:Y:S01]  /*0bc0*/  LDC R184, c[0x0][0x248] ;  /* 0x00009200ffb87b82 */ /* 0x000f620000000800 */
[-C--:B------:R-:W-:Y:S01]  /*0bd0*/  LEA.HI.X.SX32 R169, R15, R121.reuse, 0x1, P0 ;  /* 0x000000790fa97211 */ /* 0x080fe200000f0eff */
[----:B------:R-:W-:Y:S01]  /*0be0*/  IMAD R15, R3, 0x34, RZ ;  /* 0x00000034030f7824 */ /* 0x000fe200078e02ff */
[----:B------:R-:W-:Y:S01]  /*0bf0*/  LEA.HI.X.SX32 R161, R31, R121, 0x1, P1 ;  /* 0x000000791fa17211 */ /* 0x000fe200008f0eff */
[----:B------:R1:W3:Y:S01]  /*0c00*/  LDG.E.U16 R110, desc[UR60][R8.64] ;  /* 0x0000003c086e7981 */ /* 0x0002e2000c1e1500 */
[----:B------:R-:W-:-:S02]  /*0c10*/  IADD3 R144, P2, R145, R120, RZ ;  /* 0x0000007891907210 */ /* 0x000fc40007f5e0ff */
[-C--:B------:R-:W-:Y:S01]  /*0c20*/  IADD3 R148, P0, R7, R120.reuse, RZ ;  /* 0x0000007807947210 */ /* 0x080fe20007f1e0ff */
[----:B------:R-:W-:Y:S01]  /*0c30*/  IMAD R31, R3, 0x54, RZ ;  /* 0x00000054031f7824 */ /* 0x000fe200078e02ff */
[-C--:B------:R-:W-:Y:S01]  /*0c40*/  IADD3 R6, P1, R39, R120.reuse, RZ ;  /* 0x0000007827067210 */ /* 0x080fe20007f3e0ff */
[----:B------:R-:W-:Y:S01]  /*0c50*/  IMAD R143, R3, 0xa8, RZ ;  /* 0x000000a8038f7824 */ /* 0x000fe200078e02ff */
[-C--:B------:R-:W-:Y:S01]  /*0c60*/  LEA.HI.X.SX32 R145, R17, R121.reuse, 0x1, P2 ;  /* 0x0000007911917211 */ /* 0x080fe200010f0eff */
[----:B------:R-:W-:Y:S01]  /*0c70*/  IMAD R17, R3, 0x44, RZ ;  /* 0x0000004403117824 */ /* 0x000fe200078e02ff */
[-C--:B------:R-:W-:Y:S01]  /*0c80*/  LEA.HI.X.SX32 R149, R33, R121.reuse, 0x1, P0 ;  /* 0x0000007921957211 */ /* 0x080fe200000f0eff */
[----:B-1----:R-:W-:Y:S01]  /*0c90*/  IMAD R9, R3, 0xd, RZ ;  /* 0x0000000d03097824 */ /* 0x002fe200078e02ff */
[-C--:B------:R-:W-:Y:S01]  /*0ca0*/  LEA.HI.X.SX32 R7, R7, R121.reuse, 0x1, P1 ;  /* 0x0000007907077211 */ /* 0x080fe200008f0eff */
[----:B------:R-:W-:Y:S01]  /*0cb0*/  IMAD R53, R3, 0xc8, RZ ;  /* 0x000000c803357824 */ /* 0x000fe200078e02ff */
[-C--:B------:R-:W-:Y:S01]  /*0cc0*/  IADD3 R154, P0, R13, R120.reuse, RZ ;  /* 0x000000780d9a7210 */ /* 0x080fe20007f1e0ff */
[----:B------:R-:W-:Y:S01]  /*0cd0*/  IMAD R128, R3, 0x8a, RZ ;  /* 0x0000008a03807824 */ /* 0x000fe200078e02ff */
[-C--:B------:R-:W-:Y:S01]  /*0ce0*/  IADD3 R134, P1, R15, R120.reuse, RZ ;  /* 0x000000780f867210 */ /* 0x080fe20007f3e0ff */
[----:B------:R1:W3:Y:S01]  /*0cf0*/  LDG.E.U16 R62, desc[UR60][R6.64] ;  /* 0x0000003c063e7981 */ /* 0x0002e2000c1e1500 */
[-C--:B------:R-:W-:Y:S01]  /*0d00*/  IADD3 R14, P2, R49, R120.reuse, RZ ;  /* 0x00000078310e7210 */ /* 0x080fe20007f5e0ff */
[----:B------:R-:W5:Y:S01]  /*0d10*/  LDC R190, c[0x0][0x248] ;  /* 0x00009200ffbe7b82 */ /* 0x000f620000000800 */
[-C--:B------:R-:W-:Y:S01]  /*0d20*/  LEA.HI.X.SX32 R155, R9, R121.reuse, 0x1, P0 ;  /* 0x00000079099b7211 */ /* 0x080fe200000f0eff */
[----:B------:R-:W-:Y:S01]  /*0d30*/  IMAD R33, R3, 0x64, RZ ;  /* 0x0000006403217824 */ /* 0x000fe200078e02ff */
[-C--:B------:R-:W-:Y:S01]  /*0d40*/  LEA.HI.X.SX32 R135, R13, R121.reuse, 0x1, P1 ;  /* 0x000000790d877211 */ /* 0x080fe200008f0eff */
[----:B------:R-:W-:Y:S01]  /*0d50*/  IMAD R13, R3, 0x2a, RZ ;  /* 0x0000002a030d7824 */ /* 0x000fe200078e02ff */
[-C--:B------:R-:W-:Y:S01]  /*0d60*/  IADD3 R8, P0, R17, R120.reuse, RZ ;  /* 0x0000007811087210 */ /* 0x080fe20007f1e0ff */
[----:B------:R-:W-:Y:S01]  /*0d70*/  IMAD R123, R3, 0x9a, RZ ;  /* 0x0000009a037b7824 */ /* 0x000fe200078e02ff */
[-C--:B------:R-:W-:Y:S01]  /*0d80*/  LEA.HI.X.SX32 R15, R15, R121.reuse, 0x1, P2 ;  /* 0x000000790f0f7211 */ /* 0x080fe200010f0eff */
[----:B-1----:R-:W-:Y:S01]  /*0d90*/  IMAD R7, R3, 0x15, RZ ;  /* 0x0000001503077824 */ /* 0x002fe200078e02ff */
[-C--:B------:R-:W-:Y:S01]  /*0da0*/  IADD3 R16, P1, R77, R120.reuse, RZ ;  /* 0x000000784d107210 */ /* 0x080fe20007f3e0ff */
[----:B------:R-:W3:Y:S01]  /*0db0*/  LDG.E.U16 R134, desc[UR60][R134.64] ;  /* 0x0000003c86867981 */ /* 0x000ee2000c1e1500 */
[-C--:B------:R-:W-:Y:S01]  /*0dc0*/  LEA.HI.X.SX32 R9, R35, R121.reuse, 0x1, P0 ;  /* 0x0000007923097211 */ /* 0x080fe200000f0eff */
[----:B------:R-:W1:Y:S01]  /*0dd0*/  LDC R183, c[0x0][0x248] ;  /* 0x00009200ffb77b82 */ /* 0x000e620000000800 */
[----:B------:R-:W-:Y:S01]  /*0de0*/  LEA.HI.X.SX32 R17, R17, R121, 0x1, P1 ;  /* 0x0000007911117211 */ /* 0x000fe200008f0eff */
[----:B------:R0:W3:Y:S01]  /*0df0*/  LDG.E.U16 R61, desc[UR60][R14.64] ;  /* 0x0000003c0e3d7981 */ /* 0x0000e2000c1e1500 */
[----:B------:R-:W-:-:S02]  /*0e00*/  IADD3 R6, P0, R13, R120, RZ ;  /* 0x000000780d067210 */ /* 0x000fc40007f1e0ff */
[-C--:B------:R-:W-:Y:S01]  /*0e10*/  IADD3 R12, P1, R31, R120.reuse, RZ ;  /* 0x000000781f0c7210 */ /* 0x080fe20007f3e0ff */
[----:B------:R0:W3:Y:S01]  /*0e20*/  LDG.E.U16 R99, desc[UR60][R8.64] ;  /* 0x0000003c08637981 */ /* 0x0000e2000c1e1500 */
[-C--:B------:R-:W-:Y:S01]  /*0e30*/  LEA.HI.X.SX32 R7, R7, R121.reuse, 0x1, P0 ;  /* 0x0000007907077211 */ /* 0x080fe200000f0eff */
[----:B------:R-:W1:Y:S02]  /*0e40*/  LDC R186, c[0x0][0x248] ;  /* 0x00009200ffba7b82 */ /* 0x000e640000000800 */
[----:B------:R0:W3:Y:S02]  /*0e50*/  LDG.E.U16 R59, desc[UR60][R16.64] ;  /* 0x0000003c103b7981 */ /* 0x0000e4000c1e1500 */
[-C--:B0-----:R-:W-:Y:S02]  /*0e60*/  IADD3 R14, P2, R143, R120.reuse, RZ ;  /* 0x000000788f0e7210 */ /* 0x081fe40007f5e0ff */
[-C--:B------:R-:W-:Y:S01]  /*0e70*/  LEA.HI.X.SX32 R13, R13, R121.reuse, 0x1, P1 ;  /* 0x000000790d0d7211 */ /* 0x080fe200008f0eff */
[----:B------:R0:W3:Y:S01]  /*0e80*/  LDG.E.U16 R142, desc[UR60][R6.64] ;  /* 0x0000003c068e7981 */ /* 0x0000e2000c1e1500 */
[-C--:B------:R-:W-:Y:S01]  /*0e90*/  IADD3 R8, P0, R33, R120.reuse, RZ ;  /* 0x0000007821087210 */ /* 0x080fe20007f1e0ff */
[----:B------:R-:W1:Y:S01]  /*0ea0*/  LDC R193, c[0x0][0x248] ;  /* 0x00009200ffc17b82 */ /* 0x000e620000000800 */
[-C--:B------:R-:W-:Y:S01]  /*0eb0*/  LEA.HI.X.SX32 R15, R31, R121.reuse, 0x1, P2 ;  /* 0x000000791f0f7211 */ /* 0x080fe200010f0eff */
[----:B------:R-:W-:Y:S01]  /*0ec0*/  IMAD R31, R3, 0x3a, RZ ;  /* 0x0000003a031f7824 */ /* 0x000fe200078e02ff */
[----:B------:R-:W-:Y:S01]  /*0ed0*/  IADD3 R16, P1, R53, R120, RZ ;  /* 0x0000007835107210 */ /* 0x000fe20007f3e0ff */
[----:B------:R0:W3:Y:S01]  /*0ee0*/  LDG.E.U16 R98, desc[UR60][R12.64] ;  /* 0x0000003c0c627981 */ /* 0x0000e2000c1e1500 */
[----:B------:R-:W-:-:S02]  /*0ef0*/  LEA.HI.X.SX32 R9, R37, R121, 0x1, P0 ;  /* 0x0000007925097211 */ /* 0x000fc400000f0eff */
[-C--:B------:R-:W-:Y:S01]  /*0f00*/  LEA.HI.X.SX32 R17, R33, R121.reuse, 0x1, P1 ;  /* 0x0000007921117211 */ /* 0x080fe200008f0eff */
[----:B0-----:R-:W-:Y:S01]  /*0f10*/  IMAD R7, R3, 0x1d, RZ ;  /* 0x0000001d03077824 */ /* 0x001fe200078e02ff */
[-C--:B------:R-:W-:Y:S01]  /*0f20*/  IADD3 R6, P0, R31, R120.reuse, RZ ;  /* 0x000000781f067210 */ /* 0x080fe20007f1e0ff */
[----:B------:R-:W-:Y:S01]  /*0f30*/  IMAD R33, R3, 0x74, RZ ;  /* 0x0000007403217824 */ /* 0x000fe200078e02ff */
[----:B------:R0:W3:Y:S01]  /*0f40*/  LDG.E.U16 R97, desc[UR60][R8.64] ;  /* 0x0000003c08617981 */ /* 0x0000e2000c1e1500 */
[----:B------:R-:W1:Y:S01]  /*0f50*/  LDC R192, c[0x0][0x248] ;  /* 0x00009200ffc07b82 */ /* 0x000e620000000800 */
[----:B------:R-:W-:Y:S02]  /*0f60*/  LEA.HI.X.SX32 R7, R7, R121, 0x1, P0 ;  /* 0x0000007907077211 */ /* 0x000fe400000f0eff */
[----:B------:R-:W-:Y:S01]  /*0f70*/  IADD3 R12, P1, R33, R120, RZ ;  /* 0x00000078210c7210 */ /* 0x000fe20007f3e0ff */
[----:B------:R0:W3:Y:S01]  /*0f80*/  LDG.E.U16 R58, desc[UR60][R14.64] ;  /* 0x0000003c0e3a7981 */ /* 0x0000e2000c1e1500 */
[----:B------:R-:W-:-:S02]  /*0f90*/  IMAD R129, R3, 0xaa, RZ ;  /* 0x000000aa03817824 */ /* 0x000fc400078e02ff */
[C---:B------:R-:W-:Y:S01]  /*0fa0*/  IMAD R135, R3.reuse, 0xca, RZ ;  /* 0x000000ca03877824 */ /* 0x040fe200078e02ff */
[----:B------:R0:W3:Y:S02]  /*0fb0*/  LDG.E.U16 R56, desc[UR60][R16.64] ;  /* 0x0000003c10387981 */ /* 0x0000e4000c1e1500 */
[----:B0-----:R-:W-:Y:S01]  /*0fc0*/  IMAD R9, R3, 0x45, RZ ;  /* 0x0000004503097824 */ /* 0x001fe200078e02ff */
[-C--:B------:R-:W-:Y:S01]  /*0fd0*/  IADD3 R8, P0, R128, R120.reuse, RZ ;  /* 0x0000007880087210 */ /* 0x080fe20007f1e0ff */
[----:B------:R-:W0:Y:S01]  /*0fe0*/  LDC R195, c[0x0][0x248] ;  /* 0x00009200ffc37b82 */ /* 0x000e220000000800 */
[-C--:B------:R-:W-:Y:S01]  /*0ff0*/  LEA.HI.X.SX32 R13, R31, R121.reuse, 0x1, P1 ;  /* 0x000000791f0d7211 */ /* 0x080fe200008f0eff */
[----:B------:R1:W3:Y:S01]  /*1000*/  LDG.E.U16 R42, desc[UR60][R6.64] ;  /* 0x0000003c062a7981 */ /* 0x0002e2000c1e1500 */
[-C--:B------:R-:W-:Y:S01]  /*1010*/  LEA.HI.X.SX32 R9, R9, R121.reuse, 0x1, P0 ;  /* 0x0000007909097211 */ /* 0x080fe200000f0eff */
[C---:B------:R-:W-:Y:S02]  /*1020*/  IMAD R15, R3.reuse, 0x4d, RZ ;  /* 0x0000004d030f7824 */ /* 0x040fe400078e02ff */
[----:B------:R1:W3:Y:S01]  /*1030*/  LDG.E.U16 R96, desc[UR60][R12.64] ;  /* 0x0000003c0c607981 */ /* 0x0002e2000c1e1500 */
[----:B------:R-:W-:Y:S01]  /*1040*/  IMAD R17, R3, 0x55, RZ ;  /* 0x0000005503117824 */ /* 0x000fe200078e02ff */
[----:B------:R-:W0:Y:S02]  /*1050*/  LDC R188, c[0x0][0x248] ;  /* 0x00009200ffbc7b82 */ /* 0x000e240000000800 */
[----:B------:R1:W3:Y:S02]  /*1060*/  LDG.E.U16 R37, desc[UR60][R8.64] ;  /* 0x0000003c08257981 */ /* 0x0002e4000c1e1500 */
[-C--:B-1----:R-:W-:Y:S01]  /*1070*/  IADD3 R6, P0, R123, R120.reuse, RZ ;  /* 0x000000787b067210 */ /* 0x082fe20007f1e0ff */
[----:B------:R-:W-:Y:S01]  /*1080*/  IMAD R133, R3, 0xda, RZ ;  /* 0x000000da03857824 */ /* 0x000fe200078e02ff */
[----:B------:R1:W4:Y:S01]  /*1090*/  LDG.E.U16 R108, desc[UR60][R108.64] ;  /* 0x0000003c6c6c7981 */ /* 0x000322000c1e1500 */
[-C--:B------:R-:W-:Y:S01]  /*10a0*/  IADD3 R12, P1, R129, R120.reuse, RZ ;  /* 0x00000078810c7210 */ /* 0x080fe20007f3e0ff */
[----:B------:R-:W0:Y:S01]  /*10b0*/  LDC R197, c[0x0][0x248] ;  /* 0x00009200ffc57b82 */ /* 0x000e220000000800 */
[-C--:B------:R-:W-:Y:S01]  /*10c0*/  LEA.HI.X.SX32 R7, R15, R121.reuse, 0x1, P0 ;  /* 0x000000790f077211 */ /* 0x080fe200000f0eff */
[----:B------:R-:W-:Y:S01]  /*10d0*/  IMAD R173, R3, 0x84, RZ ;  /* 0x0000008403ad7824 */ /* 0x000fe200078e02ff */
[-C--:B------:R-:W-:Y:S01]  /*10e0*/  IADD3 R16, P0, R135, R120.reuse, RZ ;  /* 0x0000007887107210 */ /* 0x080fe20007f1e0ff */
[----:B------:R-:W-:Y:S01]  /*10f0*/  IMAD R9, R3, 0x65, RZ ;  /* 0x0000006503097824 */ /* 0x000fe200078e02ff */
[-C--:B------:R-:W-:Y:S01]  /*1100*/  LEA.HI.X.SX32 R13, R17, R121.reuse, 0x1, P1 ;  /* 0x00000079110d7211 */ /* 0x080fe200008f0eff */
[C---:B------:R-:W-:Y:S01]  /*1110*/  IMAD R45, R3.reuse, 0x4a, RZ ;  /* 0x0000004a032d7824 */ /* 0x040fe200078e02ff */
[----:B------:R1:W3:Y:S02]  /*1120*/  LDG.E.U16 R36, desc[UR60][R6.64] ;  /* 0x0000003c06247981 */ /* 0x0002e4000c1e1500 */
[----:B-1----:R-:W-:Y:S01]  /*1130*/  IMAD R109, R3, 0xe8, RZ ;  /* 0x000000e8036d7824 */ /* 0x002fe200078e02ff */
        /* <DEDUP_REMOVED lines=8> */
[-C--:B------:R-:W-:Y:S01]  /*11c0*/  LEA.HI.X.SX32 R31, R33, R121.reuse, 0x1, P2 ;  /* 0x00000079211f7211 */ /* 0x080fe200010f0eff */
[----:B------:R-:W-:Y:S01]  /*11d0*/  IMAD R7, R3, 0x25, RZ ;  /* 0x0000002503077824 */ /* 0x000fe200078e02ff */
[-C--:B------:R-:W-:Y:S01]  /*11e0*/  IADD3 R8, P1, R173, R120.reuse, RZ ;  /* 0x00000078ad087210 */ /* 0x080fe20007f3e0ff */
[----:B------:R-:W-:Y:S01]  /*11f0*/  IMAD R33, R3, 0x5d, RZ ;  /* 0x0000005d03217824 */ /* 0x000fe200078e02ff */
[-C--:B------:R-:W-:Y:S01]  /*1200*/  IADD3 R6, P0, R45, R120.reuse, RZ ;  /* 0x000000782d067210 */ /* 0x080fe20007f1e0ff */
[----:B------:R-:W3:Y:S01]  /*1210*/  LDG.E.U16 R54, desc[UR60][R54.64] ;  /* 0x0000003c36367981 */ /* 0x000ee2000c1e1500 */
[-C--:B------:R-:W-:Y:S01]  /*1220*/  IADD3 R14, P2, R126, R120.reuse, RZ ;  /* 0x000000787e0e7210 */ /* 0x080fe20007f5e0ff */
[----:B------:R-:W-:Y:S01]  /*1230*/  IMAD R49, R3, 0x5a, RZ ;  /* 0x0000005a03317824 */ /* 0x000fe200078e02ff */
[-C--:B------:R-:W-:Y:S01]  /*1240*/  LEA.HI.X.SX32 R9, R41, R121.reuse, 0x1, P1 ;  /* 0x0000007929097211 */ /* 0x080fe200008f0eff */
[----:B------:R1:W3:Y:S01]  /*1250*/  LDG.E.U16 R35, desc[UR60][R12.64] ;  /* 0x0000003c0c237981 */ /* 0x0002e2000c1e1500 */
[-C--:B------:R-:W-:Y:S01]  /*1260*/  LEA.HI.X.SX32 R7, R7, R121.reuse, 0x1, P0 ;  /* 0x0000007907077211 */ /* 0x080fe200000f0eff */
[----:B------:R-:W-:Y:S01]  /*1270*/  IMAD R180, R3, 0xb4, RZ ;  /* 0x000000b403b47824 */ /* 0x000fe200078e02ff */
[----:B------:R-:W-:Y:S01]  /*1280*/  LEA.HI.X.SX32 R15, R33, R121, 0x1, P2 ;  /* 0x00000079210f7211 */ /* 0x000fe200010f0eff */
[----:B------:R-:W-:Y:S01]  /*1290*/  IMAD R179, R3, 0xa4, RZ ;  /* 0x000000a403b37824 */ /* 0x000fe200078e02ff */
[----:B------:R1:W3:Y:S01]  /*12a0*/  LDG.E.U16 R33, desc[UR60][R16.64] ;  /* 0x0000003c10217981 */ /* 0x0002e2000c1e1500 */
[----:B------:R-:W0:Y:S03]  /*12b0*/  LDC R201, c[0x0][0x248] ;  /* 0x00009200ffc97b82 */ /* 0x000e260000000800 */
[----:B------:R1:W3:Y:S02]  /*12c0*/  LDG.E.U16 R55, desc[UR60][R30.64] ;  /* 0x0000003c1e377981 */ /* 0x0002e4000c1e1500 */
[----:B-1----:R-:W-:-:S02]  /*12d0*/  IADD3 R12, P0, R171, R120, RZ ;  /* 0x00000078ab0c7210 */ /* 0x002fc40007f1e0ff */
[----:B------:R1:W3:Y:S02]  /*12e0*/  LDG.E.U16 R92, desc[UR60][R8.64] ;  /* 0x0000003c085c7981 */ /* 0x0002e4000c1e1500 */
[-C--:B------:R-:W-:Y:S01]  /*12f0*/  LEA.HI.X.SX32 R13, R45, R121.reuse, 0x1, P0 ;  /* 0x000000792d0d7211 */ /* 0x080fe200000f0eff */
[C---:B------:R-:W-:Y:S01]  /*1300*/  IMAD R17, R3.reuse, 0x2d, RZ ;  /* 0x0000002d03117824 */ /* 0x040fe200078e02ff */
[----:B------:R-:W0:Y:S01]  /*1310*/  LDC R202, c[0x0][0x248] ;  /* 0x00009200ffca7b82 */ /* 0x000e220000000800 */
[----:B------:R1:W3:Y:S01]  /*1320*/  LDG.E.U16 R34, desc[UR60][R14.64] ;  /* 0x0000003c0e227981 */ /* 0x0002e2000c1e1500 */
[----:B------:R-:W-:Y:S01]  /*1330*/  IMAD R31, R3, 0x75, RZ ;  /* 0x00000075031f7824 */ /* 0x000fe200078e02ff */
[-C--:B------:R-:W-:Y:S01]  /*1340*/  IADD3 R30, P2, R127, R120.reuse, RZ ;  /* 0x000000787f1e7210 */ /* 0x080fe20007f5e0ff */
[----:B------:R-:W-:Y:S01]  /*1350*/  IMAD R45, R3, 0x6a, RZ ;  /* 0x0000006a032d7824 */ /* 0x000fe200078e02ff */
[----:B------:R1:W3:Y:S02]  /*1360*/  LDG.E.U16 R41, desc[UR60][R6.64] ;  /* 0x0000003c06297981 */ /* 0x0002e4000c1e1500 */
[-C--:B-1----:R-:W-:Y:S01]  /*1370*/  IADD3 R8, P0, R49, R120.reuse, RZ ;  /* 0x0000007831087210 */ /* 0x082fe20007f1e0ff */
[----:B------:R-:W1:Y:S01]  /*1380*/  LDC R207, c[0x0][0x248] ;  /* 0x00009200ffcf7b82 */ /* 0x000e620000000800 */
[----:B------:R-:W-:Y:S01]  /*1390*/  LEA.HI.X.SX32 R31, R31, R121, 0x1, P2 ;  /* 0x000000791f1f7211 */ /* 0x000fe200010f0eff */
[----:B------:R-:W-:Y:S01]  /*13a0*/  IMAD R181, R3, 0xc4, RZ ;  /* 0x000000c403b57824 */ /* 0x000fe200078e02ff */
[-C--:B------:R-:W-:Y:S01]  /*13b0*/  IADD3 R16, P2, R180, R120.reuse, RZ ;  /* 0x00000078b4107210 */ /* 0x080fe20007f5e0ff */
[----:B------:R2:W3:Y:S01]  /*13c0*/  LDG.E.U16 R32, desc[UR60][R38.64] ;  /* 0x0000003c26207981 */ /* 0x0004e2000c1e1500 */
[----:B------:R-:W-:-:S02]  /*13d0*/  IADD3 R14, P1, R179, R120, RZ ;  /* 0x00000078b30e7210 */ /* 0x000fc40007f3e0ff */
[-C--:B------:R-:W-:Y:S01]  /*13e0*/  LEA.HI.X.SX32 R9, R17, R121.reuse, 0x1, P0 ;  /* 0x0000007911097211 */ /* 0x080fe200000f0eff */
[----:B------:R-:W-:Y:S01]  /*13f0*/  IMAD R7, R3, 0x35, RZ ;  /* 0x0000003503077824 */ /* 0x000fe200078e02ff */
[-C--:B------:R-:W-:Y:S01]  /*1400*/  LEA.HI.X.SX32 R17, R49, R121.reuse, 0x1, P2 ;  /* 0x0000007931117211 */ /* 0x080fe200010f0eff */
[----:B------:R-:W-:Y:S01]  /*1410*/  IMAD R49, R3, 0x7a, RZ ;  /* 0x0000007a03317824 */ /* 0x000fe200078e02ff */
[-C--:B------:R-:W-:Y:S01]  /*1420*/  LEA.HI.X.SX32 R15, R47, R121.reuse, 0x1, P1 ;  /* 0x000000792f0f7211 */ /* 0x080fe200008f0eff */
[----:B------:R-:W-:Y:S01]  /*1430*/  IMAD R182, R3, 0xd4, RZ ;  /* 0x000000d403b67824 */ /* 0x000fe200078e02ff */
[-C--:B------:R-:W-:Y:S01]  /*1440*/  IADD3 R6, P0, R45, R120.reuse, RZ ;  /* 0x000000782d067210 */ /* 0x080fe20007f1e0ff */
[----:B------:R-:W-:Y:S01]  /*1450*/  IMAD R189, R3, 0xe4, RZ ;  /* 0x000000e403bd7824 */ /* 0x000fe200078e02ff */
[-C--:B--2---:R-:W-:Y:S01]  /*1460*/  IADD3 R38, P1, R181, R120.reuse, RZ ;  /* 0x00000078b5267210 */ /* 0x084fe20007f3e0ff */
[----:B------:R2:W3:Y:S01]  /*1470*/  LDG.E.U16 R40, desc[UR60][R8.64] ;  /* 0x0000003c08287981 */ /* 0x0004e2000c1e1500 */
[-C--:B------:R-:W-:Y:S01]  /*1480*/  LEA.HI.X.SX32 R7, R7, R121.reuse, 0x1, P0 ;  /* 0x0000007907077211 */ /* 0x080fe200000f0eff */
[----:B------:R-:W1:Y:S01]  /*1490*/  LDC R209, c[0x0][0x248] ;  /* 0x00009200ffd17b82 */ /* 0x000e620000000800 */
[----:B------:R-:W-:Y:S01]  /*14a0*/  LEA.HI.X.SX32 R39, R65, R121, 0x1, P1 ;  /* 0x0000007941277211 */ /* 0x000fe200008f0eff */
[----:B------:R2:W3:Y:S01]  /*14b0*/  LDG.E.U16 R91, desc[UR60][R12.64] ;  /* 0x0000003c0c5b7981 */ /* 0x0004e2000c1e1500 */
[----:B------:R-:W-:Y:S01]  /*14c0*/  IADD3 R44, P2, R189, R120, RZ ;  /* 0x00000078bd2c7210 */ /* 0x000fe20007f5e0ff */
[----:B------:R-:W-:-:S02]  /*14d0*/  IMAD R187, R3, 0xf4, RZ ;  /* 0x000000f403bb7824 */ /* 0x000fc400078e02ff */
[----:B------:R0:W4:Y:S01]  /*14e0*/  LDG.E.U16 R138, desc[UR60][R138.64] ;  /* 0x0000003c8a8a7981 */ /* 0x000122000c1e1500 */
[----:B--2---:R-:W-:Y:S01]  /*14f0*/  IMAD R9, R3, 0x3d, RZ ;  /* 0x0000003d03097824 */ /* 0x004fe200078e02ff */
[----:B------:R-:W2:Y:S02]  /*1500*/  LDC R211, c[0x0][0x248] ;  /* 0x00009200ffd37b82 */ /* 0x000ea40000000800 */
[----:B------:R0:W3:Y:S01]  /*1510*/  LDG.E.U16 R88, desc[UR60][R14.64] ;  /* 0x0000003c0e587981 */ /* 0x0000e2000c1e1500 */
[----:B------:R-:W-:Y:S01]  /*1520*/  IADD3 R12, P0, R49, R120, RZ ;  /* 0x00000078310c7210 */ /* 0x000fe20007f1e0ff */
[C---:B------:R-:W-:Y:S02]  /*1530*/  IMAD R47, R3.reuse, 0x16, RZ ;  /* 0x00000016032f7824 */ /* 0x040fe400078e02ff */
[----:B------:R-:W3:Y:S01]  /*1540*/  LDG.E.U16 R89, desc[UR60][R38.64] ;  /* 0x0000003c26597981 */ /* 0x000ee2000c1e1500 */
[----:B0-----:R-:W-:Y:S01]  /*1550*/  IMAD R139, R3, 0xfa, RZ ;  /* 0x000000fa038b7824 */ /* 0x001fe200078e02ff */
[----:B------:R-:W-:-:S02]  /*1560*/  LEA.HI.X.SX32 R13, R9, R121, 0x1, P0 ;  /* 0x00000079090d7211 */ /* 0x000fc400000f0eff */
[----:B------:R0:W3:Y:S01]  /*1570*/  LDG.E.U16 R90, desc[UR60][R16.64] ;  /* 0x0000003c105a7981 */ /* 0x0000e2000c1e1500 */
[----:B------:R-:W2:Y:S01]  /*1580*/  LDC R213, c[0x0][0x248] ;  /* 0x00009200ffd57b82 */ /* 0x000ea20000000800 */
[-C--:B------:R-:W-:Y:S01]  /*1590*/  IADD3 R14, P1, R182, R120.reuse, RZ ;  /* 0x00000078b60e7210 */ /* 0x080fe20007f3e0ff */
[----:B------:R-:W-:Y:S01]  /*15a0*/  IMAD R9, R3, 0x7d, RZ ;  /* 0x0000007d03097824 */ /* 0x000fe200078e02ff */
[----:B------:R-:W3:Y:S02]  /*15b0*/  LDG.E.U16 R144, desc[UR60][R144.64] ;  /* 0x0000003c90907981 */ /* 0x000ee4000c1e1500 */
[-C--:B------:R-:W-:Y:S02]  /*15c0*/  LEA.HI.X.SX32 R15, R45, R121.reuse, 0x1, P1 ;  /* 0x000000792d0f7211 */ /* 0x080fe400008f0eff */
[-C--:B------:R-:W-:Y:S01]  /*15d0*/  LEA.HI.X.SX32 R45, R5, R121.reuse, 0x1, P2 ;  /* 0x00000079052d7211 */ /* 0x080fe200010f0eff */
[----:B------:R0:W3:Y:S01]  /*15e0*/  LDG.E.U16 R39, desc[UR60][R6.64] ;  /* 0x0000003c06277981 */ /* 0x0000e2000c1e1500 */
[----:B------:R-:W-:Y:S01]  /*15f0*/  IADD3 R8, P1, R139, R120, RZ ;  /* 0x000000788b087210 */ /* 0x000fe20007f3e0ff */
[----:B0-----:R-:W-:Y:S01]  /*1600*/  IMAD R17, R3, 0x6, RZ ;  /* 0x0000000603117824 */ /* 0x001fe200078e02ff */
[----:B------:R-:W0:Y:S01]  /*1610*/  LDC R215, c[0x0][0x248] ;  /* 0x00009200ffd77b82 */ /* 0x000e220000000800 */
[----:B------:R1:W3:Y:S01]  /*1620*/  LDG.E.U16 R38, desc[UR60][R12.64] ;  /* 0x0000003c0c267981 */ /* 0x0002e2000c1e1500 */
[----:B------:R-:W-:Y:S01]  /*1630*/  LEA.HI.X.SX32 R9, R9, R121, 0x1, P1 ;  /* 0x0000007909097211 */ /* 0x000fe200008f0eff */
[----:B------:R-:W-:-:S02]  /*1640*/  IMAD R5, R3, 0x3, RZ ;  /* 0x0000000303057824 */ /* 0x000fc400078e02ff */
[----:B------:R-:W-:Y:S01]  /*1650*/  IMAD R216, R3, 0x56, RZ ;  /* 0x0000005603d87824 */ /* 0x000fe200078e02ff */
[----:B------:R-:W3:Y:S01]  /*1660*/  LDG.E.U16 R31, desc[UR60][R30.64] ;  /* 0x0000003c1e1f7981 */ /* 0x000ee2000c1e1500 */
[-C--:B------:R-:W-:Y:S01]  /*1670*/  IADD3 R6, P2, R187, R120.reuse, RZ ;  /* 0x00000078bb067210 */ /* 0x080fe20007f5e0ff */
[----:B------:R-:W0:Y:S01]  /*1680*/  LDC R218, c[0x0][0x248] ;  /* 0x00009200ffda7b82 */ /* 0x000e220000000800 */
[-C--:B------:R-:W-:Y:S01]  /*1690*/  IADD3 R158, P1, R47, R120.reuse, RZ ;  /* 0x000000782f9e7210 */ /* 0x080fe20007f3e0ff */
[----:B------:R-:W-:Y:S01]  /*16a0*/  IMAD R145, R3, 0x36, RZ ;  /* 0x0000003603917824 */ /* 0x000fe200078e02ff */
[-C--:B------:R-:W-:Y:S01]  /*16b0*/  LEA.HI.X.SX32 R7, R49, R121.reuse, 0x1, P2 ;  /* 0x0000007931077211 */ /* 0x080fe200010f0eff */
[----:B-1----:R-:W-:Y:S01]  /*16c0*/  IMAD R13, R3, 0xb, RZ ;  /* 0x0000000b030d7824 */ /* 0x002fe200078e02ff */
[-C--:B------:R-:W-:Y:S01]  /*16d0*/  IADD3 R4, P0, R17, R120.reuse, RZ ;  /* 0x0000007811047210 */ /* 0x080fe20007f1e0ff */
[----:B------:R-:W-:Y:S01]  /*16e0*/  IMAD R49, R3, 0x26, RZ ;  /* 0x0000002603317824 */ /* 0x000fe200078e02ff */
[----:B------:R-:W3:Y:S01]  /*16f0*/  LDG.E.U16 R86, desc[UR60][R86.64] ;  /* 0x0000003c56567981 */ /* 0x000ee2000c1e1500 */
[----:B------:R-:W1:Y:S01]  /*1700*/  LDC R220, c[0x0][0x248] ;  /* 0x00009200ffdc7b82 */ /* 0x000e620000000800 */
[-C--:B------:R-:W-:Y:S01]  /*1710*/  LEA.HI.X.SX32 R159, R13, R121.reuse, 0x1, P1 ;  /* 0x000000790d9f7211 */ /* 0x080fe200008f0eff */
[----:B------:R-:W-:Y:S01]  /*1720*/  IMAD R13, R3, 0x13, RZ ;  /* 0x00000013030d7824 */ /* 0x000fe200078e02ff */
[-C--:B------:R-:W-:Y:S01]  /*1730*/  LEA.HI.X.SX32 R5, R5, R121.reuse, 0x1, P0 ;  /* 0x0000007905057211 */ /* 0x080fe200000f0eff */
[----:B------:R-:W-:Y:S01]  /*1740*/  IMAD R210, R3, 0x46, RZ ;  /* 0x0000004603d27824 */ /* 0x000fe200078e02ff */
[-C--:B------:R-:W-:Y:S01]  /*1750*/  IADD3 R146, P0, R49, R120.reuse, RZ ;  /* 0x0000007831927210 */ /* 0x080fe20007f1e0ff */
[----:B------:R5:W3:Y:S01]  /*1760*/  LDG.E.U16 R30, desc[UR60][R8.64] ;  /* 0x0000003c081e7981 */ /* 0x000ae2000c1e1500 */
[----:B------:R-:W-:Y:S01]  /*1770*/  IMAD R214, R3, 0x66, RZ ;  /* 0x0000006603d67824 */ /* 0x000fe200078e02ff */
[----:B------:R-:W1:Y:S01]  /*1780*/  LDC R222, c[0x0][0x248] ;  /* 0x00009200ffde7b82 */ /* 0x000e620000000800 */
[----:B------:R-:W-:Y:S01]  /*1790*/  LEA.HI.X.SX32 R147, R13, R121, 0x1, P0 ;  /* 0x000000790d937211 */ /* 0x000fe200000f0eff */
[----:B------:R2:W3:Y:S01]  /*17a0*/  LDG.E.U16 R65, desc[UR60][R14.64] ;  /* 0x0000003c0e417981 */ /* 0x0004e2000c1e1500 */
[----:B------:R-:W-:-:S03]  /*17b0*/  IADD3 R12, P0, R216, R120, RZ ;  /* 0x00000078d80c7210 */ /* 0x000fc60007f1e0ff */
[----:B------:R2:W3:Y:S01]  /*17c0*/  LDG.E.U16 R87, desc[UR60][R44.64] ;  /* 0x0000003c2c577981 */ /* 0x0004e2000c1e1500 */
[C---:B-----5:R-:W-:Y:S01]  /*17d0*/  IMAD R9, R3.reuse, 0x2b, RZ ;  /* 0x0000002b03097824 */ /* 0x060fe200078e02ff */
[----:B------:R-:W5:Y:S02]  /*17e0*/  LDC R226, c[0x0][0x248] ;  /* 0x00009200ffe27b82 */ /* 0x000f640000000800 */
[----:B------:R2:W3:Y:S02]  /*17f0*/  LDG.E.U16 R85, desc[UR60][R6.64] ;  /* 0x0000003c06557981 */ /* 0x0004e4000c1e1500 */
[C---:B--2---:R-:W-:Y:S02]  /*1800*/  IMAD R15, R3.reuse, 0x1b, RZ ;  /* 0x0000001b030f7824 */ /* 0x044fe400078e02ff */
[----:B------:R2:W3:Y:S01]  /*1810*/  LDG.E.U16 R172, desc[UR60][R4.64] ;  /* 0x0000003c04ac7981 */ /* 0x0004e2000c1e1500 */
[----:B------:R-:W-:Y:S01]  /*1820*/  IMAD R45, R3, 0x23, RZ ;  /* 0x00000023032d7824 */ /* 0x000fe200078e02ff */
[-C--:B------:R-:W-:Y:S01]  /*1830*/  LEA.HI.X.SX32 R13, R9, R121.reuse, 0x1, P0 ;  /* 0x00000079090d7211 */ /* 0x080fe200000f0eff */
[----:B------:R-:W-:Y:S01]  /*1840*/  IMAD R212, R3, 0x76, RZ ;  /* 0x0000007603d47824 */ /* 0x000fe200078e02ff */
[----:B------:R0:W3:Y:S01]  /*1850*/  LDG.E.U16 R148, desc[UR60][R148.64] ;  /* 0x0000003c94947981 */ /* 0x0000e2000c1e1500 */
[-C--:B------:R-:W-:Y:S01]  /*1860*/  IADD3 R6, P1, R145, R120.reuse, RZ ;  /* 0x0000007891067210 */ /* 0x080fe20007f3e0ff */
[C---:B------:R-:W-:Y:S01]  /*1870*/  IMAD R9, R3.reuse, 0x33, RZ ;  /* 0x0000003303097824 */ /* 0x040fe200078e02ff */
[----:B------:R-:W5:Y:S01]  /*1880*/  LDC R228, c[0x0][0x248] ;  /* 0x00009200ffe47b82 */ /* 0x000f620000000800 */
[C---:B------:R-:W-:Y:S01]  /*1890*/  IMAD R231, R3.reuse, 0x96, RZ ;  /* 0x0000009603e77824 */ /* 0x040fe200078e02ff */
[----:B--2---:R-:W-:Y:S01]  /*18a0*/  IADD3 R4, P2, R210, R120, RZ ;  /* 0x00000078d2047210 */ /* 0x004fe20007f5e0ff */
[----:B------:R-:W-:Y:S01]  /*18b0*/  IMAD R232, R3, 0x86, RZ ;  /* 0x0000008603e87824 */ /* 0x000fe200078e02ff */
[-C--:B------:R-:W-:Y:S01]  /*18c0*/  LEA.HI.X.SX32 R7, R15, R121.reuse, 0x1, P1 ;  /* 0x000000790f077211 */ /* 0x080fe200008f0eff */
[----:B------:R2:W3:Y:S01]  /*18d0*/  LDG.E.U16 R74, desc[UR60][R12.64] ;  /* 0x0000003c0c4a7981 */ /* 0x0004e2000c1e1500 */
[----:B------:R-:W-:-:S02]  /*18e0*/  LEA.HI.X.SX32 R5, R45, R121, 0x1, P2 ;  /* 0x000000792d057211 */ /* 0x000fc400010f0eff */
[-C--:B------:R-:W-:Y:S01]  /*18f0*/  IADD3 R8, P0, R214, R120.reuse, RZ ;  /* 0x00000078d6087210 */ /* 0x080fe20007f1e0ff */
[----:B------:R2:W3:Y:S01]  /*1900*/  LDG.E.U16 R132, desc[UR60][R6.64] ;  /* 0x0000003c06847981 */ /* 0x0004e2000c1e1500 */
[----:B------:R-:W-:Y:S01]  /*1910*/  IMAD R15, R3, 0x3b, RZ ;  /* 0x0000003b030f7824 */ /* 0x000fe200078e02ff */
[----:B0-----:R-:W0:Y:S01]  /*1920*/  LDC R149, c[0x0][0x248] ;  /* 0x00009200ff957b82 */ /* 0x001e220000000800 */
[----:B------:R-:W-:Y:S01]  /*1930*/  LEA.HI.X.SX32 R9, R9, R121, 0x1, P0 ;  /* 0x0000007909097211 */ /* 0x000fe200000f0eff */
[----:B------:R1:W3:Y:S01]  /*1940*/  LDG.E.U16 R75, desc[UR60][R4.64] ;  /* 0x0000003c044b7981 */ /* 0x0002e2000c1e1500 */
[----:B------:R-:W-:Y:S01]  /*1950*/  IMAD R45, R3, 0x43, RZ ;  /* 0x00000043032d7824 */ /* 0x000fe200078e02ff */
[-C--:B--2---:R-:W-:Y:S01]  /*1960*/  IADD3 R12, P0, R231, R120.reuse, RZ ;  /* 0x00000078e70c7210 */ /* 0x084fe20007f1e0ff */
[C---:B------:R-:W-:Y:S01]  /*1970*/  IMAD R13, R3.reuse, 0x4b, RZ ;  /* 0x0000004b030d7824 */ /* 0x040fe200078e02ff */
[----:B------:R2:W3:Y:S01]  /*1980*/  LDG.E.U16 R73, desc[UR60][R8.64] ;  /* 0x0000003c08497981 */ /* 0x0004e2000c1e1500 */
[C---:B------:R-:W-:Y:S01]  /*1990*/  IMAD R229, R3.reuse, 0xa6, RZ ;  /* 0x000000a603e57824 */ /* 0x040fe200078e02ff */
[-C--:B------:R-:W-:Y:S01]  /*19a0*/  IADD3 R6, P1, R212, R120.reuse, RZ ;  /* 0x00000078d4067210 */ /* 0x080fe20007f3e0ff */
[----:B------:R-:W-:Y:S01]  /*19b0*/  IMAD R227, R3, 0xb6, RZ ;  /* 0x000000b603e37824 */ /* 0x000fe200078e02ff */
[----:B------:R2:W3:Y:S01]  /*19c0*/  LDG.E.U16 R150, desc[UR60][R150.64] ;  /* 0x0000003c96967981 */ /* 0x0004e2000c1e1500 */
[----:B------:R-:W5:Y:S01]  /*19d0*/  LDC R230, c[0x0][0x248] ;  /* 0x00009200ffe67b82 */ /* 0x000f620000000800 */
[----:B-1----:R-:W-:-:S02]  /*19e0*/  IADD3 R4, P2, R232, R120, RZ ;  /* 0x00000078e8047210 */ /* 0x002fc40007f5e0ff */
[-C--:B------:R-:W-:Y:S01]  /*19f0*/  LEA.HI.X.SX32 R7, R15, R121.reuse, 0x1, P1 ;  /* 0x000000790f077211 */ /* 0x080fe200008f0eff */
[----:B------:R-:W-:Y:S01]  /*1a00*/  IMAD R15, R3, 0x53, RZ ;  /* 0x00000053030f7824 */ /* 0x000fe200078e02ff */
[-C--:B------:R-:W-:Y:S01]  /*1a10*/  LEA.HI.X.SX32 R13, R13, R121.reuse, 0x1, P0 ;  /* 0x000000790d0d7211 */ /* 0x080fe200000f0eff */
[----:B------:R-:W-:Y:S01]  /*1a20*/  IMAD R225, R3, 0xc6, RZ ;  /* 0x000000c603e17824 */ /* 0x000fe200078e02ff */
[-C--:B------:R-:W-:Y:S01]  /*1a30*/  LEA.HI.X.SX32 R5, R45, R121.reuse, 0x1, P2 ;  /* 0x000000792d057211 */ /* 0x080fe200010f0eff */
[----:B------:R-:W-:Y:S01]  /*1a40*/  IMAD R223, R3, 0xd6, RZ ;  /* 0x000000d603df7824 */ /* 0x000fe200078e02ff */
[-C--:B--2---:R-:W-:Y:S01]  /*1a50*/  IADD3 R8, P0, R229, R120.reuse, RZ ;  /* 0x00000078e5087210 */ /* 0x084fe20007f1e0ff */
[----:B------:R1:W2:Y:S01]  /*1a60*/  LDG.E.U16 R72, desc[UR60][R6.64] ;  /* 0x0000003c06487981 */ /* 0x0002a2000c1e1500 */
[C---:B------:R-:W-:Y:S01]  /*1a70*/  IMAD R45, R3.reuse, 0x5b, RZ ;  /* 0x0000005b032d7824 */ /* 0x040fe200078e02ff */
[----:B------:R-:W5:Y:S01]  /*1a80*/  LDC R151, c[0x0][0x248] ;  /* 0x00009200ff977b82 */ /* 0x000f620000000800 */
[----:B------:R-:W-:Y:S01]  /*1a90*/  IMAD R67, R3, 0x63, RZ ;  /* 0x0000006303437824 */ /* 0x000fe200078e02ff */
[----:B------:R1:W2:Y:S01]  /*1aa0*/  LDG.E.U16 R70, desc[UR60][R12.64] ;  /* 0x0000003c0c467981 */ /* 0x0002a2000c1e1500 */
[----:B------:R-:W-:Y:S01]  /*1ab0*/  LEA.HI.X.SX32 R9, R15, R121, 0x1, P0 ;  /* 0x000000790f097211 */ /* 0x000fe200000f0eff */
[----:B------:R-:W-:Y:S01]  /*1ac0*/  IMAD R221, R3, 0xe6, RZ ;  /* 0x000000e603dd7824 */ /* 0x000fe200078e02ff */
[-C--:B------:R-:W-:Y:S01]  /*1ad0*/  IADD3 R44, P0, R223, R120.reuse, RZ ;  /* 0x00000078df2c7210 */ /* 0x080fe20007f1e0ff */
[----:B------:R0:W2:Y:S01]  /*1ae0*/  LDG.E.U16 R71, desc[UR60][R4.64] ;  /* 0x0000003c04477981 */ /* 0x0000a2000c1e1500 */
[----:B-1----:R-:W-:Y:S01]  /*1af0*/  IADD3 R6, P1, R227, R120, RZ ;  /* 0x00000078e3067210 */ /* 0x002fe20007f3e0ff */
[----:B------:R-:W-:-:S02]  /*1b00*/  IMAD R219, R3, 0xf6, RZ ;  /* 0x000000f603db7824 */ /* 0x000fc400078e02ff */
[----:B------:R-:W2:Y:S01]  /*1b10*/  LDG.E.U16 R146, desc[UR60][R146.64] ;  /* 0x0000003c92927981 */ /* 0x000ea2000c1e1500 */
[----:B------:R-:W1:Y:S01]  /*1b20*/  LDC R234, c[0x0][0x248] ;  /* 0x00009200ffea7b82 */ /* 0x000e620000000800 */
[----:B------:R-:W-:Y:S01]  /*1b30*/  IMAD R13, R3, 0x6b, RZ ;  /* 0x0000006b030d7824 */ /* 0x000fe200078e02ff */
[-C--:B------:R-:W-:Y:S01]  /*1b40*/  LEA.HI.X.SX32 R7, R45, R121.reuse, 0x1, P1 ;  /* 0x000000792d077211 */ /* 0x080fe200008f0eff */
[----:B------:R-:W-:Y:S01]  /*1b50*/  IMAD R141, R3, 0x7b, RZ ;  /* 0x0000007b038d7824 */ /* 0x000fe200078e02ff */
[----:B------:R-:W2:Y:S01]  /*1b60*/  LDG.E.U16 R154, desc[UR60][R154.64] ;  /* 0x0000003c9a9a7981 */ /* 0x000ea2000c1e1500 */
[-C--:B0-----:R-:W-:Y:S02]  /*1b70*/  IADD3 R4, P2, R225, R120.reuse, RZ ;  /* 0x00000078e1047210 */ /* 0x081fe40007f5e0ff */
[-C--:B------:R-:W-:Y:S01]  /*1b80*/  LEA.HI.X.SX32 R45, R13, R121.reuse, 0x1, P0 ;  /* 0x000000790d2d7211 */ /* 0x080fe200000f0eff */
[----:B------:R-:W-:Y:S01]  /*1b90*/  IMAD R13, R3, 0x73, RZ ;  /* 0x00000073030d7824 */ /* 0x000fe200078e02ff */
[----:B------:R-:W-:Y:S01]  /*1ba0*/  LEA.HI.X.SX32 R5, R67, R121, 0x1, P2 ;  /* 0x0000007943057211 */ /* 0x000fe200010f0eff */
[----:B------:R-:W-:Y:S01]  /*1bb0*/  IMAD R15, R3, 0xc, RZ ;  /* 0x0000000c030f7824 */ /* 0x000fe200078e02ff */
[----:B------:R0:W2:Y:S01]  /*1bc0*/  LDG.E.U16 R67, desc[UR60][R8.64] ;  /* 0x0000003c08437981 */ /* 0x0000a2000c1e1500 */
[----:B------:R-:W1:Y:S03]  /*1bd0*/  LDC R12, c[0x0][0x248] ;  /* 0x00009200ff0c7b82 */ /* 0x000e660000000800 */
[----:B------:R0:W2:Y:S04]  /*1be0*/  LDG.E.U16 R68, desc[UR60][R4.64] ;  /* 0x0000003c04447981 */ /* 0x0000a8000c1e1500 */
[----:B------:R5:W2:Y:S01]  /*1bf0*/  LDG.E.U16 R69, desc[UR60][R6.64] ;  /* 0x0000003c06457981 */ /* 0x000aa2000c1e1500 */
[----:B------:R-:W4:Y:S01]  /*1c00*/  LDC R236, c[0x0][0x248] ;  /* 0x00009200ffec7b82 */ /* 0x000f220000000800 */
[----:B0-----:R-:W-:-:S02]  /*1c10*/  IADD3 R8, P0, R221, R120, RZ ;  /* 0x00000078dd087210 */ /* 0x001fc40007f1e0ff */
[-C--:B------:R-:W-:Y:S01]  /*1c20*/  IADD3 R166, P1, R15, R120.reuse, RZ ;  /* 0x000000780fa67210 */ /* 0x080fe20007f3e0ff */
[----:B------:R0:W2:Y:S01]  /*1c30*/  LDG.E.U16 R44, desc[UR60][R44.64] ;  /* 0x0000003c2c2c7981 */ /* 0x0000a2000c1e1500 */
[-C--:B------:R-:W-:Y:S02]  /*1c40*/  LEA.HI.X.SX32 R9, R13, R121.reuse, 0x1, P0 ;  /* 0x000000790d097211 */ /* 0x080fe400000f0eff */
[C---:B------:R-:W-:Y:S01]  /*1c50*/  SHF.L.U32 R13, R3.reuse, 0x2, RZ ;  /* 0x00000002030d7819 */ /* 0x040fe200000006ff */
[----:B------:R0:W2:Y:S01]  /*1c60*/  LDG.E.U16 R158, desc[UR60][R158.64] ;  /* 0x0000003c9e9e7981 */ /* 0x0000a2000c1e1500 */
[-C--:B------:R-:W-:Y:S01]  /*1c70*/  LEA R4, P0, R3, R120.reuse, 0x3 ;  /* 0x0000007803047211 */ /* 0x080fe200078018ff */
[----:B------:R-:W4:Y:S01]  /*1c80*/  LDC R224, c[0x0][0x248] ;  /* 0x00009200ffe07b82 */ /* 0x000f220000000800 */
[----:B-----5:R-:W-:Y:S01]  /*1c90*/  IADD3 R6, P2, R219, R120, RZ ;  /* 0x00000078db067210 */ /* 0x020fe20007f5e0ff */
[----:B------:R-:W-:Y:S01]  /*1ca0*/  IMAD R147, R3, 0xd8, RZ ;  /* 0x000000d803937824 */ /* 0x000fe200078e02ff */
[-C--:B------:R-:W-:Y:S01]  /*1cb0*/  LEA.HI.X.SX32 R5, R13, R121.reuse, 0x1, P0 ;  /* 0x000000790d057211 */ /* 0x080fe200000f0eff */
[----:B------:R-:W-:Y:S01]  /*1cc0*/  IMAD R13, R3, 0x2c, RZ ;  /* 0x0000002c030d7824 */ /* 0x000fe200078e02ff */
[-C--:B------:R-:W-:Y:S01]  /*1cd0*/  LEA.HI.X.SX32 R167, R17, R121.reuse, 0x1, P1 ;  /* 0x0000007911a77211 */ /* 0x080fe200008f0eff */
[----:B0-----:R-:W-:Y:S01]  /*1ce0*/  IMAD R45, R3, 0x98, RZ ;  /* 0x00000098032d7824 */ /* 0x001fe200078e02ff */
[----:B------:R-:W5:Y:S01]  /*1cf0*/  LDG.E.U16 R66, desc[UR60][R8.64] ;  /* 0x0000003c08427981 */ /* 0x000f62000c1e1500 */
[----:B------:R-:W0:Y:S01]  /*1d00*/  LDC R17, c[0x0][0x248] ;  /* 0x00009200ff117b82 */ /* 0x000e220000000800 */
[----:B------:R-:W-:-:S02]  /*1d10*/  LEA.HI.X.SX32 R7, R141, R121, 0x1, P2 ;  /* 0x000000798d077211 */ /* 0x000fc400010f0eff */
[-C--:B------:R-:W-:Y:S01]  /*1d20*/  IADD3 R156, P2, R157, R120.reuse, RZ ;  /* 0x000000789d9c7210 */ /* 0x080fe20007f5e0ff */
[----:B------:R1:W5:Y:S01]  /*1d30*/  LDG.E.U16 R170, desc[UR60][R4.64] ;  /* 0x0000003c04aa7981 */ /* 0x000362000c1e1500 */
[-C--:B------:R-:W-:Y:S02]  /*1d40*/  IADD3 R140, P0, R13, R120.reuse, RZ ;  /* 0x000000780d8c7210 */ /* 0x080fe40007f1e0ff */
[-C--:B------:R-:W-:Y:S01]  /*1d50*/  LEA.HI.X.SX32 R157, R15, R121.reuse, 0x1, P2 ;  /* 0x000000790f9d7211 */ /* 0x080fe200010f0eff */
[----:B------:R-:W-:Y:S01]  /*1d60*/  IMAD R15, R3, 0x4c, RZ ;  /* 0x0000004c030f7824 */ /* 0x000fe200078e02ff */
[-C--:B------:R-:W-:Y:S01]  /*1d70*/  IADD3 R50, P2, R51, R120.reuse, RZ ;  /* 0x0000007833327210 */ /* 0x080fe20007f5e0ff */
[----:B------:R1:W5:Y:S01]  /*1d80*/  LDG.E.U16 R64, desc[UR60][R6.64] ;  /* 0x0000003c06407981 */ /* 0x000362000c1e1500 */
[-C--:B------:R-:W-:Y:S01]  /*1d90*/  LEA.HI.X.SX32 R141, R47, R121.reuse, 0x1, P0 ;  /* 0x000000792f8d7211 */ /* 0x080fe200000f0eff */
[----:B------:R-:W4:Y:S01]  /*1da0*/  LDC R159, c[0x0][0x248] ;  /* 0x00009200ff9f7b82 */ /* 0x000f220000000800 */
[-C--:B-1----:R-:W-:Y:S01]  /*1db0*/  IADD3 R4, P0, R45, R120.reuse, RZ ;  /* 0x000000782d047210 */ /* 0x082fe20007f1e0ff */
[----:B------:R-:W5:Y:S01]  /*1dc0*/  LDG.E.U16 R156, desc[UR60][R156.64] ;  /* 0x0000003c9c9c7981 */ /* 0x000f62000c1e1500 */
[-C--:B------:R-:W-:Y:S01]  /*1dd0*/  LEA.HI.X.SX32 R51, R13, R121.reuse, 0x1, P2 ;  /* 0x000000790d337211 */ /* 0x080fe200010f0eff */
[----:B------:R-:W-:Y:S01]  /*1de0*/  IMAD R13, R3, 0x6c, RZ ;  /* 0x0000006c030d7824 */ /* 0x000fe200078e02ff */
[CC--:B------:R-:W-:Y:S01]  /*1df0*/  LEA.HI.X.SX32 R5, R15.reuse, R121.reuse, 0x1, P0 ;  /* 0x000000790f057211 */ /* 0x0c0fe200000f0eff */
[----:B------:R-:W5:Y:S01]  /*1e00*/  LDG.E.U16 R140, desc[UR60][R140.64] ;  /* 0x0000003c8c8c7981 */ /* 0x000f62000c1e1500 */
[----:B------:R-:W-:Y:S01]  /*1e10*/  IADD3 R6, P1, R15, R120, RZ ;  /* 0x000000780f067210 */ /* 0x000fe20007f3e0ff */
[----:B------:R-:W1:Y:S02]  /*1e20*/  LDC R244, c[0x0][0x280] ;  /* 0x0000a000fff47b82 */ /* 0x000e640000000800 */
[----:B------:R0:W5:Y:S01]  /*1e30*/  LDG.E.U16 R50, desc[UR60][R50.64] ;  /* 0x0000003c32327981 */ /* 0x000162000c1e1500 */
[----:B------:R-:W-:-:S02]  /*1e40*/  LEA.HI.X.SX32 R7, R49, R121, 0x1, P1 ;  /* 0x0000007931077211 */ /* 0x000fc400008f0eff */
[----:B------:R-:W-:Y:S01]  /*1e50*/  IADD3 R14, P1, R13, R120, RZ ;  /* 0x000000780d0e7210 */ /* 0x000fe20007f3e0ff */
[----:B------:R0:W5:Y:S01]  /*1e60*/  LDG.E.U16 R47, desc[UR60][R4.64] ;  /* 0x0000003c042f7981 */ /* 0x000162000c1e1500 */
[----:B------:R-:W-:-:S03]  /*1e70*/  SHF.L.U32 R9, R3, 0x4, RZ ;  /* 0x0000000403097819 */ /* 0x000fc600000006ff */
[----:B------:R-:W3:Y:S01]  /*1e80*/  LDG.E.U16 R164, desc[UR60][R164.64] ;  /* 0x0000003ca4a47981 */ /* 0x000ee2000c1e1500 */
[----:B0-----:R-:W0:Y:S01]  /*1e90*/  LDC R51, c[0x0][0x248] ;  /* 0x00009200ff337b82 */ /* 0x001e220000000800 */
[-C--:B------:R-:W-:Y:S02]  /*1ea0*/  LEA R152, P0, R153, R120.reuse, 0x5 ;  /* 0x0000007899987211 */ /* 0x080fe400078028ff */
[----:B------:R1:W5:Y:S01]  /*1eb0*/  LDG.E.U16 R10, desc[UR60][R6.64] ;  /* 0x0000003c060a7981 */ /* 0x000362000c1e1500 */
[-C--:B------:R-:W-:Y:S02]  /*1ec0*/  IADD3 R4, P2, R147, R120.reuse, RZ ;  /* 0x0000007893047210 */ /* 0x080fe40007f5e0ff */
[-C--:B------:R-:W-:Y:S01]  /*1ed0*/  LEA.HI.X.SX32 R15, R145, R121.reuse, 0x1, P1 ;  /* 0x00000079910f7211 */ /* 0x080fe200008f0eff */
[----:B------:R-:W2:Y:S01]  /*1ee0*/  LDG.E.U16 R162, desc[UR60][R162.64] ;  /* 0x0000003ca2a27981 */ /* 0x000ea2000c1e1500 */
[-C--:B------:R-:W-:Y:S01]  /*1ef0*/  LEA.HI.X.SX32 R5, R13, R121.reuse, 0x1, P2 ;  /* 0x000000790d057211 */ /* 0x080fe200010f0eff */
[----:B------:R-:W-:Y:S01]  /*1f00*/  IMAD R141, R48, 0x1d0, RZ ;  /* 0x000001d0308d7824 */ /* 0x000fe200078e02ff */
[-C--:B------:R-:W-:Y:S01]  /*1f10*/  LEA R8, P1, R17, R120.reuse, 0x6 ;  /* 0x0000007811087211 */ /* 0x080fe200078230ff */
[----:B------:R1:W5:Y:S02]  /*1f20*/  LDG.E.U16 R14, desc[UR60][R14.64] ;  /* 0x0000003c0e0e7981 */ /* 0x000364000c1e1500 */
[----:B-1----:R-:W-:Y:S01]  /*1f30*/  SHF.L.U32 R7, R3, 0x5, RZ ;  /* 0x0000000503077819 */ /* 0x002fe200000006ff */
[----:B------:R-:W1:Y:S01]  /*1f40*/  LDC R48, c[0x0][0x248] ;  /* 0x00009200ff307b82 */ /* 0x000e620000000800 */
[-C--:B------:R-:W-:Y:S01]  /*1f50*/  LEA.HI.X.SX32 R153, R9, R121.reuse, 0x1, P0 ;  /* 0x0000007909997211 */ /* 0x080fe200000f0eff */
[----:B------:R0:W5:Y:S01]  /*1f60*/  LDG.E.U16 R49, desc[UR60][R4.64] ;  /* 0x0000003c04317981 */ /* 0x000162000c1e1500 */
[-C--:B------:R-:W-:Y:S01]  /*1f70*/  LEA.HI.X.SX32 R9, R7, R121.reuse, 0x1, P1 ;  /* 0x0000007907097211 */ /* 0x080fe200008f0eff */
[----:B------:R-:W-:Y:S01]  /*1f80*/  IMAD.SHL.U32 R7, R3, 0x40, RZ ;  /* 0x0000004003077824 */ /* 0x000fe200078e00ff */
[-C--:B------:R-:W-:Y:S01]  /*1f90*/  LEA R16, P0, R149, R120.reuse, 0x7 ;  /* 0x0000007895107211 */ /* 0x080fe200078038ff */
[----:B------:R-:W2:Y:S01]  /*1fa0*/  LDG.E.U16 R152, desc[UR60][R152.64] ;  /* 0x0000003c98987981 */ /* 0x000ea2000c1e1500 */
[----:B------:R-:W-:Y:S01]  /*1fb0*/  SHF.L.U32 R13, R3, 0x7, RZ ;  /* 0x00000007030d7819 */ /* 0x000fe200000006ff */
[----:B------:R-:W-:Y:S01]  /*1fc0*/  IMAD R15, R2, 0x110, RZ ;  /* 0x00000110020f7824 */ /* 0x000fe200078e02ff */
[----:B------:R-:W-:Y:S01]  /*1fd0*/  LEA R6, P1, R151, R120, 0x8 ;  /* 0x0000007897067211 */ /* 0x000fe200078240ff */
[----:B------:R0:W5:Y:S01]  /*1fe0*/  LDG.E.U16 R8, desc[UR60][R8.64] ;  /* 0x0000003c08087981 */ /* 0x000162000c1e1500 */
[----:B------:R-:W4:Y:S01]  /*1ff0*/  LDC R145, c[0x0][0x248] ;  /* 0x00009200ff917b82 */ /* 0x000f220000000800 */
[----:B0-----:R-:W-:Y:S01]  /*2000*/  IMAD R5, R12, 0x130, RZ ;  /* 0x000001300c057824 */ /* 0x001fe200078e02ff */
[-C--:B------:R-:W-:Y:S01]  /*2010*/  LEA.HI.X.SX32 R17, R7, R121.reuse, 0x1, P0 ;  /* 0x0000007907117211 */ /* 0x080fe200000f0eff */
[----:B------:R-:W5:Y:S01]  /*2020*/  LDG.E.U16 R160, desc[UR60][R160.64] ;  /* 0x0000003ca0a07981 */ /* 0x000f62000c1e1500 */
[----:B------:R-:W-:-:S02]  /*2030*/  LEA.HI.X.SX32 R7, R13, R121, 0x1, P1 ;  /* 0x000000790d077211 */ /* 0x000fc400008f0eff */
[-C--:B------:R-:W-:Y:S01]  /*2040*/  IADD3 R4, P2, R5, R120.reuse, RZ ;  /* 0x0000007805047210 */ /* 0x080fe20007f5e0ff */
[----:B------:R0:W3:Y:S01]  /*2050*/  LDG.E.U16 R2, desc[UR60][R16.64] ;  /* 0x0000003c10027981 */ /* 0x0000e2000c1e1500 */
[----:B------:R-:W4:Y:S01]  /*2060*/  LDC R149, c[0x0][0x248] ;  /* 0x00009200ff957b82 */ /* 0x000f220000000800 */
[----:B------:R-:W-:Y:S01]  /*2070*/  IMAD R9, R18, 0x150, RZ ;  /* 0x0000015012097824 */ /* 0x000fe200078e02ff */
[-C--:B------:R-:W-:Y:S01]  /*2080*/  IADD3 R12, P0, R15, R120.reuse, RZ ;  /* 0x000000780f0c7210 */ /* 0x080fe20007f1e0ff */
[----:B------:R0:W5:Y:S01]  /*2090*/  LDG.E.U16 R6, desc[UR60][R6.64] ;  /* 0x0000003c06067981 */ /* 0x000162000c1e1500 */
[-C--:B------:R-:W-:Y:S02]  /*20a0*/  LEA.HI.X.SX32 R5, R45, R121.reuse, 0x1, P2 ;  /* 0x000000792d057211 */ /* 0x080fe400010f0eff */
[----:B------:R-:W-:Y:S01]  /*20b0*/  LEA.HI.X.SX32 R13, R77, R121, 0x1, P0 ;  /* 0x000000794d0d7211 */ /* 0x000fe200000f0eff */
[----:B------:R-:W5:Y:S01]  /*20c0*/  LDG.E.U16 R168, desc[UR60][R168.64] ;  /* 0x0000003ca8a87981 */ /* 0x000f62000c1e1500 */
[----:B------:R-:W1:Y:S01]  /*20d0*/  LDC R45, c[0x0][0x248] ;  /* 0x00009200ff2d7b82 */ /* 0x000e620000000800 */
[----:B0-----:R-:W-:Y:S01]  /*20e0*/  IADD3 R16, P1, R9, R120, RZ ;  /* 0x0000007809107210 */ /* 0x001fe20007f3e0ff */
[----:B------:R-:W-:Y:S01]  /*20f0*/  IMAD R9, R46, 0x1b0, RZ ;  /* 0x000001b02e097824 */ /* 0x000fe200078e02ff */
[----:B------:R0:W5:Y:S01]  /*2100*/  LDG.E.U16 R15, desc[UR60][R12.64] ;  /* 0x0000003c0c0f7981 */ /* 0x000162000c1e1500 */
[----:B------:R-:W-:-:S02]  /*2110*/  IMAD R77, R22, 0x190, RZ ;  /* 0x00000190164d7824 */ /* 0x000fc400078e02ff */
[----:B------:R-:W-:Y:S01]  /*2120*/  IMAD R7, R51, 0x1e0, RZ ;  /* 0x000001e033077824 */ /* 0x000fe200078e02ff */
[----:B------:R0:W5:Y:S01]  /*2130*/  LDG.E.U16 R18, desc[UR60][R4.64] ;  /* 0x0000003c04127981 */ /* 0x000162000c1e1500 */
[----:B------:R-:W4:Y:S01]  /*2140*/  LDC R46, c[0x0][0x248] ;  /* 0x00009200ff2e7b82 */ /* 0x000f220000000800 */
[----:B------:R-:W-:Y:S02]  /*2150*/  IADD3 R76, P0, R77, R120, RZ ;  /* 0x000000784d4c7210 */ /* 0x000fe40007f1e0ff */
[----:B------:R-:W5:Y:S04]  /*2160*/  LDG.E.U16 R166, desc[UR60][R166.64] ;  /* 0x0000003ca6a67981 */ /* 0x000f68000c1e1500 */
[----:B------:R-:W5:Y:S01]  /*2170*/  LDG.E.U16 R174, desc[UR60][R174.64] ;  /* 0x0000003caeae7981 */ /* 0x000f62000c1e1500 */
[----:B------:R-:W4:Y:S01]  /*2180*/  LDC R51, c[0x0][0x248] ;  /* 0x00009200ff337b82 */ /* 0x000f220000000800 */
[----:B------:R-:W-:-:S02]  /*2190*/  LEA.HI.X.SX32 R77, R53, R121, 0x1, P0 ;  /* 0x00000079354d7211 */ /* 0x000fc400000f0eff */
[-C--:B0-----:R-:W-:Y:S01]  /*21a0*/  IADD3 R12, P2, R141, R120.reuse, RZ ;  /* 0x000000788d0c7210 */ /* 0x081fe20007f5e0ff */
[----:B------:R-:W5:Y:S01]  /*21b0*/  LDG.E.U16 R176, desc[UR60][R176.64] ;  /* 0x0000003cb0b07981 */ /* 0x000f62000c1e1500 */
[-C--:B------:R-:W-:Y:S02]  /*21c0*/  IADD3 R4, P0, R7, R120.reuse, RZ ;  /* 0x0000007807047210 */ /* 0x080fe40007f1e0ff */
[-C--:B------:R-:W-:Y:S01]  /*21d0*/  LEA.HI.X.SX32 R17, R143, R121.reuse, 0x1, P1 ;  /* 0x000000798f117211 */ /* 0x080fe200008f0eff */
[----:B------:R-:W0:Y:S01]  /*21e0*/  LDC R7, c[0x0][0x248] ;  /* 0x00009200ff077b82 */ /* 0x000e220000000800 */
[-C--:B------:R-:W-:Y:S01]  /*21f0*/  IADD3 R52, P1, R9, R120.reuse, RZ ;  /* 0x0000007809347210 */ /* 0x080fe20007f3e0ff */
[----:B------:R-:W-:Y:S01]  /*2200*/  IMAD R194, R3, 0x9c, RZ ;  /* 0x0000009c03c27824 */ /* 0x000fe200078e02ff */
[-C--:B------:R-:W-:Y:S01]  /*2210*/  LEA.HI.X.SX32 R13, R109, R121.reuse, 0x1, P2 ;  /* 0x000000796d0d7211 */ /* 0x080fe200010f0eff */
[----:B------:R-:W-:Y:S01]  /*2220*/  IMAD R109, R24, 0x120, RZ ;  /* 0x00000120186d7824 */ /* 0x000fe200078e02ff */
[-C--:B------:R-:W-:Y:S01]  /*2230*/  LEA.HI.X.SX32 R5, R21, R121.reuse, 0x1, P0 ;  /* 0x0000007915057211 */ /* 0x080fe200000f0eff */
[----:B------:R-:W5:Y:S01]  /*2240*/  LDG.E.U16 R16, desc[UR60][R16.64] ;  /* 0x0000003c10107981 */ /* 0x000f62000c1e1500 */
[----:B------:R-:W-:Y:S01]  /*2250*/  LEA.HI.X.SX32 R53, R147, R121, 0x1, P1 ;  /* 0x0000007993357211 */ /* 0x000fe200008f0eff */
[----:B------:R-:W-:Y:S01]  /*2260*/  IMAD R141, R26, 0x140, RZ ;  /* 0x000001401a8d7824 */ /* 0x000fe200078e02ff */
[----:B------:R-:W0:Y:S01]  /*2270*/  LDC R151, c[0x0][0x248] ;  /* 0x00009200ff977b82 */ /* 0x000e220000000800 */
[----:B-1----:R-:W-:Y:S01]  /*2280*/  IMAD R45, R45, 0x160, RZ ;  /* 0x000001602d2d7824 */ /* 0x002fe200078e02ff */
[----:B------:R1:W5:Y:S04]  /*2290*/  LDG.E.U16 R9, desc[UR60][R76.64] ;  /* 0x0000003c4c097981 */ /* 0x000368000c1e1500 */
[----:B------:R1:W5:Y:S01]  /*22a0*/  LDG.E.U16 R22, desc[UR60][R52.64] ;  /* 0x0000003c34167981 */ /* 0x000362000c1e1500 */
[----:B----4-:R-:W-:Y:S01]  /*22b0*/  IMAD R51, R51, 0x1a0, RZ ;  /* 0x000001a033337824 */ /* 0x010fe200078e02ff */
[----:B------:R-:W4:Y:S02]  /*22c0*/  LDC R147, c[0x0][0x248] ;  /* 0x00009200ff937b82 */ /* 0x000f240000000800 */
[----:B------:R0:W5:Y:S01]  /*22d0*/  LDG.E.U16 R17, desc[UR60][R4.64] ;  /* 0x0000003c04117981 */ /* 0x000162000c1e1500 */
[----:B-1----:R-:W-:-:S03]  /*22e0*/  IADD3 R76, P1, R141, R120, RZ ;  /* 0x000000788d4c7210 */ /* 0x002fc60007f3e0ff */
[----:B------:R1:W5:Y:S01]  /*22f0*/  LDG.E.U16 R21, desc[UR60][R12.64] ;  /* 0x0000003c0c157981 */ /* 0x000362000c1e1500 */
[----:B------:R-:W-:Y:S01]  /*2300*/  IMAD R53, R46, 0x180, RZ ;  /* 0x000001802e357824 */ /* 0x000fe200078e02ff */
[----:B------:R-:W4:Y:S01]  /*2310*/  LDC R143, c[0x0][0x248] ;  /* 0x00009200ff8f7b82 */ /* 0x000f220000000800 */
[----:B------:R-:W-:Y:S01]  /*2320*/  IMAD R208, R3, 0xac, RZ ;  /* 0x000000ac03d07824 */ /* 0x000fe200078e02ff */
[----:B------:R-:W5:Y:S01]  /*2330*/  LDG.E.U16 R178, desc[UR60][R120.64] ;  /* 0x0000003c78b27981 */ /* 0x000f62000c1e1500 */
[----:B0-----:R-:W-:-:S04]  /*2340*/  IADD3 R4, P0, R109, R120, RZ ;  /* 0x000000786d047210 */ /* 0x001fc80007f1e0ff */
[-C--:B------:R-:W-:Y:S01]  /*2350*/  LEA.HI.X.SX32 R5, R105, R121.reuse, 0x1, P0 ;  /* 0x0000007969057211 */ /* 0x080fe200000f0eff */
[----:B------:R-:W-:Y:S01]  /*2360*/  IMAD R7, R7, 0x102, RZ ;  /* 0x0000010207077824 */ /* 0x000fe200078e02ff */
[-C--:B------:R-:W-:Y:S01]  /*2370*/  IADD3 R52, P0, R45, R120.reuse, RZ ;  /* 0x000000782d347210 */ /* 0x080fe20007f1e0ff */
[----:B------:R-:W0:Y:S01]  /*2380*/  LDC R109, c[0x0][0x248] ;  /* 0x00009200ff6d7b82 */ /* 0x000e220000000800 */
[-C--:B-1----:R-:W-:Y:S01]  /*2390*/  IADD3 R12, P2, R53, R120.reuse, RZ ;  /* 0x00000078350c7210 */ /* 0x082fe20007f5e0ff */
[----:B------:R1:W5:Y:S01]  /*23a0*/  LDG.E.U16 R26, desc[UR60][R4.64] ;  /* 0x0000003c041a7981 */ /* 0x000362000c1e1500 */
[-C--:B------:R-:W-:Y:S02]  /*23b0*/  LEA.HI.X.SX32 R77, R103, R121.reuse, 0x1, P1 ;  /* 0x00000079674d7211 */ /* 0x080fe400008f0eff */
[-C--:B------:R-:W-:Y:S01]  /*23c0*/  LEA.HI.X.SX32 R53, R101, R121.reuse, 0x1, P0 ;  /* 0x0000007965357211 */ /* 0x080fe200000f0eff */
[----:B------:R-:W-:Y:S02]  /*23d0*/  IMAD R101, R78, 0x1c0, RZ ;  /* 0x000001c04e657824 */ /* 0x000fe400078e02ff */
[----:B------:R-:W4:Y:S01]  /*23e0*/  LDC R45, c[0x0][0x248] ;  /* 0x00009200ff2d7b82 */ /* 0x000f220000000800 */
[----:B------:R-:W-:Y:S01]  /*23f0*/  LEA.HI.X.SX32 R13, R29, R121, 0x1, P2 ;  /* 0x000000791d0d7211 */ /* 0x000fe200010f0eff */
[----:B------:R1:W5:Y:S02]  /*2400*/  LDG.E.U16 R24, desc[UR60][R76.64] ;  /* 0x0000003c4c187981 */ /* 0x000364000c1e1500 */
[----:B-1----:R-:W-:-:S02]  /*2410*/  IADD3 R4, P1, R51, R120, RZ ;  /* 0x0000007833047210 */ /* 0x002fc40007f3e0ff */
[-C--:B------:R-:W-:Y:S01]  /*2420*/  IADD3 R78, P0, R101, R120.reuse, RZ ;  /* 0x00000078654e7210 */ /* 0x080fe20007f1e0ff */
[----:B------:R1:W5:Y:S01]  /*2430*/  LDG.E.U16 R29, desc[UR60][R12.64] ;  /* 0x0000003c0c1d7981 */ /* 0x000362000c1e1500 */
[----:B------:R-:W0:Y:S01]  /*2440*/  LDC R51, c[0x0][0x248] ;  /* 0x00009200ff337b82 */ /* 0x000e220000000800 */
[-C--:B------:R-:W-:Y:S01]  /*2450*/  LEA.HI.X.SX32 R5, R95, R121.reuse, 0x1, P1 ;  /* 0x000000795f057211 */ /* 0x080fe200008f0eff */
[----:B------:R-:W-:Y:S01]  /*2460*/  IMAD R95, R48, 0x170, RZ ;  /* 0x00000170305f7824 */ /* 0x000fe200078e02ff */
[----:B------:R-:W-:Y:S01]  /*2470*/  LEA.HI.X.SX32 R79, R79, R121, 0x1, P0 ;  /* 0x000000794f4f7211 */ /* 0x000fe200000f0eff */
[----:B------:R-:W-:Y:S01]  /*2480*/  IMAD R103, R82, 0x1f0, RZ ;  /* 0x000001f052677824 */ /* 0x000fe200078e02ff */
[----:B------:R-:W5:Y:S01]  /*2490*/  LDG.E.U16 R46, desc[UR60][R52.64] ;  /* 0x0000003c342e7981 */ /* 0x000f62000c1e1500 */
[-C--:B------:R-:W-:Y:S02]  /*24a0*/  IADD3 R76, P0, R7, R120.reuse, RZ ;  /* 0x00000078074c7210 */ /* 0x080fe40007f1e0ff */
[----:B------:R-:W4:Y:S01]  /*24b0*/  LDC R101, c[0x0][0x248] ;  /* 0x00009200ff657b82 */ /* 0x000f220000000800 */
[----:B------:R1:W5:Y:S02]  /*24c0*/  LDG.E.U16 R4, desc[UR60][R4.64] ;  /* 0x0000003c04047981 */ /* 0x000364000c1e1500 */
[----:B-1----:R-:W-:-:S02]  /*24d0*/  IADD3 R12, P1, R95, R120, RZ ;  /* 0x000000785f0c7210 */ /* 0x002fc40007f3e0ff */
[----:B------:R-:W5:Y:S02]  /*24e0*/  LDG.E.U16 R48, desc[UR60][R78.64] ;  /* 0x0000003c4e307981 */ /* 0x000f64000c1e1500 */
[-C--:B------:R-:W-:Y:S01]  /*24f0*/  LEA.HI.X.SX32 R13, R81, R121.reuse, 0x1, P1 ;  /* 0x00000079510d7211 */ /* 0x080fe200008f0eff */
[----:B------:R-:W1:Y:S01]  /*2500*/  LDC R95, c[0x0][0x248] ;  /* 0x00009200ff5f7b82 */ /* 0x000e620000000800 */
[----:B------:R-:W-:Y:S01]  /*2510*/  IMAD R5, R3, 0x81, RZ ;  /* 0x0000008103057824 */ /* 0x000fe200078e02ff */
[----:B------:R-:W-:Y:S02]  /*2520*/  IADD3 R52, P2, R103, R120, RZ ;  /* 0x0000007867347210 */ /* 0x000fe40007f5e0ff */
[----:B------:R-:W5:Y:S02]  /*2530*/  LDG.E.U16 R12, desc[UR60][R12.64] ;  /* 0x0000003c0c0c7981 */ /* 0x000f64000c1e1500 */
[-C--:B------:R-:W-:Y:S01]  /*2540*/  LEA.HI.X.SX32 R77, R5, R121.reuse, 0x1, P0 ;  /* 0x00000079054d7211 */ /* 0x080fe200000f0eff */
[----:B0-----:R-:W-:Y:S01]  /*2550*/  IMAD R51, R51, 0x122, RZ ;  /* 0x0000012233337824 */ /* 0x001fe200078e02ff */
[----:B------:R-:W-:Y:S01]  /*2560*/  LEA.HI.X.SX32 R53, R83, R121, 0x1, P2 ;  /* 0x0000007953357211 */ /* 0x000fe200010f0eff */
[----:B----4-:R-:W-:Y:S01]  /*2570*/  IMAD R83, R45, 0x112, RZ ;  /* 0x000001122d537824 */ /* 0x010fe200078e02ff */
[----:B------:R-:W0:Y:S01]  /*2580*/  LDC R103, c[0x0][0x248] ;  /* 0x00009200ff677b82 */ /* 0x000e220000000800 */
[----:B------:R4:W5:Y:S01]  /*2590*/  LDG.E.U16 R13, desc[UR60][R76.64] ;  /* 0x0000003c4c0d7981 */ /* 0x000962000c1e1500 */
[----:B------:R-:W-:-:S02]  /*25a0*/  IMAD R5, R3, 0x89, RZ ;  /* 0x0000008903057824 */ /* 0x000fc400078e02ff */
[----:B------:R-:W-:Y:S01]  /*25b0*/  IADD3 R82, P0, R83, R120, RZ ;  /* 0x0000007853527210 */ /* 0x000fe20007f1e0ff */
[----:B------:R-:W-:Y:S01]  /*25c0*/  IMAD R7, R3, 0x91, RZ ;  /* 0x0000009103077824 */ /* 0x000fe200078e02ff */
[----:B------:R-:W5:Y:S01]  /*25d0*/  LDG.E.U16 R53, desc[UR60][R52.64] ;  /* 0x0000003c34357981 */ /* 0x000f62000c1e1500 */
[----:B------:R-:W-:Y:S01]  /*25e0*/  IMAD R149, R149, 0x1e2, RZ ;  /* 0x000001e295957824 */ /* 0x000fe200078e02ff */
[----:B------:R-:W2:Y:S01]  /*25f0*/  LDC R153, c[0x0][0x248] ;  /* 0x00009200ff997b82 */ /* 0x000ea20000000800 */
[----:B----4-:R-:W-:-:S07]  /*2600*/  IMAD R77, R84, 0x142, RZ ;  /* 0x00000142544d7824 */ /* 0x010fce00078e02ff */
[----:B------:R-:W4:Y:S01]  /*2610*/  LDC R84, c[0x0][0x248] ;  /* 0x00009200ff547b82 */ /* 0x000f220000000800 */
[----:B------:R-:W-:Y:S01]  /*2620*/  IMAD R79, R80, 0x132, RZ ;  /* 0x00000132504f7824 */ /* 0x000fe200078e02ff */
[-C--:B------:R-:W-:Y:S02]  /*2630*/  IADD3 R80, P1, R51, R120.reuse, RZ ;  /* 0x0000007833507210 */ /* 0x080fe40007f3e0ff */
[-C--:B------:R-:W-:Y:S01]  /*2640*/  LEA.HI.X.SX32 R83, R5, R121.reuse, 0x1, P0 ;  /* 0x0000007905537211 */ /* 0x080fe200000f0eff */
[----:B------:R-:W-:Y:S01]  /*2650*/  IMAD R5, R3, 0xa1, RZ ;  /* 0x000000a103057824 */ /* 0x000fe200078e02ff */
[-C--:B------:R-:W-:Y:S01]  /*2660*/  IADD3 R78, P0, R77, R120.reuse, RZ ;  /* 0x000000784d4e7210 */ /* 0x080fe20007f1e0ff */
[----:B------:R-:W-:Y:S01]  /*2670*/  IMAD R45, R3, 0x99, RZ ;  /* 0x00000099032d7824 */ /* 0x000fe200078e02ff */
[-C--:B------:R-:W-:Y:S01]  /*2680*/  IADD3 R76, P2, R79, R120.reuse, RZ ;  /* 0x000000784f4c7210 */ /* 0x080fe20007f5e0ff */
[----:B------:R-:W-:Y:S01]  /*2690*/  IMAD R105, R94, 0x152, RZ ;  /* 0x000001525e697824 */ /* 0x000fe200078e02ff */
[-C--:B------:R-:W-:Y:S01]  /*26a0*/  LEA.HI.X.SX32 R81, R7, R121.reuse, 0x1, P1 ;  /* 0x0000007907517211 */ /* 0x080fe200008f0eff */
[----:B-1----:R-:W-:Y:S01]  /*26b0*/  IMAD R95, R95, 0x162, RZ ;  /* 0x000001625f5f7824 */ /* 0x002fe200078e02ff */
[-C--:B------:R-:W-:Y:S01]  /*26c0*/  LEA.HI.X.SX32 R79, R5, R121.reuse, 0x1, P0 ;  /* 0x00000079054f7211 */ /* 0x080fe200000f0eff */
[----:B------:R-:W-:Y:S01]  /*26d0*/  IMAD R5, R3, 0xa9, RZ ;  /* 0x000000a903057824 */ /* 0x000fe200078e02ff */
[----:B------:R-:W-:Y:S01]  /*26e0*/  LEA.HI.X.SX32 R77, R45, R121, 0x1, P2 ;  /* 0x000000792d4d7211 */ /* 0x000fe200010f0eff */
[----:B------:R-:W-:Y:S01]  /*26f0*/  IMAD R101, R101, 0x182, RZ ;  /* 0x0000018265657824 */ /* 0x000fe200078e02ff */
[----:B------:R-:W-:Y:S01]  /*2700*/  IADD3 R94, P0, R105, R120, RZ ;  /* 0x00000078695e7210 */ /* 0x000fe20007f1e0ff */
[----:B------:R1:W5:Y:S01]  /*2710*/  LDG.E.U16 R45, desc[UR60][R80.64] ;  /* 0x0000003c502d7981 */ /* 0x000362000c1e1500 */
[----:B------:R-:W2:Y:S01]  /*2720*/  LDC R105, c[0x0][0x248] ;  /* 0x00009200ff697b82 */ /* 0x000ea20000000800 */
[----:B------:R-:W-:-:S02]  /*2730*/  IMAD R141, R102, 0x1a2, RZ ;  /* 0x000001a2668d7824 */ /* 0x000fc400078e02ff */
[----:B------:R0:W5:Y:S04]  /*2740*/  LDG.E.U16 R51, desc[UR60][R82.64] ;  /* 0x0000003c52337981 */ /* 0x000168000c1e1500 */
[----:B------:R0:W5:Y:S01]  /*2750*/  LDG.E.U16 R76, desc[UR60][R76.64] ;  /* 0x0000003c4c4c7981 */ /* 0x000162000c1e1500 */
[----:B------:R-:W-:Y:S01]  /*2760*/  IMAD R145, R145, 0x164, RZ ;  /* 0x0000016491917824 */ /* 0x000fe200078e02ff */
[----:B------:R-:W3:Y:S01]  /*2770*/  LDC R161, c[0x0][0x248] ;  /* 0x00009200ffa17b82 */ /* 0x000ee20000000800 */
[----:B-1----:R-:W-:Y:S01]  /*2780*/  IMAD R81, R100, 0x172, RZ ;  /* 0x0000017264517824 */ /* 0x002fe200078e02ff */
[----:B------:R1:W5:Y:S01]  /*2790*/  LDG.E.U16 R7, desc[UR60][R78.64] ;  /* 0x0000003c4e077981 */ /* 0x000362000c1e1500 */
[----:B0-----:R-:W-:Y:S01]  /*27a0*/  IMAD R83, R3, 0xb1, RZ ;  /* 0x000000b103537824 */ /* 0x001fe200078e02ff */
[----:B------:R-:W-:-:S02]  /*27b0*/  IADD3 R82, P1, R95, R120, RZ ;  /* 0x000000785f527210 */ /* 0x000fc40007f3e0ff */
[-C--:B------:R-:W-:Y:S01]  /*27c0*/  LEA.HI.X.SX32 R95, R5, R121.reuse, 0x1, P0 ;  /* 0x00000079055f7211 */ /* 0x080fe200000f0eff */
[----:B------:R-:W-:Y:S01]  /*27d0*/  IMAD R77, R3, 0xb9, RZ ;  /* 0x000000b9034d7824 */ /* 0x000fe200078e02ff */
[-C--:B------:R-:W-:Y:S01]  /*27e0*/  IADD3 R80, P2, R81, R120.reuse, RZ ;  /* 0x0000007851507210 */ /* 0x080fe20007f5e0ff */
[----:B------:R-:W0:Y:S01]  /*27f0*/  LDC R163, c[0x0][0x248] ;  /* 0x00009200ffa37b82 */ /* 0x000e220000000800 */
[----:B-1----:R-:W-:Y:S01]  /*2800*/  IMAD R79, R3, 0xc1, RZ ;  /* 0x000000c1034f7824 */ /* 0x002fe200078e02ff */
[-C--:B------:R-:W-:Y:S01]  /*2810*/  IADD3 R78, P0, R101, R120.reuse, RZ ;  /* 0x00000078654e7210 */ /* 0x080fe20007f1e0ff */
[----:B----4-:R-:W-:Y:S01]  /*2820*/  IMAD R101, R84, 0x192, RZ ;  /* 0x0000019254657824 */ /* 0x010fe200078e02ff */
[-C--:B------:R-:W-:Y:S01]  /*2830*/  LEA.HI.X.SX32 R83, R83, R121.reuse, 0x1, P1 ;  /* 0x0000007953537211 */ /* 0x080fe200008f0eff */
[----:B------:R-:W-:Y:S01]  /*2840*/  IMAD R103, R103, 0x1b2, RZ ;  /* 0x000001b267677824 */ /* 0x000fe200078e02ff */
[-C--:B------:R-:W-:Y:S01]  /*2850*/  IADD3 R100, P1, R141, R120.reuse, RZ ;  /* 0x000000788d647210 */ /* 0x080fe20007f3e0ff */
[----:B------:R1:W4:Y:S01]  /*2860*/  LDG.E.U16 R5, desc[UR60][R94.64] ;  /* 0x0000003c5e057981 */ /* 0x000322000c1e1500 */
[-C--:B------:R-:W-:Y:S01]  /*2870*/  LEA.HI.X.SX32 R81, R77, R121.reuse, 0x1, P2 ;  /* 0x000000794d517211 */ /* 0x080fe200010f0eff */
[----:B------:R-:W0:Y:S01]  /*2880*/  LDC R141, c[0x0][0x248] ;  /* 0x00009200ff8d7b82 */ /* 0x000e220000000800 */
[-C--:B------:R-:W-:Y:S01]  /*2890*/  LEA.HI.X.SX32 R79, R79, R121.reuse, 0x1, P0 ;  /* 0x000000794f4f7211 */ /* 0x080fe200000f0eff */
[----:B------:R-:W-:Y:S01]  /*28a0*/  IMAD R77, R3, 0xc9, RZ ;  /* 0x000000c9034d7824 */ /* 0x000fe200078e02ff */
[-C--:B------:R-:W-:Y:S01]  /*28b0*/  IADD3 R102, P0, R101, R120.reuse, RZ ;  /* 0x0000007865667210 */ /* 0x080fe20007f1e0ff */
[----:B------:R-:W-:Y:S01]  /*28c0*/  IMAD R101, R104, 0x1c2, RZ ;  /* 0x000001c268657824 */ /* 0x000fe200078e02ff */
[----:B------:R1:W4:Y:S02]  /*28d0*/  LDG.E.U16 R80, desc[UR60][R80.64] ;  /* 0x0000003c50507981 */ /* 0x000324000c1e1500 */
[----:B-1----:R-:W-:Y:S01]  /*28e0*/  IMAD R95, R3, 0xd1, RZ ;  /* 0x000000d1035f7824 */ /* 0x002fe200078e02ff */
[----:B------:R-:W-:Y:S01]  /*28f0*/  IADD3 R94, P2, R103, R120, RZ ;  /* 0x00000078675e7210 */ /* 0x000fe20007f5e0ff */
[----:B------:R1:W4:Y:S01]  /*2900*/  LDG.E.U16 R52, desc[UR60][R82.64] ;  /* 0x0000003c52347981 */ /* 0x000322000c1e1500 */
[----:B------:R-:W-:Y:S01]  /*2910*/  LEA.HI.X.SX32 R103, R77, R121, 0x1, P0 ;  /* 0x000000794d677211 */ /* 0x000fe200000f0eff */
[----:B------:R-:W-:Y:S01]  /*2920*/  IMAD R109, R109, 0x1d2, RZ ;  /* 0x000001d26d6d7824 */ /* 0x000fe200078e02ff */
[----:B------:R-:W3:Y:S01]  /*2930*/  LDC R169, c[0x0][0x248] ;  /* 0x00009200ffa97b82 */ /* 0x000ee20000000800 */
[----:B------:R-:W4:Y:S01]  /*2940*/  LDG.E.U16 R79, desc[UR60][R78.64] ;  /* 0x0000003c4e4f7981 */ /* 0x000f22000c1e1500 */
[----:B------:R-:W-:-:S02]  /*2950*/  IMAD R81, R3, 0xd9, RZ ;  /* 0x000000d903517824 */ /* 0x000fc400078e02ff */
[----:B------:R-:W-:Y:S01]  /*2960*/  IMAD R151, R151, 0x1f2, RZ ;  /* 0x000001f297977824 */ /* 0x000fe200078e02ff */
[----:B------:R1:W4:Y:S02]  /*2970*/  LDG.E.U16 R77, desc[UR60][R102.64] ;  /* 0x0000003c664d7981 */ /* 0x000324000c1e1500 */
[-C--:B-1----:R-:W-:Y:S01]  /*2980*/  IADD3 R82, P0, R101, R120.reuse, RZ ;  /* 0x0000007865527210 */ /* 0x082fe20007f1e0ff */
[----:B------:R-:W-:Y:S01]  /*2990*/  IMAD R83, R3, 0xe1, RZ ;  /* 0x000000e103537824 */ /* 0x000fe200078e02ff */
[-C--:B------:R-:W-:Y:S01]  /*29a0*/  LEA.HI.X.SX32 R101, R95, R121.reuse, 0x1, P1 ;  /* 0x000000795f657211 */ /* 0x080fe200008f0eff */
[----:B------:R-:W-:Y:S01]  /*29b0*/  IMAD R159, R159, 0x186, RZ ;  /* 0x000001869f9f7824 */ /* 0x000fe200078e02ff */
[-C--:B------:R-:W-:Y:S01]  /*29c0*/  LEA.HI.X.SX32 R95, R81, R121.reuse, 0x1, P2 ;  /* 0x00000079515f7211 */ /* 0x080fe200010f0eff */
[----:B------:R-:W-:Y:S01]  /*29d0*/  IMAD R81, R3, 0xe9, RZ ;  /* 0x000000e903517824 */ /* 0x000fe200078e02ff */
[----:B------:R-:W-:Y:S01]  /*29e0*/  LEA.HI.X.SX32 R83, R83, R121, 0x1, P0 ;  /* 0x0000007953537211 */ /* 0x000fe200000f0eff */
[----:B------:R2:W4:Y:S01]  /*29f0*/  LDG.E.U16 R78, desc[UR60][R100.64] ;  /* 0x0000003c644e7981 */ /* 0x000522000c1e1500 */
[-C--:B------:R-:W-:Y:S01]  /*2a00*/  IADD3 R104, P0, R109, R120.reuse, RZ ;  /* 0x000000786d687210 */ /* 0x080fe20007f1e0ff */
[----:B------:R-:W1:Y:S01]  /*2a10*/  LDC R167, c[0x0][0x248] ;  /* 0x00009200ffa77b82 */ /* 0x000e620000000800 */
[----:B------:R-:W-:Y:S01]  /*2a20*/  IADD3 R102, P1, R149, R120, RZ ;  /* 0x0000007895667210 */ /* 0x000fe20007f3e0ff */
[----:B------:R2:W4:Y:S01]  /*2a30*/  LDG.E.U16 R84, desc[UR60][R94.64] ;  /* 0x0000003c5e547981 */ /* 0x000522000c1e1500 */
[----:B------:R-:W-:-:S02]  /*2a40*/  IMAD R103, R3, 0xf1, RZ ;  /* 0x000000f103677824 */ /* 0x000fc400078e02ff */
[----:B0-----:R-:W-:Y:S01]  /*2a50*/  IMAD R155, R141, 0x124, RZ ;  /* 0x000001248d9b7824 */ /* 0x001fe200078e02ff */
[----:B------:R-:W4:Y:S01]  /*2a60*/  LDG.E.U16 R83, desc[UR60][R82.64] ;  /* 0x0000003c52537981 */ /* 0x000f22000c1e1500 */
[----:B--2---:R-:W-:Y:S01]  /*2a70*/  IMAD R101, R105, 0x104, RZ ;  /* 0x0000010469657824 */ /* 0x004fe200078e02ff */
[----:B------:R-:W0:Y:S01]  /*2a80*/  LDC R149, c[0x0][0x248] ;  /* 0x00009200ff957b82 */ /* 0x000e220000000800 */
[-C--:B------:R-:W-:Y:S01]  /*2a90*/  IADD3 R100, P2, R151, R120.reuse, RZ ;  /* 0x0000007897647210 */ /* 0x080fe20007f5e0ff */
[----:B------:R-:W-:Y:S01]  /*2aa0*/  IMAD R95, R3, 0xf9, RZ ;  /* 0x000000f9035f7824 */ /* 0x000fe200078e02ff */
[-C--:B------:R-:W-:Y:S02]  /*2ab0*/  LEA.HI.X.SX32 R105, R81, R121.reuse, 0x1, P0 ;  /* 0x0000007951697211 */ /* 0x080fe400000f0eff */
[-C--:B------:R-:W-:Y:S02]  /*2ac0*/  IADD3 R94, P0, R101, R120.reuse, RZ ;  /* 0x00000078655e7210 */ /* 0x080fe40007f1e0ff */
[-C--:B------:R-:W-:Y:S01]  /*2ad0*/  LEA.HI.X.SX32 R101, R95, R121.reuse, 0x1, P2 ;  /* 0x000000795f657211 */ /* 0x080fe200010f0eff */
[----:B------:R-:W2:Y:S01]  /*2ae0*/  LDC R151, c[0x0][0x248] ;  /* 0x00009200ff977b82 */ /* 0x000ea20000000800 */
[-C--:B------:R-:W-:Y:S01]  /*2af0*/  LEA.HI.X.SX32 R95, R107, R121.reuse, 0x1, P0 ;  /* 0x000000796b5f7211 */ /* 0x080fe200000f0eff */
[----:B------:R-:W-:Y:S01]  /*2b00*/  IMAD R147, R147, 0x184, RZ ;  /* 0x0000018493937824 */ /* 0x000fe200078e02ff */
[----:B------:R-:W-:Y:S01]  /*2b10*/  LEA.HI.X.SX32 R103, R103, R121, 0x1, P1 ;  /* 0x0000007967677211 */ /* 0x000fe200008f0eff */
[----:B------:R-:W-:Y:S01]  /*2b20*/  IMAD R157, R143, 0x144, RZ ;  /* 0x000001448f9d7824 */ /* 0x000fe200078e02ff */
[----:B------:R-:W4:Y:S03]  /*2b30*/  LDG.E.U16 R109, desc[UR60][R100.64] ;  /* 0x0000003c646d7981 */ /* 0x000f26000c1e1500 */
[----:B------:R-:W3:Y:S01]  /*2b40*/  LDC R141, c[0x0][0x248] ;  /* 0x00009200ff8d7b82 */ /* 0x000ee20000000800 */
[----:B------:R1:W4:Y:S04]  /*2b50*/  LDG.E.U16 R107, desc[UR60][R94.64] ;  /* 0x0000003c5e6b7981 */ /* 0x000328000c1e1500 */
[----:B------:R0:W4:Y:S03]  /*2b60*/  LDG.E.U16 R82, desc[UR60][R102.64] ;  /* 0x0000003c66527981 */ /* 0x000126000c1e1500 */
[----:B------:R-:W3:Y:S01]  /*2b70*/  LDC R143, c[0x0][0x248] ;  /* 0x00009200ff8f7b82 */ /* 0x000ee20000000800 */
[----:B------:R2:W4:Y:S01]  /*2b80*/  LDG.E.U16 R81, desc[UR60][R104.64] ;  /* 0x0000003c68517981 */ /* 0x000522000c1e1500 */
[----:B-1----:R-:W-:-:S02]  /*2b90*/  IADD3 R94, P0, R155, R120, RZ ;  /* 0x000000789b5e7210 */ /* 0x002fc40007f1e0ff */
[-C--:B------:R-:W-:Y:S02]  /*2ba0*/  IADD3 R100, P2, R147, R120.reuse, RZ ;  /* 0x0000007893647210 */ /* 0x080fe40007f5e0ff */
[-C--:B------:R-:W-:Y:S01]  /*2bb0*/  LEA.HI.X.SX32 R95, R137, R121.reuse, 0x1, P0 ;  /* 0x00000079895f7211 */ /* 0x080fe200000f0eff */
[----:B0-----:R-:W-:Y:S01]  /*2bc0*/  IMAD R149, R149, 0x1a4, RZ ;  /* 0x000001a495957824 */ /* 0x001fe200078e02ff */
[-C--:B------:R-:W-:Y:S01]  /*2bd0*/  IADD3 R102, P0, R145, R120.reuse, RZ ;  /* 0x0000007891667210 */ /* 0x080fe20007f1e0ff */
[----:B--2---:R-:W-:Y:S01]  /*2be0*/  IMAD R151, R151, 0x1c4, RZ ;  /* 0x000001c497977824 */ /* 0x004fe200078e02ff */
[----:B------:R-:W-:Y:S01]  /*2bf0*/  IADD3 R104, P1, R157, R120, RZ ;  /* 0x000000789d687210 */ /* 0x000fe20007f3e0ff */
[----:B------:R-:W0:Y:S01]  /*2c00*/  LDC R137, c[0x0][0x248] ;  /* 0x00009200ff897b82 */ /* 0x000e220000000800 */
[-C--:B------:R-:W-:Y:S02]  /*2c10*/  LEA.HI.X.SX32 R103, R130, R121.reuse, 0x1, P0 ;  /* 0x0000007982677211 */ /* 0x080fe400000f0eff */
[----:B------:R-:W-:-:S02]  /*2c20*/  LEA.HI.X.SX32 R101, R131, R121, 0x1, P2 ;  /* 0x0000007983657211 */ /* 0x000fc400010f0eff */
[-C--:B------:R-:W-:Y:S02]  /*2c30*/  LEA.HI.X.SX32 R105, R106, R121.reuse, 0x1, P1 ;  /* 0x000000796a697211 */ /* 0x080fe400008f0eff */
[----:B------:R1:W2:Y:S01]  /*2c40*/  LDG.E.U16 R106, desc[UR60][R94.64] ;  /* 0x0000003c5e6a7981 */ /* 0x0002a2000c1e1500 */
[----:B------:R-:W0:Y:S01]  /*2c50*/  LDC R130, c[0x0][0x248] ;  /* 0x00009200ff827b82 */ /* 0x000e220000000800 */
[----:B---3--:R-:W-:Y:S02]  /*2c60*/  IMAD R145, R141, 0x114, RZ ;  /* 0x000001148d917824 */ /* 0x008fe400078e02ff */
[----:B------:R-:W3:Y:S05]  /*2c70*/  LDG.E.U16 R105, desc[UR60][R104.64] ;  /* 0x0000003c68697981 */ /* 0x000eea000c1e1500 */
[----:B------:R-:W0:Y:S01]  /*2c80*/  LDC R131, c[0x0][0x248] ;  /* 0x00009200ff837b82 */ /* 0x000e220000000800 */
[-C--:B-1----:R-:W-:Y:S01]  /*2c90*/  IADD3 R94, P1, R149, R120.reuse, RZ ;  /* 0x00000078955e7210 */ /* 0x082fe20007f3e0ff */
[----:B------:R-:W-:Y:S01]  /*2ca0*/  IMAD R143, R143, 0x134, RZ ;  /* 0x000001348f8f7824 */ /* 0x000fe200078e02ff */
[----:B------:R-:W3:Y:S05]  /*2cb0*/  LDG.E.U16 R104, desc[UR60][R102.64] ;  /* 0x0000003c66687981 */ /* 0x000eea000c1e1500 */
[----:B------:R-:W1:Y:S01]  /*2cc0*/  LDC R149, c[0x0][0x248] ;  /* 0x00009200ff957b82 */ /* 0x000e620000000800 */
[----:B------:R-:W-:Y:S01]  /*2cd0*/  LEA.HI.X.SX32 R95, R124, R121, 0x1, P1 ;  /* 0x000000797c5f7211 */ /* 0x000fe200008f0eff */
[----:B------:R0:W3:Y:S06]  /*2ce0*/  LDG.E.U16 R103, desc[UR60][R100.64] ;  /* 0x0000003c64677981 */ /* 0x0000ec000c1e1500 */
[----:B------:R-:W1:Y:S01]  /*2cf0*/  LDC R141, c[0x0][0x248] ;  /* 0x00009200ff8d7b82 */ /* 0x000e620000000800 */
[----:B------:R0:W3:Y:S07]  /*2d00*/  LDG.E.U16 R102, desc[UR60][R94.64] ;  /* 0x0000003c5e667981 */ /* 0x0000ee000c1e1500 */
[----:B------:R-:W1:Y:S01]  /*2d10*/  LDC R157, c[0x0][0x248] ;  /* 0x00009200ff9d7b82 */ /* 0x000e620000000800 */
[----:B0-----:R-:W-:Y:S01]  /*2d20*/  IADD3 R100, P1, R151, R120, RZ ;  /* 0x0000007897647210 */ /* 0x001fe20007f3e0ff */
[----:B------:R-:W-:-:S02]  /*2d30*/  IMAD R151, R130, 0x154, RZ ;  /* 0x0000015482977824 */ /* 0x000fc400078e02ff */
[----:B------:R-:W-:Y:S01]  /*2d40*/  IMAD R131, R131, 0x174, RZ ;  /* 0x0000017483837824 */ /* 0x000fe200078e02ff */
[-C--:B------:R-:W-:Y:S02]  /*2d50*/  IADD3 R94, P0, R145, R120.reuse, RZ ;  /* 0x00000078915e7210 */ /* 0x080fe40007f1e0ff */
[-C--:B------:R-:W-:Y:S01]  /*2d60*/  LEA.HI.X.SX32 R101, R122, R121.reuse, 0x1, P1 ;  /* 0x000000797a657211 */ /* 0x080fe200008f0eff */
[----:B-1----:R-:W-:Y:S01]  /*2d70*/  IMAD R149, R149, 0x1d4, RZ ;  /* 0x000001d495957824 */ /* 0x002fe200078e02ff */
[-C--:B------:R-:W-:Y:S01]  /*2d80*/  IADD3 R122, P1, R143, R120.reuse, RZ ;  /* 0x000000788f7a7210 */ /* 0x080fe20007f3e0ff */
[----:B------:R-:W-:Y:S01]  /*2d90*/  IMAD R153, R153, 0x1e4, RZ ;  /* 0x000001e499997824 */ /* 0x000fe200078e02ff */
[-C--:B------:R-:W-:Y:S01]  /*2da0*/  LEA.HI.X.SX32 R95, R128, R121.reuse, 0x1, P0 ;  /* 0x00000079805f7211 */ /* 0x080fe200000f0eff */
[----:B------:R-:W0:Y:S01]  /*2db0*/  LDC R143, c[0x0][0x248] ;  /* 0x00009200ff8f7b82 */ /* 0x000e220000000800 */
[-C--:B------:R-:W-:Y:S01]  /*2dc0*/  LEA.HI.X.SX32 R123, R123, R121.reuse, 0x1, P1 ;  /* 0x000000797b7b7211 */ /* 0x080fe200008f0eff */
[----:B------:R-:W-:Y:S01]  /*2dd0*/  IMAD R137, R137, 0x194, RZ ;  /* 0x0000019489897824 */ /* 0x000fe200078e02ff */
[-C--:B------:R-:W-:Y:S01]  /*2de0*/  IADD3 R130, P0, R151, R120.reuse, RZ ;  /* 0x0000007897827210 */ /* 0x080fe20007f1e0ff */
[----:B------:R-:W-:Y:S01]  /*2df0*/  IMAD R141, R141, 0x1b4, RZ ;  /* 0x000001b48d8d7824 */ /* 0x000fe200078e02ff */
[-C--:B------:R-:W-:Y:S01]  /*2e00*/  IADD3 R128, P1, R131, R120.reuse, RZ ;  /* 0x0000007883807210 */ /* 0x080fe20007f3e0ff */
[----:B------:R-:W3:Y:S01]  /*2e10*/  LDG.E.U16 R95, desc[UR60][R94.64] ;  /* 0x0000003c5e5f7981 */ /* 0x000ee2000c1e1500 */
[-C--:B------:R-:W-:Y:S01]  /*2e20*/  LEA.HI.X.SX32 R131, R129, R121.reuse, 0x1, P0 ;  /* 0x0000007981837211 */ /* 0x080fe200000f0eff */
[----:B------:R-:W1:Y:S01]  /*2e30*/  LDC R145, c[0x0][0x248] ;  /* 0x00009200ff917b82 */ /* 0x000e620000000800 */
[----:B------:R-:W-:Y:S01]  /*2e40*/  LEA.HI.X.SX32 R129, R126, R121, 0x1, P1 ;  /* 0x000000797e817211 */ /* 0x000fe200008f0eff */
[----:B------:R-:W3:Y:S01]  /*2e50*/  LDG.E.U16 R101, desc[UR60][R100.64] ;  /* 0x0000003c64657981 */ /* 0x000ee2000c1e1500 */
[----:B------:R-:W-:-:S02]  /*2e60*/  IADD3 R126, P1, R149, R120, RZ ;  /* 0x00000078957e7210 */ /* 0x000fc40007f3e0ff */
[----:B------:R-:W-:-:S03]  /*2e70*/  IADD3 R124, P2, R153, R120, RZ ;  /* 0x00000078997c7210 */ /* 0x000fc60007f5e0ff */
[----:B------:R-:W1:Y:S01]  /*2e80*/  LDC R147, c[0x0][0x248] ;  /* 0x00009200ff937b82 */ /* 0x000e620000000800 */
[----:B------:R-:W-:Y:S01]  /*2e90*/  LEA.HI.X.SX32 R125, R125, R121, 0x1, P2 ;  /* 0x000000797d7d7211 */ /* 0x000fe200010f0eff */
[----:B------:R0:W3:Y:S01]  /*2ea0*/  LDG.E.U16 R94, desc[UR60][R122.64] ;  /* 0x0000003c7a5e7981 */ /* 0x0000e2000c1e1500 */
[----:B------:R-:W-:-:S03]  /*2eb0*/  IMAD R157, R157, 0x1f4, RZ ;  /* 0x000001f49d9d7824 */ /* 0x000fc600078e02ff */
[----:B------:R0:W3:Y:S02]  /*2ec0*/  LDG.E.U16 R100, desc[UR60][R124.64] ;  /* 0x0000003c7c647981 */ /* 0x0000e4000c1e1500 */
[----:B------:R-:W1:Y:S01]  /*2ed0*/  LDC R149, c[0x0][0x248] ;  /* 0x00009200ff957b82 */ /* 0x000e620000000800 */
[----:B0-----:R-:W-:Y:S01]  /*2ee0*/  IMAD R143, R143, 0x106, RZ ;  /* 0x000001068f8f7824 */ /* 0x001fe200078e02ff */
[----:B------:R-:W3:Y:S01]  /*2ef0*/  LDG.E.U16 R130, desc[UR60][R130.64] ;  /* 0x0000003c82827981 */ /* 0x000ee2000c1e1500 */
[----:B------:R-:W-:-:S05]  /*2f00*/  IADD3 R122, P0, R137, R120, RZ ;  /* 0x00000078897a7210 */ /* 0x000fca0007f1e0ff */
[----:B------:R-:W0:Y:S01]  /*2f10*/  LDC R151, c[0x0][0x248] ;  /* 0x00009200ff977b82 */ /* 0x000e220000000800 */
[----:B------:R-:W-:Y:S02]  /*2f20*/  IADD3 R124, P2, R141, R120, RZ ;  /* 0x000000788d7c7210 */ /* 0x000fe40007f5e0ff */
[----:B------:R-:W-:-:S05]  /*2f30*/  LEA.HI.X.SX32 R123, R135, R121, 0x1, P0 ;  /* 0x00000079877b7211 */ /* 0x000fca00000f0eff */
[----:B------:R-:W5:Y:S01]  /*2f40*/  LDC R155, c[0x0][0x248] ;  /* 0x00009200ff9b7b82 */ /* 0x000f620000000800 */
[----:B------:R-:W-:-:S07]  /*2f50*/  LEA.HI.X.SX32 R125, R133, R121, 0x1, P2 ;  /* 0x00000079857d7211 */ /* 0x000fce00010f0eff */
[----:B------:R-:W5:Y:S01]  /*2f60*/  LDC R153, c[0x0][0x248] ;  /* 0x00009200ff997b82 */ /* 0x000f620000000800 */
[----:B------:R1:W3:Y:S01]  /*2f70*/  LDG.E.U16 R133, desc[UR60][R122.64] ;  /* 0x0000003c7a857981 */ /* 0x0002e2000c1e1500 */
[----:B------:R-:W-:Y:S01]  /*2f80*/  IMAD R141, R3, 0x83, RZ ;  /* 0x00000083038d7824 */ /* 0x000fe200078e02ff */
[-C--:B------:R-:W-:Y:S01]  /*2f90*/  LEA.HI.X.SX32 R127, R127, R121.reuse, 0x1, P1 ;  /* 0x000000797f7f7211 */ /* 0x080fe200008f0eff */
[----:B-1----:R-:W-:Y:S01]  /*2fa0*/  IMAD R165, R149, 0x136, RZ ;  /* 0x0000013695a57824 */ /* 0x002fe200078e02ff */
[----:B------:R1:W3:Y:S01]  /*2fb0*/  LDG.E.U16 R135, desc[UR60][R124.64] ;  /* 0x0000003c7c877981 */ /* 0x0002e2000c1e1500 */
[----:B------:R-:W-:Y:S02]  /*2fc0*/  IMAD R145, R145, 0x116, RZ ;  /* 0x0000011691917824 */ /* 0x000fe400078e02ff */
[----:B------:R-:W-:Y:S01]  /*2fd0*/  IMAD R147, R147, 0x126, RZ ;  /* 0x0000012693937824 */ /* 0x000fe200078e02ff */
[----:B------:R1:W3:Y:S01]  /*2fe0*/  LDG.E.U16 R131, desc[UR60][R128.64] ;  /* 0x0000003c80837981 */ /* 0x0002e2000c1e1500 */
[----:B------:R-:W4:Y:S01]  /*2ff0*/  LDC R177, c[0x0][0x248] ;  /* 0x00009200ffb17b82 */ /* 0x000f220000000800 */
[----:B------:R-:W-:Y:S01]  /*3000*/  IADD3 R122, P2, R157, R120, RZ ;  /* 0x000000789d7a7210 */ /* 0x000fe20007f5e0ff */
[----:B0-----:R-:W-:Y:S01]  /*3010*/  IMAD R151, R151, 0x146, RZ ;  /* 0x0000014697977824 */ /* 0x001fe200078e02ff */
[----:B------:R0:W3:Y:S05]  /*3020*/  LDG.E.U16 R137, desc[UR60][R126.64] ;  /* 0x0000003c7e897981 */ /* 0x0000ea000c1e1500 */
[----:B------:R-:W5:Y:S01]  /*3030*/  LDC R157, c[0x0][0x248] ;  /* 0x00009200ff9d7b82 */ /* 0x000f620000000800 */
[----:B------:R-:W-:-:S02]  /*3040*/  LEA.HI.X.SX32 R123, R139, R121, 0x1, P2 ;  /* 0x000000798b7b7211 */ /* 0x000fc400010f0eff */
[-C--:B-1----:R-:W-:Y:S01]  /*3050*/  IADD3 R124, P0, R143, R120.reuse, RZ ;  /* 0x000000788f7c7210 */ /* 0x082fe20007f1e0ff */
[----:B------:R-:W-:Y:S02]  /*3060*/  IMAD R129, R3, 0x8b, RZ ;  /* 0x0000008b03817824 */ /* 0x000fe400078e02ff */
[----:B------:R1:W3:Y:S01]  /*3070*/  LDG.E.U16 R139, desc[UR60][R122.64] ;  /* 0x0000003c7a8b7981 */ /* 0x0002e2000c1e1500 */
[----:B------:R-:W-:Y:S01]  /*3080*/  LEA.HI.X.SX32 R125, R141, R121, 0x1, P0 ;  /* 0x000000798d7d7211 */ /* 0x000fe200000f0eff */
[----:B------:R-:W-:Y:S01]  /*3090*/  IMAD R143, R3, 0x93, RZ ;  /* 0x00000093038f7824 */ /* 0x000fe200078e02ff */
[-C--:B0-----:R-:W-:Y:S02]  /*30a0*/  IADD3 R126, P1, R145, R120.reuse, RZ ;  /* 0x00000078917e7210 */ /* 0x081fe40007f3e0ff */
[-C--:B------:R-:W-:Y:S01]  /*30b0*/  IADD3 R128, P2, R147, R120.reuse, RZ ;  /* 0x0000007893807210 */ /* 0x080fe20007f5e0ff */
[----:B------:R0:W3:Y:S01]  /*30c0*/  LDG.E.U16 R141, desc[UR60][R124.64] ;  /* 0x0000003c7c8d7981 */ /* 0x0000e2000c1e1500 */
[----:B-1----:R-:W-:-:S02]  /*30d0*/  IADD3 R122, P0, R165, R120, RZ ;  /* 0x00000078a57a7210 */ /* 0x002fc40007f1e0ff */
[----:B------:R-:W1:Y:S01]  /*30e0*/  LDC R165, c[0x0][0x248] ;  /* 0x00009200ffa57b82 */ /* 0x000e620000000800 */
[-C--:B------:R-:W-:Y:S01]  /*30f0*/  LEA.HI.X.SX32 R127, R129, R121.reuse, 0x1, P1 ;  /* 0x00000079817f7211 */ /* 0x080fe200008f0eff */
[----:B------:R-:W-:Y:S01]  /*3100*/  IMAD R149, R3, 0xa3, RZ ;  /* 0x000000a303957824 */ /* 0x000fe200078e02ff */
[-C--:B------:R-:W-:Y:S02]  /*3110*/  LEA.HI.X.SX32 R129, R143, R121.reuse, 0x1, P2 ;  /* 0x000000798f817211 */ /* 0x080fe400010f0eff */
[----:B0-----:R-:W-:Y:S01]  /*3120*/  IADD3 R124, P1, R151, R120, RZ ;  /* 0x00000078977c7210 */ /* 0x001fe20007f3e0ff */
[----:B------:R-:W-:Y:S01]  /*3130*/  IMAD R147, R3, 0x9b, RZ ;  /* 0x0000009b03937824 */ /* 0x000fe200078e02ff */
[----:B------:R0:W3:Y:S01]  /*3140*/  LDG.E.U16 R143, desc[UR60][R126.64] ;  /* 0x0000003c7e8f7981 */ /* 0x0000e2000c1e1500 */
[----:B-----5:R-:W-:Y:S01]  /*3150*/  IMAD R153, R153, 0x156, RZ ;  /* 0x0000015699997824 */ /* 0x020fe200078e02ff */
[-C--:B------:R-:W-:Y:S01]  /*3160*/  LEA.HI.X.SX32 R125, R149, R121.reuse, 0x1, P1 ;  /* 0x00000079957d7211 */ /* 0x080fe200008f0eff */
[----:B------:R-:W-:Y:S01]  /*3170*/  IMAD R155, R155, 0x166, RZ ;  /* 0x000001669b9b7824 */ /* 0x000fe200078e02ff */
[----:B------:R5:W3:Y:S01]  /*3180*/  LDG.E.U16 R145, desc[UR60][R128.64] ;  /* 0x0000003c80917981 */ /* 0x000ae2000c1e1500 */
[----:B------:R-:W-:Y:S01]  /*3190*/  LEA.HI.X.SX32 R123, R147, R121, 0x1, P0 ;  /* 0x00000079937b7211 */ /* 0x000fe200000f0eff */
[----:B------:R-:W-:-:S02]  /*31a0*/  IMAD R175, R157, 0x176, RZ ;  /* 0x000001769daf7824 */ /* 0x000fc400078e02ff */
[----:B------:R5:W3:Y:S01]  /*31b0*/  LDG.E.U16 R149, desc[UR60][R124.64] ;  /* 0x0000003c7c957981 */ /* 0x000ae2000c1e1500 */
[----:B0-----:R-:W-:Y:S01]  /*31c0*/  IMAD R127, R3, 0xab, RZ ;  /* 0x000000ab037f7824 */ /* 0x001fe200078e02ff */
[-C--:B------:R-:W-:Y:S01]  /*31d0*/  IADD3 R126, P2, R153, R120.reuse, RZ ;  /* 0x00000078997e7210 */ /* 0x080fe20007f5e0ff */
[C---:B------:R-:W-:Y:S01]  /*31e0*/  IMAD R157, R3.reuse, 0xc3, RZ ;  /* 0x000000c3039d7824 */ /* 0x040fe200078e02ff */
[----:B------:R0:W3:Y:S01]  /*31f0*/  LDG.E.U16 R147, desc[UR60][R122.64] ;  /* 0x0000003c7a937981 */ /* 0x0000e2000c1e1500 */
[----:B-----5:R-:W-:Y:S01]  /*3200*/  IMAD R129, R3, 0xb3, RZ ;  /* 0x000000b303817824 */ /* 0x020fe200078e02ff */
[-C--:B------:R-:W-:Y:S02]  /*3210*/  IADD3 R128, P0, R155, R120.reuse, RZ ;  /* 0x000000789b807210 */ /* 0x080fe40007f1e0ff */
[----:B------:R-:W-:Y:S01]  /*3220*/  IADD3 R124, P1, R159, R120, RZ ;  /* 0x000000789f7c7210 */ /* 0x000fe20007f3e0ff */
[----:B------:R-:W-:Y:S01]  /*3230*/  IMAD R155, R3, 0xbb, RZ ;  /* 0x000000bb039b7824 */ /* 0x000fe200078e02ff */
[----:B------:R-:W-:-:S02]  /*3240*/  LEA.HI.X.SX32 R127, R127, R121, 0x1, P2 ;  /* 0x000000797f7f7211 */ /* 0x000fc400010f0eff */
[-C--:B------:R-:W-:Y:S01]  /*3250*/  LEA.HI.X.SX32 R129, R129, R121.reuse, 0x1, P0 ;  /* 0x0000007981817211 */ /* 0x080fe200000f0eff */
[----:B------:R-:W-:Y:S01]  /*3260*/  IMAD R161, R161, 0x196, RZ ;  /* 0x00000196a1a17824 */ /* 0x000fe200078e02ff */
[-C--:B0-----:R-:W-:Y:S01]  /*3270*/  IADD3 R122, P0, R175, R120.reuse, RZ ;  /* 0x00000078af7a7210 */ /* 0x081fe20007f1e0ff */
[----:B------:R-:W-:Y:S01]  /*3280*/  IMAD R163, R163, 0x1a6, RZ ;  /* 0x000001a6a3a37824 */ /* 0x000fe200078e02ff */
[-C--:B------:R-:W-:Y:S01]  /*3290*/  LEA.HI.X.SX32 R125, R157, R121.reuse, 0x1, P1 ;  /* 0x000000799d7d7211 */ /* 0x080fe200008f0eff */
[----:B------:R-:W0:Y:S01]  /*32a0*/  LDC R175, c[0x0][0x248] ;  /* 0x00009200ffaf7b82 */ /* 0x000e220000000800 */
[----:B------:R5:W3:Y:S01]  /*32b0*/  LDG.E.U16 R151, desc[UR60][R126.64] ;  /* 0x0000003c7e977981 */ /* 0x000ae2000c1e1500 */
[----:B------:R-:W-:Y:S01]  /*32c0*/  LEA.HI.X.SX32 R123, R155, R121, 0x1, P0 ;  /* 0x000000799b7b7211 */ /* 0x000fe200000f0eff */
[----:B-1----:R-:W-:Y:S02]  /*32d0*/  IMAD R191, R165, 0x1b6, RZ ;  /* 0x000001b6a5bf7824 */ /* 0x002fe400078e02ff */
[----:B------:R1:W3:Y:S04]  /*32e0*/  LDG.E.U16 R153, desc[UR60][R128.64] ;  /* 0x0000003c80997981 */ /* 0x0002e8000c1e1500 */
[----:B------:R4:W3:Y:S01]  /*32f0*/  LDG.E.U16 R157, desc[UR60][R124.64] ;  /* 0x0000003c7c9d7981 */ /* 0x0008e2000c1e1500 */
[----:B-----5:R-:W-:Y:S01]  /*3300*/  IMAD R127, R3, 0xcb, RZ ;  /* 0x000000cb037f7824 */ /* 0x020fe200078e02ff */
[----:B------:R-:W-:-:S02]  /*3310*/  IADD3 R126, P2, R161, R120, RZ ;  /* 0x00000078a17e7210 */ /* 0x000fc40007f5e0ff */
[----:B------:R5:W3:Y:S01]  /*3320*/  LDG.E.U16 R155, desc[UR60][R122.64] ;  /* 0x0000003c7a9b7981 */ /* 0x000ae2000c1e1500 */
[----:B-1----:R-:W-:Y:S01]  /*3330*/  IMAD R129, R3, 0xd3, RZ ;  /* 0x000000d303817824 */ /* 0x002fe200078e02ff */
[-C--:B------:R-:W-:Y:S01]  /*3340*/  IADD3 R128, P0, R163, R120.reuse, RZ ;  /* 0x00000078a3807210 */ /* 0x080fe20007f1e0ff */
[----:B----4-:R-:W-:Y:S02]  /*3350*/  IMAD R125, R184, 0x1e6, RZ ;  /* 0x000001e6b87d7824 */ /* 0x010fe400078e02ff */
[----:B------:R-:W1:Y:S01]  /*3360*/  LDC R184, c[0x0][0x248] ;  /* 0x00009200ffb87b82 */ /* 0x000e620000000800 */
[-C--:B------:R-:W-:Y:S01]  /*3370*/  LEA.HI.X.SX32 R127, R127, R121.reuse, 0x1, P2 ;  /* 0x000000797f7f7211 */ /* 0x080fe200010f0eff */
[----:B------:R-:W-:Y:S01]  /*3380*/  IMAD R163, R3, 0xdb, RZ ;  /* 0x000000db03a37824 */ /* 0x000fe200078e02ff */
[----:B------:R-:W-:Y:S01]  /*3390*/  LEA.HI.X.SX32 R129, R129, R121, 0x1, P0 ;  /* 0x0000007981817211 */ /* 0x000fe200000f0eff */
[----:B------:R-:W-:Y:S01]  /*33a0*/  IMAD R169, R169, 0x1d6, RZ ;  /* 0x000001d6a9a97824 */ /* 0x000fe200078e02ff */
[----:B-----5:R-:W-:Y:S01]  /*33b0*/  IADD3 R122, P0, R191, R120, RZ ;  /* 0x00000078bf7a7210 */ /* 0x020fe20007f1e0ff */
[----:B------:R4:W5:Y:S01]  /*33c0*/  LDG.E.U16 R159, desc[UR60][R126.64] ;  /* 0x0000003c7e9f7981 */ /* 0x000962000c1e1500 */
[----:B------:R-:W-:-:S02]  /*33d0*/  IMAD R167, R167, 0x1c6, RZ ;  /* 0x000001c6a7a77824 */ /* 0x000fc400078e02ff */
[-C--:B------:R-:W-:Y:S01]  /*33e0*/  LEA.HI.X.SX32 R123, R163, R121.reuse, 0x1, P0 ;  /* 0x00000079a37b7211 */ /* 0x080fe200000f0eff */
[----:B------:R4:W5:Y:S01]  /*33f0*/  LDG.E.U16 R161, desc[UR60][R128.64] ;  /* 0x0000003c80a17981 */ /* 0x000962000c1e1500 */
[----:B------:R-:W-:Y:S02]  /*3400*/  IMAD R191, R190, 0x1f6, RZ ;  /* 0x000001f6bebf7824 */ /* 0x000fe400078e02ff */
[----:B----4-:R-:W-:Y:S01]  /*3410*/  IMAD R127, R3, 0xeb, RZ ;  /* 0x000000eb037f7824 */ /* 0x010fe200078e02ff */
[-C--:B------:R-:W-:Y:S01]  /*3420*/  IADD3 R126, P2, R169, R120.reuse, RZ ;  /* 0x00000078a97e7210 */ /* 0x080fe20007f5e0ff */
[----:B------:R4:W5:Y:S01]  /*3430*/  LDG.E.U16 R163, desc[UR60][R122.64] ;  /* 0x0000003c7aa37981 */ /* 0x000962000c1e1500 */
[----:B------:R-:W-:Y:S01]  /*3440*/  IMAD R129, R3, 0xf3, RZ ;  /* 0x000000f303817824 */ /* 0x000fe200078e02ff */
[----:B------:R-:W-:Y:S01]  /*3450*/  IADD3 R128, P0, R125, R120, RZ ;  /* 0x000000787d807210 */ /* 0x000fe20007f1e0ff */
[----:B------:R-:W-:Y:S01]  /*3460*/  IMAD R165, R3, 0xe3, RZ ;  /* 0x000000e303a57824 */ /* 0x000fe200078e02ff */
[-C--:B------:R-:W-:Y:S01]  /*3470*/  LEA.HI.X.SX32 R127, R127, R121.reuse, 0x1, P2 ;  /* 0x000000797f7f7211 */ /* 0x080fe200010f0eff */
[----:B------:R-:W-:Y:S01]  /*3480*/  IMAD R183, R183, 0x138, RZ ;  /* 0x00000138b7b77824 */ /* 0x000fe200078e02ff */
[----:B------:R-:W-:-:S02]  /*3490*/  LEA.HI.X.SX32 R129, R129, R121, 0x1, P0 ;  /* 0x0000007981817211 */ /* 0x000fc400000f0eff */
[-C--:B------:R-:W-:Y:S01]  /*34a0*/  IADD3 R124, P1, R167, R120.reuse, RZ ;  /* 0x00000078a77c7210 */ /* 0x080fe20007f3e0ff */
[----:B----4-:R-:W-:Y:S01]  /*34b0*/  IMAD R123, R3, 0xfb, RZ ;  /* 0x000000fb037b7824 */ /* 0x010fe200078e02ff */
[-C--:B------:R-:W-:Y:S01]  /*34c0*/  IADD3 R122, P2, R191, R120.reuse, RZ ;  /* 0x00000078bf7a7210 */ /* 0x080fe20007f5e0ff */
[----:B------:R4:W5:Y:S01]  /*34d0*/  LDG.E.U16 R169, desc[UR60][R128.64] ;  /* 0x0000003c80a97981 */ /* 0x000962000c1e1500 */
[-C--:B------:R-:W-:Y:S01]  /*34e0*/  LEA.HI.X.SX32 R125, R165, R121.reuse, 0x1, P1 ;  /* 0x00000079a57d7211 */ /* 0x080fe200008f0eff */
[----:B0-----:R-:W-:Y:S01]  /*34f0*/  IMAD R175, R175, 0x108, RZ ;  /* 0x00000108afaf7824 */ /* 0x001fe200078e02ff */
[----:B------:R-:W-:Y:S01]  /*3500*/  LEA.HI.X.SX32 R123, R123, R121, 0x1, P2 ;  /* 0x000000797b7b7211 */ /* 0x000fe200010f0eff */
[----:B------:R-:W-:Y:S01]  /*3510*/  IMAD R177, R177, 0x128, RZ ;  /* 0x00000128b1b17824 */ /* 0x000fe200078e02ff */
[----:B------:R0:W5:Y:S01]  /*3520*/  LDG.E.U16 R167, desc[UR60][R126.64] ;  /* 0x0000003c7ea77981 */ /* 0x000162000c1e1500 */
[----:B------:R-:W-:Y:S01]  /*3530*/  IMAD R199, R186, 0x168, RZ ;  /* 0x00000168bac77824 */ /* 0x000fe200078e02ff */
[----:B------:R-:W2:Y:S02]  /*3540*/  LDC R191, c[0x0][0x248] ;  /* 0x00009200ffbf7b82 */ /* 0x000ea40000000800 */
[----:B------:R0:W5:Y:S01]  /*3550*/  LDG.E.U16 R165, desc[UR60][R124.64] ;  /* 0x0000003c7ca57981 */ /* 0x000162000c1e1500 */
[----:B----4-:R-:W-:Y:S01]  /*3560*/  IADD3 R128, P2, R183, R120, RZ ;  /* 0x00000078b7807210 */ /* 0x010fe20007f5e0ff */
[----:B-1----:R-:W-:-:S03]  /*3570*/  IMAD R183, R184, 0x148, RZ ;  /* 0x00000148b8b77824 */ /* 0x002fc600078e02ff */
[-C--:B------:R-:W-:Y:S02]  /*3580*/  LEA.HI.X.SX32 R129, R194, R121.reuse, 0x1, P2 ;  /* 0x00000079c2817211 */ /* 0x080fe400010f0eff */
[-C--:B0-----:R-:W-:Y:S02]  /*3590*/  IADD3 R126, P1, R177, R120.reuse, RZ ;  /* 0x00000078b17e7210 */ /* 0x081fe40007f3e0ff */
[-C--:B------:R-:W-:Y:S01]  /*35a0*/  IADD3 R124, P0, R175, R120.reuse, RZ ;  /* 0x00000078af7c7210 */ /* 0x080fe20007f1e0ff */
[----:B------:R0:W4:Y:S01]  /*35b0*/  LDG.E.U16 R177, desc[UR60][R128.64] ;  /* 0x0000003c80b17981 */ /* 0x000122000c1e1500 */
[-C--:B------:R-:W-:Y:S02]  /*35c0*/  LEA.HI.X.SX32 R127, R171, R121.reuse, 0x1, P1 ;  /* 0x00000079ab7f7211 */ /* 0x080fe400008f0eff */
[----:B------:R-:W-:Y:S01]  /*35d0*/  LEA.HI.X.SX32 R125, R173, R121, 0x1, P0 ;  /* 0x00000079ad7d7211 */ /* 0x000fe200000f0eff */
[----:B------:R-:W-:Y:S01]  /*35e0*/  IMAD R193, R193, 0x1a8, RZ ;  /* 0x000001a8c1c17824 */ /* 0x000fe200078e02ff */
[----:B------:R-:W4:Y:S04]  /*35f0*/  LDG.E.U16 R171, desc[UR60][R122.64] ;  /* 0x0000003c7aab7981 */ /* 0x000f28000c1e1500 */
[----:B------:R1:W4:Y:S01]  /*3600*/  LDG.E.U16 R175, desc[UR60][R126.64] ;  /* 0x0000003c7eaf7981 */ /* 0x000322000c1e1500 */
[----:B0-----:R-:W-:Y:S01]  /*3610*/  IADD3 R128, P0, R183, R120, RZ ;  /* 0x00000078b7807210 */ /* 0x001fe20007f1e0ff */
[----:B------:R-:W-:-:S02]  /*3620*/  IMAD R203, R195, 0x1b8, RZ ;  /* 0x000001b8c3cb7824 */ /* 0x000fc400078e02ff */
[----:B------:R-:W0:Y:S01]  /*3630*/  LDC R195, c[0x0][0x248] ;  /* 0x00009200ffc37b82 */ /* 0x000e220000000800 */
[----:B------:R-:W-:Y:S01]  /*3640*/  LEA.HI.X.SX32 R129, R179, R121, 0x1, P0 ;  /* 0x00000079b3817211 */ /* 0x000fe200000f0eff */
[----:B------:R-:W4:Y:S01]  /*3650*/  LDG.E.U16 R173, desc[UR60][R124.64] ;  /* 0x0000003c7cad7981 */ /* 0x000f22000c1e1500 */
[----:B-1----:R-:W-:-:S03]  /*3660*/  IADD3 R126, P1, R199, R120, RZ ;  /* 0x00000078c77e7210 */ /* 0x002fc60007f3e0ff */
[----:B------:R1:W4:Y:S01]  /*3670*/  LDG.E.U16 R179, desc[UR60][R128.64] ;  /* 0x0000003c80b37981 */ /* 0x000322000c1e1500 */
[----:B------:R-:W-:Y:S01]  /*3680*/  IMAD R123, R192, 0x188, RZ ;  /* 0x00000188c07b7824 */ /* 0x000fe200078e02ff */
[----:B------:R-:W0:Y:S01]  /*3690*/  LDC R199, c[0x0][0x248] ;  /* 0x00009200ffc77b82 */ /* 0x000e220000000800 */
[----:B------:R-:W-:Y:S02]  /*36a0*/  LEA.HI.X.SX32 R127, R180, R121, 0x1, P1 ;  /* 0x00000079b47f7211 */ /* 0x000fe400008f0eff */
[----:B-1----:R-:W-:-:S05]  /*36b0*/  IADD3 R128, P1, R193, R120, RZ ;  /* 0x00000078c1807210 */ /* 0x002fca0007f3e0ff */
[----:B------:R-:W1:Y:S01]  /*36c0*/  LDC R193, c[0x0][0x248] ;  /* 0x00009200ffc17b82 */ /* 0x000e620000000800 */
[-C--:B------:R-:W-:Y:S01]  /*36d0*/  LEA.HI.X.SX32 R129, R182, R121.reuse, 0x1, P1 ;  /* 0x00000079b6817211 */ /* 0x080fe200008f0eff */
[----:B------:R-:W-:Y:S01]  /*36e0*/  IMAD R125, R188, 0x178, RZ ;  /* 0x00000178bc7d7824 */ /* 0x000fe200078e02ff */
[-C--:B------:R-:W-:Y:S01]  /*36f0*/  IADD3 R122, P2, R123, R120.reuse, RZ ;  /* 0x000000787b7a7210 */ /* 0x080fe20007f5e0ff */
[----:B------:R-:W-:Y:S02]  /*3700*/  IMAD R190, R3, 0xbc, RZ ;  /* 0x000000bc03be7824 */ /* 0x000fe400078e02ff */
[----:B------:R-:W-:Y:S02]  /*3710*/  IMAD R197, R197, 0x1c8, RZ ;  /* 0x000001c8c5c57824 */ /* 0x000fe400078e02ff */
[----:B------:R-:W0:Y:S01]  /*3720*/  LDC R182, c[0x0][0x248] ;  /* 0x00009200ffb67b82 */ /* 0x000e220000000800 */
[----:B------:R-:W-:Y:S01]  /*3730*/  IADD3 R124, P0, R125, R120, RZ ;  /* 0x000000787d7c7210 */ /* 0x000fe20007f1e0ff */
[----:B------:R-:W-:Y:S01]  /*3740*/  IMAD R201, R201, 0x1e8, RZ ;  /* 0x000001e8c9c97824 */ /* 0x000fe200078e02ff */
[-C--:B------:R-:W-:Y:S01]  /*3750*/  LEA.HI.X.SX32 R123, R181, R121.reuse, 0x1, P2 ;  /* 0x00000079b57b7211 */ /* 0x080fe200010f0eff */
[----:B--2---:R-:W-:Y:S01]  /*3760*/  IMAD R191, R191, 0x118, RZ ;  /* 0x00000118bfbf7824 */ /* 0x004fe200078e02ff */
[----:B------:R-:W-:Y:S01]  /*3770*/  LEA.HI.X.SX32 R125, R190, R121, 0x1, P0 ;  /* 0x00000079be7d7211 */ /* 0x000fe200000f0eff */
[C---:B------:R-:W-:Y:S01]  /*3780*/  IMAD R188, R3.reuse, 0xdc, RZ ;  /* 0x000000dc03bc7824 */ /* 0x040fe200078e02ff */
[----:B------:R2:W4:Y:S04]  /*3790*/  LDG.E.U16 R181, desc[UR60][R126.64] ;  /* 0x0000003c7eb57981 */ /* 0x000528000c1e1500 */
[----:B------:R2:W4:Y:S01]  /*37a0*/  LDG.E.U16 R184, desc[UR60][R122.64] ;  /* 0x0000003c7ab87981 */ /* 0x000522000c1e1500 */
[----:B------:R-:W-:-:S03]  /*37b0*/  IMAD R180, R3, 0x8c, RZ ;  /* 0x0000008c03b47824 */ /* 0x000fc600078e02ff */
[----:B------:R2:W4:Y:S02]  /*37c0*/  LDG.E.U16 R183, desc[UR60][R124.64] ;  /* 0x0000003c7cb77981 */ /* 0x000524000c1e1500 */
[-C--:B--2---:R-:W-:Y:S02]  /*37d0*/  IADD3 R126, P2, R201, R120.reuse, RZ ;  /* 0x00000078c97e7210 */ /* 0x084fe40007f5e0ff */
[----:B------:R2:W4:Y:S01]  /*37e0*/  LDG.E.U16 R186, desc[UR60][R128.64] ;  /* 0x0000003c80ba7981 */ /* 0x000522000c1e1500 */
[-C--:B------:R-:W-:Y:S02]  /*37f0*/  IADD3 R122, P0, R203, R120.reuse, RZ ;  /* 0x00000078cb7a7210 */ /* 0x080fe40007f1e0ff */
[-C--:B------:R-:W-:Y:S01]  /*3800*/  IADD3 R124, P1, R197, R120.reuse, RZ ;  /* 0x00000078c57c7210 */ /* 0x080fe20007f3e0ff */
[----:B0-----:R-:W-:Y:S01]  /*3810*/  IMAD R197, R182, 0x158, RZ ;  /* 0x00000158b6c57824 */ /* 0x001fe200078e02ff */
[-C--:B------:R-:W-:Y:S02]  /*3820*/  LEA.HI.X.SX32 R123, R188, R121.reuse, 0x1, P0 ;  /* 0x00000079bc7b7211 */ /* 0x080fe400000f0eff */
[----:B--2---:R-:W-:Y:S01]  /*3830*/  IADD3 R128, P0, R191, R120, RZ ;  /* 0x00000078bf807210 */ /* 0x004fe20007f1e0ff */
[----:B-1----:R-:W-:Y:S01]  /*3840*/  IMAD R193, R193, 0x198, RZ ;  /* 0x00000198c1c17824 */ /* 0x002fe200078e02ff */
[----:B------:R-:W-:-:S02]  /*3850*/  LEA.HI.X.SX32 R125, R189, R121, 0x1, P1 ;  /* 0x00000079bd7d7211 */ /* 0x000fc400008f0eff */
[-C--:B------:R-:W-:Y:S01]  /*3860*/  LEA.HI.X.SX32 R127, R187, R121.reuse, 0x1, P2 ;  /* 0x00000079bb7f7211 */ /* 0x080fe200010f0eff */
[----:B------:R-:W-:Y:S01]  /*3870*/  IMAD R199, R199, 0x1d8, RZ ;  /* 0x000001d8c7c77824 */ /* 0x000fe200078e02ff */
[----:B------:R0:W2:Y:S01]  /*3880*/  LDG.E.U16 R187, desc[UR60][R122.64] ;  /* 0x0000003c7abb7981 */ /* 0x0000a2000c1e1500 */
[----:B------:R-:W-:Y:S01]  /*3890*/  LEA.HI.X.SX32 R129, R180, R121, 0x1, P0 ;  /* 0x00000079b4817211 */ /* 0x000fe200000f0eff */
[----:B------:R-:W-:Y:S02]  /*38a0*/  IMAD R195, R195, 0x1f8, RZ ;  /* 0x000001f8c3c37824 */ /* 0x000fe400078e02ff */
[----:B------:R1:W2:Y:S01]  /*38b0*/  LDG.E.U16 R189, desc[UR60][R124.64] ;  /* 0x0000003c7cbd7981 */ /* 0x0002a2000c1e1500 */
[C---:B------:R-:W-:Y:S02]  /*38c0*/  IMAD R206, R3.reuse, 0xcc, RZ ;  /* 0x000000cc03ce7824 */ /* 0x040fe400078e02ff */
[----:B------:R-:W-:Y:S01]  /*38d0*/  IMAD R182, R3, 0xec, RZ ;  /* 0x000000ec03b67824 */ /* 0x000fe200078e02ff */
[----:B------:R1:W2:Y:S01]  /*38e0*/  LDG.E.U16 R191, desc[UR60][R126.64] ;  /* 0x0000003c7ebf7981 */ /* 0x0002a2000c1e1500 */
[----:B0-----:R-:W-:Y:S01]  /*38f0*/  IADD3 R122, P0, R197, R120, RZ ;  /* 0x00000078c57a7210 */ /* 0x001fe20007f1e0ff */
[----:B------:R-:W-:-:S02]  /*3900*/  IMAD R217, R202, 0x10a, RZ ;  /* 0x0000010acad97824 */ /* 0x000fc400078e02ff */
[----:B------:R0:W2:Y:S01]  /*3910*/  LDG.E.U16 R192, desc[UR60][R128.64] ;  /* 0x0000003c80c07981 */ /* 0x0000a2000c1e1500 */
[-C--:B-1----:R-:W-:Y:S01]  /*3920*/  IADD3 R124, P1, R193, R120.reuse, RZ ;  /* 0x00000078c17c7210 */ /* 0x082fe20007f3e0ff */
[----:B------:R-:W-:Y:S01]  /*3930*/  IMAD R193, R3, 0xfc, RZ ;  /* 0x000000fc03c17824 */ /* 0x000fe200078e02ff */
[-C--:B------:R-:W-:Y:S02]  /*3940*/  LEA.HI.X.SX32 R123, R208, R121.reuse, 0x1, P0 ;  /* 0x00000079d07b7211 */ /* 0x080fe400000f0eff */
[-C--:B------:R-:W-:Y:S02]  /*3950*/  IADD3 R126, P2, R199, R120.reuse, RZ ;  /* 0x00000078c77e7210 */ /* 0x080fe40007f5e0ff */
[----:B0-----:R-:W-:Y:S01]  /*3960*/  IADD3 R128, P0, R195, R120, RZ ;  /* 0x00000078c3807210 */ /* 0x001fe20007f1e0ff */
[----:B------:R-:W-:Y:S01]  /*3970*/  IMAD R207, R207, 0x11a, RZ ;  /* 0x0000011acfcf7824 */ /* 0x000fe200078e02ff */
[-C--:B------:R-:W-:Y:S01]  /*3980*/  LEA.HI.X.SX32 R125, R206, R121.reuse, 0x1, P1 ;  /* 0x00000079ce7d7211 */ /* 0x080fe200008f0eff */
[----:B------:R0:W2:Y:S01]  /*3990*/  LDG.E.U16 R195, desc[UR60][R122.64] ;  /* 0x0000003c7ac37981 */ /* 0x0000a2000c1e1500 */
[-C--:B------:R-:W-:Y:S01]  /*39a0*/  LEA.HI.X.SX32 R127, R182, R121.reuse, 0x1, P2 ;  /* 0x00000079b67f7211 */ /* 0x080fe200010f0eff */
[----:B------:R-:W-:Y:S01]  /*39b0*/  IMAD R203, R3, 0x85, RZ ;  /* 0x0000008503cb7824 */ /* 0x000fe200078e02ff */
[----:B------:R-:W-:Y:S01]  /*39c0*/  LEA.HI.X.SX32 R129, R193, R121, 0x1, P0 ;  /* 0x00000079c1817211 */ /* 0x000fe200000f0eff */
[----:B------:R-:W-:Y:S01]  /*39d0*/  IMAD R209, R209, 0x12a, RZ ;  /* 0x0000012ad1d17824 */ /* 0x000fe200078e02ff */
[----:B------:R1:W2:Y:S01]  /*39e0*/  LDG.E.U16 R197, desc[UR60][R124.64] ;  /* 0x0000003c7cc57981 */ /* 0x0002a2000c1e1500 */
[----:B------:R-:W-:-:S02]  /*39f0*/  IMAD R205, R3, 0x8d, RZ ;  /* 0x0000008d03cd7824 */ /* 0x000fc400078e02ff */
[----:B------:R-:W-:Y:S01]  /*3a00*/  IMAD R211, R211, 0x13a, RZ ;  /* 0x0000013ad3d37824 */ /* 0x000fe200078e02ff */
[----:B------:R1:W2:Y:S01]  /*3a10*/  LDG.E.U16 R199, desc[UR60][R126.64] ;  /* 0x0000003c7ec77981 */ /* 0x0002a2000c1e1500 */
[-C--:B0-----:R-:W-:Y:S02]  /*3a20*/  IADD3 R122, P0, R217, R120.reuse, RZ ;  /* 0x00000078d97a7210 */ /* 0x081fe40007f1e0ff */
[----:B------:R-:W0:Y:S01]  /*3a30*/  LDC R217, c[0x0][0x248] ;  /* 0x00009200ffd97b82 */ /* 0x000e220000000800 */
[----:B------:R1:W2:Y:S01]  /*3a40*/  LDG.E.U16 R201, desc[UR60][R128.64] ;  /* 0x0000003c80c97981 */ /* 0x0002a2000c1e1500 */
[-C--:B------:R-:W-:Y:S02]  /*3a50*/  LEA.HI.X.SX32 R123, R203, R121.reuse, 0x1, P0 ;  /* 0x00000079cb7b7211 */ /* 0x080fe400000f0eff */
[-C--:B-1----:R-:W-:Y:S01]  /*3a60*/  IADD3 R124, P1, R207, R120.reuse, RZ ;  /* 0x00000078cf7c7210 */ /* 0x082fe20007f3e0ff */
[----:B------:R-:W-:Y:S01]  /*3a70*/  IMAD R127, R3, 0x95, RZ ;  /* 0x00000095037f7824 */ /* 0x000fe200078e02ff */
[-C--:B------:R-:W-:Y:S01]  /*3a80*/  IADD3 R126, P2, R209, R120.reuse, RZ ;  /* 0x00000078d17e7210 */ /* 0x080fe20007f5e0ff */
[----:B------:R-:W-:Y:S01]  /*3a90*/  IMAD R213, R213, 0x14a, RZ ;  /* 0x0000014ad5d57824 */ /* 0x000fe200078e02ff */
[-C--:B------:R-:W-:Y:S01]  /*3aa0*/  LEA.HI.X.SX32 R125, R205, R121.reuse, 0x1, P1 ;  /* 0x00000079cd7d7211 */ /* 0x080fe200008f0eff */
[----:B------:R-:W-:Y:S01]  /*3ab0*/  IMAD R129, R3, 0x9d, RZ ;  /* 0x0000009d03817824 */ /* 0x000fe200078e02ff */
[----:B------:R-:W-:Y:S01]  /*3ac0*/  IADD3 R128, P0, R211, R120, RZ ;  /* 0x00000078d3807210 */ /* 0x000fe20007f1e0ff */
[----:B------:R1:W2:Y:S01]  /*3ad0*/  LDG.E.U16 R202, desc[UR60][R122.64] ;  /* 0x0000003c7aca7981 */ /* 0x0002a2000c1e1500 */
[-C--:B------:R-:W-:Y:S01]  /*3ae0*/  LEA.HI.X.SX32 R127, R127, R121.reuse, 0x1, P2 ;  /* 0x000000797f7f7211 */ /* 0x080fe200010f0eff */
[----:B------:R-:W-:Y:S01]  /*3af0*/  IMAD R215, R215, 0x15a, RZ ;  /* 0x0000015ad7d77824 */ /* 0x000fe200078e02ff */
[----:B------:R-:W-:Y:S01]  /*3b00*/  LEA.HI.X.SX32 R129, R129, R121, 0x1, P0 ;  /* 0x0000007981817211 */ /* 0x000fe200000f0eff */
[C---:B------:R-:W-:Y:S01]  /*3b10*/  IMAD R209, R3.reuse, 0xa5, RZ ;  /* 0x000000a503d17824 */ /* 0x040fe200078e02ff */
[----:B------:R1:W2:Y:S01]  /*3b20*/  LDG.E.U16 R203, desc[UR60][R124.64] ;  /* 0x0000003c7ccb7981 */ /* 0x0002a2000c1e1500 */
[----:B------:R-:W-:-:S03]  /*3b30*/  IMAD R211, R3, 0xad, RZ ;  /* 0x000000ad03d37824 */ /* 0x000fc600078e02ff */
[----:B------:R1:W2:Y:S02]  /*3b40*/  LDG.E.U16 R205, desc[UR60][R126.64] ;  /* 0x0000003c7ecd7981 */ /* 0x0002a4000c1e1500 */
[----:B-1----:R-:W-:Y:S01]  /*3b50*/  IMAD R123, R218, 0x16a, RZ ;  /* 0x0000016ada7b7824 */ /* 0x002fe200078e02ff */
[-C--:B------:R-:W-:Y:S01]  /*3b60*/  IADD3 R122, P0, R213, R120.reuse, RZ ;  /* 0x00000078d57a7210 */ /* 0x080fe20007f1e0ff */
[----:B------:R1:W2:Y:S01]  /*3b70*/  LDG.E.U16 R207, desc[UR60][R128.64] ;  /* 0x0000003c80cf7981 */ /* 0x0002a2000c1e1500 */
[----:B------:R-:W-:Y:S01]  /*3b80*/  IMAD R125, R220, 0x17a, RZ ;  /* 0x0000017adc7d7824 */ /* 0x000fe200078e02ff */
[-C--:B------:R-:W-:Y:S02]  /*3b90*/  IADD3 R124, P1, R215, R120.reuse, RZ ;  /* 0x00000078d77c7210 */ /* 0x080fe40007f3e0ff */
[-C--:B------:R-:W-:Y:S02]  /*3ba0*/  IADD3 R126, P2, R123, R120.reuse, RZ ;  /* 0x000000787b7e7210 */ /* 0x080fe40007f5e0ff */
[-C--:B------:R-:W-:Y:S01]  /*3bb0*/  LEA.HI.X.SX32 R123, R209, R121.reuse, 0x1, P0 ;  /* 0x00000079d17b7211 */ /* 0x080fe200000f0eff */
[----:B------:R-:W-:Y:S01]  /*3bc0*/  IMAD R127, R3, 0xb5, RZ ;  /* 0x000000b5037f7824 */ /* 0x000fe200078e02ff */
[----:B-1----:R-:W-:Y:S01]  /*3bd0*/  IADD3 R128, P0, R125, R120, RZ ;  /* 0x000000787d807210 */ /* 0x002fe20007f1e0ff */
[----:B------:R-:W-:Y:S01]  /*3be0*/  IMAD R129, R3, 0xbd, RZ ;  /* 0x000000bd03817824 */ /* 0x000fe200078e02ff */
[-C--:B------:R-:W-:Y:S01]  /*3bf0*/  LEA.HI.X.SX32 R125, R211, R121.reuse, 0x1, P1 ;  /* 0x00000079d37d7211 */ /* 0x080fe200008f0eff */
[----:B------:R-:W-:Y:S01]  /*3c00*/  IMAD R237, R222, 0x18a, RZ ;  /* 0x0000018adeed7824 */ /* 0x000fe200078e02ff */
[----:B------:R1:W2:Y:S01]  /*3c10*/  LDG.E.U16 R209, desc[UR60][R122.64] ;  /* 0x0000003c7ad17981 */ /* 0x0002a2000c1e1500 */
[-C--:B------:R-:W-:Y:S01]  /*3c20*/  LEA.HI.X.SX32 R127, R127, R121.reuse, 0x1, P2 ;  /* 0x000000797f7f7211 */ /* 0x080fe200010f0eff */
[----:B------:R-:W-:Y:S01]  /*3c30*/  IMAD R233, R3, 0xc5, RZ ;  /* 0x000000c503e97824 */ /* 0x000fe200078e02ff */
[----:B------:R-:W-:Y:S01]  /*3c40*/  LEA.HI.X.SX32 R129, R129, R121, 0x1, P0 ;  /* 0x0000007981817211 */ /* 0x000fe200000f0eff */
[----:B------:R1:W2:Y:S01]  /*3c50*/  LDG.E.U16 R211, desc[UR60][R124.64] ;  /* 0x0000003c7cd37981 */ /* 0x0002a2000c1e1500 */
[----:B0-----:R-:W-:-:S03]  /*3c60*/  IMAD R217, R217, 0x1ba, RZ ;  /* 0x000001bad9d97824 */ /* 0x001fc600078e02ff */
[----:B------:R0:W2:Y:S01]  /*3c70*/  LDG.E.U16 R215, desc[UR60][R128.64] ;  /* 0x0000003c80d77981 */ /* 0x0000a2000c1e1500 */
[----:B-1----:R-:W-:Y:S01]  /*3c80*/  IMAD R123, R226, 0x19a, RZ ;  /* 0x0000019ae27b7824 */ /* 0x002fe200078e02ff */
[-C--:B------:R-:W-:Y:S02]  /*3c90*/  IADD3 R122, P0, R237, R120.reuse, RZ ;  /* 0x00000078ed7a7210 */ /* 0x080fe40007f1e0ff */
[----:B------:R1:W2:Y:S01]  /*3ca0*/  LDG.E.U16 R213, desc[UR60][R126.64] ;  /* 0x0000003c7ed57981 */ /* 0x0002a2000c1e1500 */
[----:B------:R-:W-:Y:S01]  /*3cb0*/  IMAD R125, R228, 0x1aa, RZ ;  /* 0x000001aae47d7824 */ /* 0x000fe200078e02ff */
[-C--:B------:R-:W-:Y:S01]  /*3cc0*/  IADD3 R124, P1, R123, R120.reuse, RZ ;  /* 0x000000787b7c7210 */ /* 0x080fe20007f3e0ff */
[----:B------:R-:W-:Y:S01]  /*3cd0*/  IMAD R235, R3, 0xcd, RZ ;  /* 0x000000cd03eb7824 */ /* 0x000fe200078e02ff */
[----:B------:R-:W-:Y:S01]  /*3ce0*/  LEA.HI.X.SX32 R123, R233, R121, 0x1, P0 ;  /* 0x00000079e97b7211 */ /* 0x000fe200000f0eff */
[----:B0-----:R-:W-:Y:S01]  /*3cf0*/  IMAD R129, R3, 0xdd, RZ ;  /* 0x000000dd03817824 */ /* 0x001fe200078e02ff */
[----:B------:R-:W-:Y:S01]  /*3d00*/  IADD3 R128, P0, R217, R120, RZ ;  /* 0x00000078d9807210 */ /* 0x000fe20007f1e0ff */
[----:B------:R-:W-:-:S02]  /*3d10*/  IMAD R239, R230, 0x1ca, RZ ;  /* 0x000001cae6ef7824 */ /* 0x000fc400078e02ff */
[----:B-1----:R-:W-:Y:S01]  /*3d20*/  IMAD R127, R3, 0xd5, RZ ;  /* 0x000000d5037f7824 */ /* 0x002fe200078e02ff */
[-C--:B------:R-:W-:Y:S01]  /*3d30*/  IADD3 R126, P2, R125, R120.reuse, RZ ;  /* 0x000000787d7e7210 */ /* 0x080fe20007f5e0ff */
[----:B------:R0:W2:Y:S01]  /*3d40*/  LDG.E.U16 R217, desc[UR60][R122.64] ;  /* 0x0000003c7ad97981 */ /* 0x0000a2000c1e1500 */
[-C--:B------:R-:W-:Y:S01]  /*3d50*/  LEA.HI.X.SX32 R129, R129, R121.reuse, 0x1, P0 ;  /* 0x0000007981817211 */ /* 0x080fe200000f0eff */
[----:B------:R-:W-:Y:S01]  /*3d60*/  IMAD R233, R3, 0xe5, RZ ;  /* 0x000000e503e97824 */ /* 0x000fe200078e02ff */
[-C--:B------:R-:W-:Y:S01]  /*3d70*/  LEA.HI.X.SX32 R125, R235, R121.reuse, 0x1, P1 ;  /* 0x00000079eb7d7211 */ /* 0x080fe200008f0eff */
[----:B------:R-:W-:Y:S01]  /*3d80*/  IMAD R241, R234, 0x1da, RZ ;  /* 0x000001daeaf17824 */ /* 0x000fe200078e02ff */
[----:B------:R-:W-:Y:S01]  /*3d90*/  LEA.HI.X.SX32 R127, R127, R121, 0x1, P2 ;  /* 0x000000797f7f7211 */ /* 0x000fe200010f0eff */
[----:B------:R-:W-:Y:S01]  /*3da0*/  IMAD R243, R236, 0x1ea, RZ ;  /* 0x000001eaecf37824 */ /* 0x000fe200078e02ff */
[----:B------:R1:W2:Y:S01]  /*3db0*/  LDG.E.U16 R222, desc[UR60][R128.64] ;  /* 0x0000003c80de7981 */ /* 0x0002a2000c1e1500 */
[----:B0-----:R-:W-:Y:S01]  /*3dc0*/  IADD3 R122, P0, R239, R120, RZ ;  /* 0x00000078ef7a7210 */ /* 0x001fe20007f1e0ff */
[----:B------:R-:W-:-:S02]  /*3dd0*/  IMAD R239, R224, 0x1fa, RZ ;  /* 0x000001fae0ef7824 */ /* 0x000fc400078e02ff */
[----:B------:R0:W2:Y:S01]  /*3de0*/  LDG.E.U16 R218, desc[UR60][R124.64] ;  /* 0x0000003c7cda7981 */ /* 0x0000a2000c1e1500 */
[----:B------:R-:W-:Y:S01]  /*3df0*/  IMAD R235, R3, 0xed, RZ ;  /* 0x000000ed03eb7824 */ /* 0x000fe200078e02ff */
[-C--:B------:R-:W-:Y:S01]  /*3e00*/  LEA.HI.X.SX32 R123, R233, R121.reuse, 0x1, P0 ;  /* 0x00000079e97b7211 */ /* 0x080fe200000f0eff */
[C---:B------:R-:W-:Y:S01]  /*3e10*/  IMAD R237, R3.reuse, 0xf5, RZ ;  /* 0x000000f503ed7824 */ /* 0x040fe200078e02ff */
[----:B------:R0:W2:Y:S01]  /*3e20*/  LDG.E.U16 R220, desc[UR60][R126.64] ;  /* 0x0000003c7edc7981 */ /* 0x0000a2000c1e1500 */
[----:B-1----:R-:W-:Y:S01]  /*3e30*/  IMAD R129, R3, 0xfd, RZ ;  /* 0x000000fd03817824 */ /* 0x002fe200078e02ff */
[-C--:B------:R-:W-:Y:S02]  /*3e40*/  IADD3 R128, P0, R239, R120.reuse, RZ ;  /* 0x00000078ef807210 */ /* 0x080fe40007f1e0ff */
[-C--:B0-----:R-:W-:Y:S01]  /*3e50*/  IADD3 R124, P1, R241, R120.reuse, RZ ;  /* 0x00000078f17c7210 */ /* 0x081fe20007f3e0ff */
[----:B------:R0:W2:Y:S01]  /*3e60*/  LDG.E.U16 R224, desc[UR60][R122.64] ;  /* 0x0000003c7ae07981 */ /* 0x0000a2000c1e1500 */
[----:B------:R-:W-:Y:S01]  /*3e70*/  IADD3 R126, P2, R243, R120, RZ ;  /* 0x00000078f37e7210 */ /* 0x000fe20007f5e0ff */
[----:B------:R-:W-:Y:S01]  /*3e80*/  IMAD R239, R3, 0xe, RZ ;  /* 0x0000000e03ef7824 */ /* 0x000fe200078e02ff */
[----:B------:R-:W-:-:S02]  /*3e90*/  LEA.HI.X.SX32 R125, R235, R121, 0x1, P1 ;  /* 0x00000079eb7d7211 */ /* 0x000fc400008f0eff */
[-C--:B------:R-:W-:Y:S02]  /*3ea0*/  LEA.HI.X.SX32 R127, R237, R121.reuse, 0x1, P2 ;  /* 0x00000079ed7f7211 */ /* 0x080fe400010f0eff */
[-C--:B------:R-:W-:Y:S01]  /*3eb0*/  LEA.HI.X.SX32 R129, R129, R121.reuse, 0x1, P0 ;  /* 0x0000007981817211 */ /* 0x080fe200000f0eff */
[----:B------:R1:W2:Y:S01]  /*3ec0*/  LDG.E.U16 R226, desc[UR60][R124.64] ;  /* 0x0000003c7ce27981 */ /* 0x0002a2000c1e1500 */
[-C--:B0-----:R-:W-:Y:S01]  /*3ed0*/  IADD3 R122, P0, R196, R120.reuse, RZ ;  /* 0x00000078c47a7210 */ /* 0x081fe20007f1e0ff */
[C---:B------:R-:W-:Y:S02]  /*3ee0*/  IMAD R237, R3.reuse, 0x1e, RZ ;  /* 0x0000001e03ed7824 */ /* 0x040fe400078e02ff */
[----:B------:R0:W2:Y:S01]  /*3ef0*/  LDG.E.U16 R228, desc[UR60][R126.64] ;  /* 0x0000003c7ee47981 */ /* 0x0000a2000c1e1500 */
[----:B------:R-:W-:Y:S01]  /*3f00*/  IMAD R233, R3, 0x2e, RZ ;  /* 0x0000002e03e97824 */ /* 0x000fe200078e02ff */
[----:B------:R-:W-:Y:S01]  /*3f10*/  LEA.HI.X.SX32 R123, R239, R121, 0x1, P0 ;  /* 0x00000079ef7b7211 */ /* 0x000fe200000f0eff */
[----:B------:R-:W-:Y:S01]  /*3f20*/  IMAD R235, R3, 0x3e, RZ ;  /* 0x0000003e03eb7824 */ /* 0x000fe200078e02ff */
[----:B------:R3:W2:Y:S01]  /*3f30*/  LDG.E.U16 R230, desc[UR60][R128.64] ;  /* 0x0000003c80e67981 */ /* 0x0006a2000c1e1500 */
[----:B-1----:R-:W-:-:S03]  /*3f40*/  IADD3 R124, P1, R198, R120, RZ ;  /* 0x00000078c67c7210 */ /* 0x002fc60007f3e0ff */
[----:B------:R1:W2:Y:S01]  /*3f50*/  LDG.E.U16 R198, desc[UR60][R122.64] ;  /* 0x0000003c7ac67981 */ /* 0x0002a2000c1e1500 */
[-C--:B0-----:R-:W-:Y:S02]  /*3f60*/  IADD3 R126, P2, R200, R120.reuse, RZ ;  /* 0x00000078c87e7210 */ /* 0x081fe40007f5e0ff */
[-C--:B---3--:R-:W-:Y:S02]  /*3f70*/  IADD3 R128, P0, R204, R120.reuse, RZ ;  /* 0x00000078cc807210 */ /* 0x088fe40007f1e0ff */
[-C--:B------:R-:W-:Y:S02]  /*3f80*/  LEA.HI.X.SX32 R125, R237, R121.reuse, 0x1, P1 ;  /* 0x00000079ed7d7211 */ /* 0x080fe400008f0eff */
[-C--:B------:R-:W-:Y:S02]  /*3f90*/  LEA.HI.X.SX32 R127, R233, R121.reuse, 0x1, P2 ;  /* 0x00000079e97f7211 */ /* 0x080fe400010f0eff */
[----:B------:R-:W-:Y:S01]  /*3fa0*/  LEA.HI.X.SX32 R129, R235, R121, 0x1, P0 ;  /* 0x00000079eb817211 */ /* 0x000fe200000f0eff */
[----:B------:R-:W3:Y:S04]  /*3fb0*/  LDG.E.U16 R200, desc[UR60][R124.64] ;  /* 0x0000003c7cc87981 */ /* 0x000ee8000c1e1500 */
[----:B------:R0:W3:Y:S04]  /*3fc0*/  LDG.E.U16 R204, desc[UR60][R126.64] ;  /* 0x0000003c7ecc7981 */ /* 0x0000e8000c1e1500 */
[----:B------:R5:W3:Y:S01]  /*3fd0*/  LDG.E.U16 R234, desc[UR60][R128.64] ;  /* 0x0000003c80ea7981 */ /* 0x000ae2000c1e1500 */
[----:B------:R-:W5:Y:S01]  /*3fe0*/  S2R R241, SR_CgaCtaId ;  /* 0x0000000000f17919 */ /* 0x000f620000008800 */
[----:B-1----:R-:W-:-:S02]  /*3ff0*/  IADD3 R122, P0, R180, R120, RZ ;  /* 0x00000078b47a7210 */ /* 0x002fc40007f1e0ff */
[----:B------:R-:W-:Y:S02]  /*4000*/  MOV R180, 0x400 ;  /* 0x0000040000b47802 */ /* 0x000fe40000000f00 */
[----:B------:R-:W-:Y:S02]  /*4010*/  LEA.HI.X.SX32 R123, R210, R121, 0x1, P0 ;  /* 0x00000079d27b7211 */ /* 0x000fe400000f0eff */
[----:B------:R-:W-:Y:S02]  /*4020*/  SHF.L.U32 R196, R242, 0x1, RZ ;  /* 0x00000001f2c47819 */ /* 0x000fe400000006ff */
[-C--:B0-----:R-:W-:Y:S02]  /*4030*/  IADD3 R126, P2, R206, R120.reuse, RZ ;  /* 0x00000078ce7e7210 */ /* 0x081fe40007f5e0ff */
[----:B-----5:R-:W-:Y:S01]  /*4040*/  IADD3 R128, P0, R182, R120, RZ ;  /* 0x00000078b6807210 */ /* 0x020fe20007f1e0ff */
[----:B------:R0:W5:Y:S01]  /*4050*/  LDG.E.U16 R206, desc[UR60][R122.64] ;  /* 0x0000003c7ace7981 */ /* 0x000162000c1e1500 */
[----:B------:R-:W-:-:S02]  /*4060*/  LOP3.LUT R182, R196, 0x7e, RZ, 0xc0, !PT ;  /* 0x0000007ec4b67812 */ /* 0x000fc400078ec0ff */
[-C--:B------:R-:W-:Y:S02]  /*4070*/  LEA.HI.X.SX32 R127, R214, R121.reuse, 0x1, P2 ;  /* 0x00000079d67f7211 */ /* 0x080fe400010f0eff */
[----:B------:R-:W-:-:S03]  /*4080*/  LEA.HI.X.SX32 R129, R212, R121, 0x1, P0 ;  /* 0x00000079d4817211 */ /* 0x000fc600000f0eff */
[----:B------:R1:W5:Y:S01]  /*4090*/  LDG.E.U16 R210, desc[UR60][R126.64] ;  /* 0x0000003c7ed27981 */ /* 0x000362000c1e1500 */
[----:B0-----:R-:W-:Y:S02]  /*40a0*/  IADD3 R122, P0, R239, R120, RZ ;  /* 0x00000078ef7a7210 */ /* 0x001fe40007f1e0ff */
[----:B------:R-:W-:Y:S01]  /*40b0*/  LEA R238, R241, R180, 0x18 ;  /* 0x000000b4f1ee7211 */ /* 0x000fe200078ec0ff */
[C---:B------:R-:W-:Y:S01]  /*40c0*/  IMAD R241, R3.reuse, 0x7, RZ ;  /* 0x0000000703f17824 */ /* 0x040fe200078e02ff */
[----:B------:R-:W-:Y:S01]  /*40d0*/  LOP3.LUT R180, R242, 0x40, RZ, 0xc0, !PT ;  /* 0x00000040f2b47812 */ /* 0x000fe200078ec0ff */
[----:B------:R-:W-:Y:S01]  /*40e0*/  IMAD R243, R3, 0xf, RZ ;  /* 0x0000000f03f37824 */ /* 0x000fe200078e02ff */
[----:B------:R-:W-:Y:S01]  /*40f0*/  IADD3 R124, P1, R208, R120, RZ ;  /* 0x00000078d07c7210 */ /* 0x000fe20007f3e0ff */
[----:B------:R0:W5:Y:S01]  /*4100*/  LDG.E.U16 R212, desc[UR60][R128.64] ;  /* 0x0000003c80d47981 */ /* 0x000162000c1e1500 */
[----:B------:R-:W-:Y:S02]  /*4110*/  LEA R214, R180, R182, 0x9 ;  /* 0x000000b6b4d67211 */ /* 0x000fe400078e48ff */
[----:B------:R-:W-:-:S02]  /*4120*/  LEA.HI.X.SX32 R123, R241, R121, 0x1, P0 ;  /* 0x00000079f17b7211 */ /* 0x000fc400000f0eff */
[----:B-1----:R-:W-:Y:S02]  /*4130*/  IADD3 R126, P0, R233, R120, RZ ;  /* 0x00000078e97e7210 */ /* 0x002fe40007f1e0ff */
[----:B------:R-:W-:Y:S01]  /*4140*/  IADD3 R233, R214, R238, RZ ;  /* 0x000000eed6e97210 */ /* 0x000fe20007ffe0ff */
[C---:B------:R-:W-:Y:S01]  /*4150*/  IMAD R239, R3.reuse, 0x17, RZ ;  /* 0x0000001703ef7824 */ /* 0x040fe200078e02ff */
[----:B------:R-:W-:Y:S01]  /*4160*/  LEA.HI.X.SX32 R125, R216, R121, 0x1, P1 ;  /* 0x00000079d87d7211 */ /* 0x000fe200008f0eff */
[----:B------:R-:W-:Y:S01]  /*4170*/  IMAD R245, R3, 0x1f, RZ ;  /* 0x0000001f03f57824 */ /* 0x000fe200078e02ff */
[----:B0-----:R-:W-:Y:S01]  /*4180*/  IADD3 R128, P2, R235, R120, RZ ;  /* 0x00000078eb807210 */ /* 0x001fe20007f5e0ff */
[----:B------:R0:W-:Y:S04]  /*4190*/  STS.U16 [R233+0x2000], R2 ;  /* 0x00200002e9007388 */ /* 0x0001e80000000400 */
[----:B------:R-:W-:Y:S04]  /*41a0*/  STS.U16 [R233+0x400], R164 ;  /* 0x000400a4e9007388 */ /* 0x000fe80000000400 */
[----:B------:R-:W-:Y:S01]  /*41b0*/  STS.U16 [R233+0x800], R152 ;  /* 0x00080098e9007388 */ /* 0x000fe20000000400 */
[----:B0-----:R-:W-:-:S03]  /*41c0*/  LOP3.LUT R2, R214, 0x10, RZ, 0x3c, !PT ;  /* 0x00000010d6027812 */ /* 0x001fc600078e3cff */
[----:B------:R-:W-:Y:S02]  /*41d0*/  STS.U16 [R233+0x1000], R8 ;  /* 0x00100008e9007388 */ /* 0x000fe40000000400 */
[----:B------:R-:W-:Y:S02]  /*41e0*/  IMAD.IADD R2, R238, 0x1, R2 ;  /* 0x00000001ee027824 */ /* 0x000fe400078e0202 */
[----:B------:R-:W-:Y:S04]  /*41f0*/  STS.U16 [R233], R178 ;  /* 0x000000b2e9007388 */ /* 0x000fe80000000400 */
[----:B------:R-:W-:Y:S04]  /*4200*/  STS.U16 [R233+0x4000], R6 ;  /* 0x00400006e9007388 */ /* 0x000fe80000000400 */
        /* <DEDUP_REMOVED lines=15> */
[----:B------:R0:W-:Y:S04]  /*4300*/  STS.U16 [R233+0x1800], R0 ;  /* 0x00180000e9007388 */ /* 0x0001e80000000400 */
[----:B------:R-:W-:Y:S04]  /*4310*/  STS.U16 [R233+0x3000], R19 ;  /* 0x00300013e9007388 */ /* 0x000fe80000000400 */
[----:B------:R-:W-:Y:S04]  /*4320*/  STS.U16 [R233+0x6000], R29 ;  /* 0x0060001de9007388 */ /* 0x000fe80000000400 */
[----:B------:R-:W-:Y:S01]  /*4330*/  STS.U16 [R233+0x3400], R27 ;  /* 0x0034001be9007388 */ /* 0x000fe20000000400 */
[----:B0-----:R-:W-:-:S03]  /*4340*/  LOP3.LUT R0, R214, 0x20, RZ, 0x3c, !PT ;  /* 0x00000020d6007812 */ /* 0x001fc600078e3cff */
[----:B------:R-:W-:Y:S04]  /*4350*/  STS.U16 [R233+0x6800], R4 ;  /* 0x00680004e9007388 */ /* 0x000fe80000000400 */
[----:B------:R-:W-:Y:S04]  /*4360*/  STS.U16 [R233+0x3800], R28 ;  /* 0x0038001ce9007388 */ /* 0x000fe80000000400 */
[----:B------:R-:W-:Y:S04]  /*4370*/  STS.U16 [R233+0x7000], R48 ;  /* 0x00700030e9007388 */ /* 0x000fe80000000400 */
[----:B------:R-:W-:Y:S04]  /*4380*/  STS.U16 [R233+0x1c00], R108 ;  /* 0x001c006ce9007388 */ /* 0x000fe80000000400 */
[----:B------:R0:W-:Y:S04]  /*4390*/  STS.U16 [R233+0x3c00], R11 ;  /* 0x003c000be9007388 */ /* 0x0001e80000000400 */
[----:B------:R-:W-:Y:S04]  /*43a0*/  STS.U16 [R233+0x5c00], R12 ;  /* 0x005c000ce9007388 */ /* 0x000fe80000000400 */
[----:B------:R-:W-:Y:S01]  /*43b0*/  STS.U16 [R233+0x7c00], R53 ;  /* 0x007c0035e9007388 */ /* 0x000fe20000000400 */
[----:B------:R-:W-:-:S03]  /*43c0*/  LEA.HI.X.SX32 R127, R239, R121, 0x1, P0 ;  /* 0x00000079ef7f7211 */ /* 0x000fc600000f0eff */
[----:B------:R1:W5:Y:S01]  /*43d0*/  LDG.E.U16 R208, desc[UR60][R124.64] ;  /* 0x0000003c7cd07981 */ /* 0x000362000c1e1500 */
[----:B------:R-:W-:Y:S01]  /*43e0*/  IMAD R15, R3, 0x5e, RZ ;  /* 0x0000005e030f7824 */ /* 0x000fe200078e02ff */
[----:B------:R-:W-:Y:S01]  /*43f0*/  LEA.HI.X.SX32 R129, R245, R121, 0x1, P2 ;  /* 0x00000079f5817211 */ /* 0x000fe200010f0eff */
[C---:B------:R-:W-:Y:S01]  /*4400*/  IMAD R17, R3.reuse, 0x6e, RZ ;  /* 0x0000006e03117824 */ /* 0x040fe200078e02ff */
[----:B------:R-:W-:Y:S01]  /*4410*/  STS.U16 [R2+0x4080], R13 ;  /* 0x0040800d02007388 */ /* 0x000fe20000000400 */
[C---:B------:R-:W-:Y:S01]  /*4420*/  IMAD R25, R3.reuse, 0x9e, RZ ;  /* 0x0000009e03197824 */ /* 0x040fe200078e02ff */
[----:B------:R-:W3:Y:S02]  /*4430*/  LDC R20, c[0x0][0x248] ;  /* 0x00009200ff147b82 */ /* 0x000ee40000000800 */
[----:B------:R-:W-:Y:S04]  /*4440*/  STS.U16 [R2+0x4480], R51 ;  /* 0x0044803302007388 */ /* 0x000fe80000000400 */
[----:B------:R-:W-:Y:S01]  /*4450*/  STS.U16 [R2+0x4880], R45 ;  /* 0x0048802d02007388 */ /* 0x000fe20000000400 */
[C---:B------:R-:W-:Y:S01]  /*4460*/  IMAD R23, R3.reuse, 0x8e, RZ ;  /* 0x0000008e03177824 */ /* 0x040fe200078e02ff */
[----:B------:R-:W4:Y:S02]  /*4470*/  LDC R43, c[0x0][0x248] ;  /* 0x00009200ff2b7b82 */ /* 0x000f240000000800 */
[----:B------:R-:W-:Y:S04]  /*4480*/  STS.U16 [R2+0x4c80], R76 ;  /* 0x004c804c02007388 */ /* 0x000fe80000000400 */
[----:B------:R1:W-:Y:S01]  /*4490*/  STS.U16 [R2+0x5080], R7 ;  /* 0x0050800702007388 */ /* 0x0003e20000000400 */
[C---:B------:R-:W-:Y:S01]  /*44a0*/  IMAD R21, R3.reuse, 0x47, RZ ;  /* 0x0000004703157824 */ /* 0x040fe200078e02ff */
[----:B------:R-:W3:Y:S02]  /*44b0*/  LDC R46, c[0x0][0x248] ;  /* 0x00009200ff2e7b82 */ /* 0x000ee40000000800 */
[----:B------:R1:W-:Y:S04]  /*44c0*/  STS.U16 [R2+0x5480], R5 ;  /* 0x0054800502007388 */ /* 0x0003e80000000400 */
        /* <DEDUP_REMOVED lines=25> */
[----:B------:R4:W-:Y:S01]  /*4660*/  STS.U16 [R2+0x80], R176 ;  /* 0x000080b002007388 */ /* 0x0009e20000000400 */
[----:B------:R-:W-:Y:S01]  /*4670*/  IADD3 R0, R238, R0, RZ ;  /* 0x00000000ee007210 */ /* 0x000fe20007ffe0ff */
[----:B0-----:R-:W-:Y:S01]  /*4680*/  IMAD R11, R3, 0x4e, RZ ;  /* 0x0000004e030b7824 */ /* 0x001fe200078e02ff */
[-C--:B-1----:R-:W-:Y:S01]  /*4690*/  IADD3 R124, P1, R237, R120.reuse, RZ ;  /* 0x00000078ed7c7210 */ /* 0x082fe20007f3e0ff */
[C---:B------:R-:W-:Y:S01]  /*46a0*/  IMAD R7, R3.reuse, 0x27, RZ ;  /* 0x0000002703077824 */ /* 0x040fe200078e02ff */
[----:B------:R-:W-:Y:S01]  /*46b0*/  LOP3.LUT R5, R214, 0x60, RZ, 0x3c, !PT ;  /* 0x00000060d6057812 */ /* 0x000fe200078e3cff */
[C---:B------:R-:W-:Y:S01]  /*46c0*/  IMAD R19, R3.reuse, 0x7e, RZ ;  /* 0x0000007e03137824 */ /* 0x040fe200078e02ff */
[----:B------:R-:W-:Y:S01]  /*46d0*/  IADD3 R8, P2, R190, R120, RZ ;  /* 0x00000078be087210 */ /* 0x000fe20007f5e0ff */
[C---:B------:R-:W-:Y:S01]  /*46e0*/  IMAD R27, R3.reuse, 0xae, RZ ;  /* 0x000000ae031b7824 */ /* 0x040fe200078e02ff */
[----:B------:R-:W0:Y:S01]  /*46f0*/  LDC R45, c[0x0][0x248] ;  /* 0x00009200ff2d7b82 */ /* 0x000e220000000800 */
[----:B----4-:R-:W-:Y:S01]  /*4700*/  LOP3.LUT R2, R214, 0x30, RZ, 0x3c, !PT ;  /* 0x00000030d6027812 */ /* 0x010fe200078e3cff */
[----:B------:R-:W-:Y:S01]  /*4710*/  IMAD R29, R3, 0xbe, RZ ;  /* 0x000000be031d7824 */ /* 0x000fe200078e02ff */
[----:B------:R-:W4:Y:S02]  /*4720*/  LDG.E.U16 R122, desc[UR60][R122.64] ;  /* 0x0000003c7a7a7981 */ /* 0x000f24000c1e1500 */
[----:B------:R-:W-:-:S02]  /*4730*/  IADD3 R2, R238, R2, RZ ;  /* 0x00000002ee027210 */ /* 0x000fc40007ffe0ff */
[----:B------:R-:W-:Y:S01]  /*4740*/  STS.U16 [R0+0x100], R174 ;  /* 0x000100ae00007388 */ /* 0x000fe20000000400 */
[----:B------:R-:W-:Y:S01]  /*4750*/  IMAD R43, R43, 0x12e, RZ ;  /* 0x0000012e2b2b7824 */ /* 0x000fe200078e02ff */
[----:B------:R-:W1:Y:S02]  /*4760*/  LDC R51, c[0x0][0x248] ;  /* 0x00009200ff337b82 */ /* 0x000e640000000800 */
[----:B------:R-:W-:Y:S04]  /*4770*/  STS.U16 [R0+0x4100], R107 ;  /* 0x0041006b00007388 */ /* 0x000fe80000000400 */
[----:B------:R-:W-:Y:S02]  /*4780*/  STS.U16 [R0+0x4900], R106 ;  /* 0x0049006a00007388 */ /* 0x000fe40000000400 */
[----:B------:R-:W5:Y:S02]  /*4790*/  LDC R52, c[0x0][0x248] ;  /* 0x00009200ff347b82 */ /* 0x000f640000000800 */
        /* <DEDUP_REMOVED lines=30> */
[----:B------:R-:W-:Y:S01]  /*4980*/  STS.U16 [R2+0x4580], R143 ;  /* 0x0045808f02007388 */ /* 0x000fe20000000400 */
[----:B--2---:R-:W-:-:S03]  /*4990*/  LOP3.LUT R0, R214, 0x40, RZ, 0x3c, !PT ;  /* 0x00000040d6007812 */ /* 0x004fc600078e3cff */
        /* <DEDUP_REMOVED lines=30> */
[----:B------:R-:W-:-:S02]  /*4b80*/  IADD3 R0, R238, R0, RZ ;  /* 0x00000000ee007210 */ /* 0x000fc40007ffe0ff */
[----:B------:R-:W-:Y:S01]  /*4b90*/  IADD3 R6, P0, R11, R120, RZ ;  /* 0x000000780b067210 */ /* 0x000fe20007f1e0ff */
[----:B------:R-:W4:Y:S04]  /*4ba0*/  LDG.E.U16 R126, desc[UR60][R126.64] ;  /* 0x0000003c7e7e7981 */ /* 0x000f28000c1e1500 */
[----:B------:R-:W4:Y:S01]  /*4bb0*/  LDG.E.U16 R128, desc[UR60][R128.64] ;  /* 0x0000003c80807981 */ /* 0x000f22000c1e1500 */
[----:B--2---:R-:W-:-:S04]  /*4bc0*/  LOP3.LUT R2, R214, 0x50, RZ, 0x3c, !PT ;  /* 0x00000050d6027812 */ /* 0x004fc800078e3cff */
[C---:B------:R-:W-:Y:S01]  /*4bd0*/  IADD3 R9, R238.reuse, R2, RZ ;  /* 0x00000002ee097210 */ /* 0x040fe20007ffe0ff */
[----:B------:R-:W-:Y:S01]  /*4be0*/  STS.U16 [R0+0xa00], R144 ;  /* 0x000a009000007388 */ /* 0x000fe20000000400 */
[-C--:B------:R-:W-:Y:S01]  /*4bf0*/  LEA.HI.X.SX32 R125, R243, R121.reuse, 0x1, P1 ;  /* 0x00000079f37d7211 */ /* 0x080fe200008f0eff */
[----:B------:R-:W-:Y:S01]  /*4c00*/  IMAD.IADD R5, R238, 0x1, R5 ;  /* 0x00000001ee057824 */ /* 0x000fe200078e0205 */
[----:B------:R-:W-:Y:S01]  /*4c10*/  IADD3 R194, P1, R194, R120, RZ ;  /* 0x00000078c2c27210 */ /* 0x000fe20007f3e0ff */
[----:B------:R-:W-:Y:S01]  /*4c20*/  STS.U16 [R0+0xe00], R63 ;  /* 0x000e003f00007388 */ /* 0x000fe20000000400 */
[----:B------:R-:W-:-:S03]  /*4c30*/  LEA.HI.X.SX32 R7, R7, R121, 0x1, P0 ;  /* 0x0000007907077211 */ /* 0x000fc600000f0eff */
[----:B------:R-:W-:Y:S01]  /*4c40*/  STS.U16 [R0+0x1200], R62 ;  /* 0x0012003e00007388 */ /* 0x000fe20000000400 */
[----:B------:R-:W-:-:S03]  /*4c50*/  IADD3 R12, P0, R15, R120, RZ ;  /* 0x000000780f0c7210 */ /* 0x000fc60007f1e0ff */
[----:B------:R-:W-:Y:S04]  /*4c60*/  STS.U16 [R0+0x1a00], R61 ;  /* 0x001a003d00007388 */ /* 0x000fe80000000400 */
[----:B------:R-:W-:Y:S04]  /*4c70*/  STS.U16 [R0+0x1e00], R60 ;  /* 0x001e003c00007388 */ /* 0x000fe80000000400 */
[----:B------:R2:W-:Y:S04]  /*4c80*/  STS.U16 [R0+0x2200], R59 ;  /* 0x0022003b00007388 */ /* 0x0005e80000000400 */
[----:B------:R-:W-:Y:S04]  /*4c90*/  STS.U16 [R0+0x2a00], R58 ;  /* 0x002a003a00007388 */ /* 0x000fe80000000400 */
[----:B------:R3:W-:Y:S01]  /*4ca0*/  STS.U16 [R0+0x2e00], R57 ;  /* 0x002e003900007388 */ /* 0x0007e20000000400 */
[----:B0-----:R-:W-:Y:S01]  /*4cb0*/  IMAD R45, R45, 0x13e, RZ ;  /* 0x0000013e2d2d7824 */ /* 0x001fe200078e02ff */
[----:B--2---:R-:W0:Y:S02]  /*4cc0*/  LDC R59, c[0x0][0x248] ;  /* 0x00009200ff3b7b82 */ /* 0x004e240000000800 */
[----:B------:R-:W-:Y:S04]  /*4cd0*/  STS.U16 [R0+0x3200], R56 ;  /* 0x0032003800007388 */ /* 0x000fe80000000400 */
[----:B------:R2:W-:Y:S01]  /*4ce0*/  STS.U16 [R0+0x3a00], R55 ;  /* 0x003a003700007388 */ /* 0x0005e20000000400 */
[----:B-1----:R-:W-:Y:S01]  /*4cf0*/  IMAD R51, R51, 0x16e, RZ ;  /* 0x0000016e33337824 */ /* 0x002fe200078e02ff */
[----:B---3--:R-:W1:Y:S02]  /*4d00*/  LDC R57, c[0x0][0x248] ;  /* 0x00009200ff397b82 */ /* 0x008e640000000800 */
[----:B------:R-:W-:Y:S04]  /*4d10*/  STS.U16 [R0+0x3e00], R54 ;  /* 0x003e003600007388 */ /* 0x000fe80000000400 */
[----:B------:R-:W-:Y:S02]  /*4d20*/  STS.U16 [R0+0x200], R170 ;  /* 0x000200aa00007388 */ /* 0x000fe40000000400 */
[----:B--2---:R-:W2:Y:S02]  /*4d30*/  LDC R55, c[0x0][0x248] ;  /* 0x00009200ff377b82 */ /* 0x004ea40000000800 */
        /* <DEDUP_REMOVED lines=14> */
[----:B------:R5:W-:Y:S04]  /*4e20*/  STS.U16 [R0+0x3600], R49 ;  /* 0x0036003100007388 */ /* 0x000be80000000400 */
[----:B------:R-:W-:Y:S01]  /*4e30*/  STS.U16 [R0+0x4600], R192 ;  /* 0x004600c000007388 */ /* 0x000fe20000000400 */
[----:B---3--:R-:W3:Y:S03]  /*4e40*/  LDC R47, c[0x0][0x248] ;  /* 0x00009200ff2f7b82 */ /* 0x008ee60000000800 */
[----:B------:R0:W-:Y:S04]  /*4e50*/  STS.U16 [R0+0x5600], R195 ;  /* 0x005600c300007388 */ /* 0x0001e80000000400 */
[----:B------:R-:W-:Y:S01]  /*4e60*/  STS.U16 [R0+0x6600], R197 ;  /* 0x006600c500007388 */ /* 0x000fe20000000400 */
[----:B-----5:R-:W5:Y:S03]  /*4e70*/  LDC R49, c[0x0][0x248] ;  /* 0x00009200ff317b82 */ /* 0x020f660000000800 */
[----:B------:R-:W-:Y:S04]  /*4e80*/  STS.U16 [R0+0x7600], R199 ;  /* 0x007600c700007388 */ /* 0x000fe80000000400 */
[----:B------:R-:W-:Y:S04]  /*4e90*/  STS.U16 [R0+0x7e00], R201 ;  /* 0x007e00c900007388 */ /* 0x000fe80000000400 */
[----:B------:R-:W-:Y:S04]  /*4ea0*/  STS.U16 [R9+0x280], R168 ;  /* 0x000280a809007388 */ /* 0x000fe80000000400 */
[----:B------:R-:W-:Y:S04]  /*4eb0*/  STS.U16 [R9+0x680], R154 ;  /* 0x0006809a09007388 */ /* 0x000fe80000000400 */
[----:B------:R-:W-:Y:S04]  /*4ec0*/  STS.U16 [R9+0xa80], R142 ;  /* 0x000a808e09007388 */ /* 0x000fe80000000400 */
[----:B------:R-:W-:Y:S04]  /*4ed0*/  STS.U16 [R9+0xe80], R42 ;  /* 0x000e802a09007388 */ /* 0x000fe80000000400 */
[----:B------:R-:W-:Y:S04]  /*4ee0*/  STS.U16 [R9+0x1280], R41 ;  /* 0x0012802909007388 */ /* 0x000fe80000000400 */
[----:B------:R-:W-:Y:S01]  /*4ef0*/  STS.U16 [R9+0x1680], R40 ;  /* 0x0016802809007388 */ /* 0x000fe20000000400 */
[----:B0-----:R-:W-:-:S03]  /*4f00*/  LEA.HI.X.SX32 R195, R11, R121, 0x1, P1 ;  /* 0x000000790bc37211 */ /* 0x001fc600008f0eff */
        /* <DEDUP_REMOVED lines=26> */
[C---:B------:R-:W-:Y:S01]  /*50b0*/  IMAD R11, R3.reuse, 0x37, RZ ;  /* 0x00000037030b7824 */ /* 0x040fe200078e02ff */
[----:B0-----:R-:W0:Y:S02]  /*50c0*/  LDC R34, c[0x0][0x248] ;  /* 0x00009200ff227b82 */ /* 0x001e240000000800 */
[----:B------:R2:W-:Y:S04]  /*50d0*/  STS.U16 [R5+0x1b00], R14 ;  /* 0x001b000e05007388 */ /* 0x0005e80000000400 */
[----:B------:R-:W4:Y:S01]  /*50e0*/  LDG.E.U16 R124, desc[UR60][R124.64] ;  /* 0x0000003c7c7c7981 */ /* 0x000f22000c1e1500 */
[----:B-1----:R-:W-:Y:S01]  /*50f0*/  IMAD R9, R3, 0x2f, RZ ;  /* 0x0000002f03097824 */ /* 0x002fe200078e02ff */
[----:B------:R-:W1:Y:S02]  /*5100*/  LDC R41, c[0x0][0x248] ;  /* 0x00009200ff297b82 */ /* 0x000e640000000800 */
[----:B------:R3:W-:Y:S01]  /*5110*/  STS.U16 [R5+0x1300], R10 ;  /* 0x0013000a05007388 */ /* 0x0007e20000000400 */
[----:B--2---:R-:W-:-:S02]  /*5120*/  IADD3 R14, P1, R17, R120, RZ ;  /* 0x00000078110e7210 */ /* 0x004fc40007f3e0ff */
[-C--:B------:R-:W-:Y:S01]  /*5130*/  LEA.HI.X.SX32 R13, R9, R121.reuse, 0x1, P0 ;  /* 0x00000079090d7211 */ /* 0x080fe200000f0eff */
[----:B------:R-:W-:Y:S01]  /*5140*/  STS.U16 [R5+0x300], R166 ;  /* 0x000300a605007388 */ /* 0x000fe20000000400 */
[-C--:B------:R-:W-:Y:S01]  /*5150*/  LEA.HI.X.SX32 R9, R15, R121.reuse, 0x1, P2 ;  /* 0x000000790f097211 */ /* 0x080fe200010f0eff */
[----:B------:R-:W2:Y:S01]  /*5160*/  LDC R42, c[0x0][0x248] ;  /* 0x00009200ff2a7b82 */ /* 0x000ea20000000800 */
[----:B---3--:R-:W-:Y:S01]  /*5170*/  IADD3 R10, P0, R188, R120, RZ ;  /* 0x00000078bc0a7210 */ /* 0x008fe20007f1e0ff */
[----:B------:R-:W-:Y:S01]  /*5180*/  STS.U16 [R5+0xb00], R140 ;  /* 0x000b008c05007388 */ /* 0x000fe20000000400 */
[----:B------:R-:W-:-:S03]  /*5190*/  LEA.HI.X.SX32 R15, R11, R121, 0x1, P1 ;  /* 0x000000790b0f7211 */ /* 0x000fc600008f0eff */
[----:B------:R-:W-:Y:S01]  /*51a0*/  STS.U16 [R5+0x700], R198 ;  /* 0x000700c605007388 */ /* 0x000fe20000000400 */
[----:B------:R-:W-:-:S03]  /*51b0*/  LEA.HI.X.SX32 R11, R17, R121, 0x1, P0 ;  /* 0x00000079110b7211 */ /* 0x000fc600000f0eff */
[----:B------:R-:W-:Y:S01]  /*51c0*/  STS.U16 [R5+0xf00], R200 ;  /* 0x000f00c805007388 */ /* 0x000fe20000000400 */
[----:B------:R-:W-:-:S03]  /*51d0*/  IADD3 R16, P0, R19, R120, RZ ;  /* 0x0000007813107210 */ /* 0x000fc60007f1e0ff */
[----:B------:R-:W-:Y:S04]  /*51e0*/  STS.U16 [R5+0x1700], R204 ;  /* 0x001700cc05007388 */ /* 0x000fe80000000400 */
[----:B------:R-:W-:Y:S04]  /*51f0*/  STS.U16 [R5+0x1f00], R234 ;  /* 0x001f00ea05007388 */ /* 0x000fe80000000400 */
[----:B------:R3:W4:Y:S04]  /*5200*/  LDG.E.U16 R0, desc[UR60][R6.64] ;  /* 0x0000003c06007981 */ /* 0x000728000c1e1500 */
[----:B------:R5:W4:Y:S01]  /*5210*/  LDG.E.U16 R8, desc[UR60][R8.64] ;  /* 0x0000003c08087981 */ /* 0x000b22000c1e1500 */
[----:B------:R-:W-:Y:S01]  /*5220*/  IADD3 R18, P2, R193, R120, RZ ;  /* 0x00000078c1127210 */ /* 0x000fe20007f5e0ff */
[----:B------:R-:W-:-:S02]  /*5230*/  IMAD R31, R3, 0xce, RZ ;  /* 0x000000ce031f7824 */ /* 0x000fc400078e02ff */
[----:B------:R0:W4:Y:S01]  /*5240*/  LDG.E.U16 R4, desc[UR60][R12.64] ;  /* 0x0000003c0c047981 */ /* 0x000122000c1e1500 */
[----:B---3--:R-:W-:-:S03]  /*5250*/  IMAD R7, R3, 0x3f, RZ ;  /* 0x0000003f03077824 */ /* 0x008fc600078e02ff */
[----:B------:R3:W4:Y:S01]  /*5260*/  LDG.E.U16 R6, desc[UR60][R14.64] ;  /* 0x0000003c0e067981 */ /* 0x000722000c1e1500 */
[----:B-----5:R-:W-:Y:S01]  /*5270*/  IMAD R9, R3, 0x4f, RZ ;  /* 0x0000004f03097824 */ /* 0x020fe200078e02ff */
[-C--:B------:R-:W-:Y:S02]  /*5280*/  LEA.HI.X.SX32 R17, R7, R121.reuse, 0x1, P0 ;  /* 0x0000007907117211 */ /* 0x080fe400000f0eff */
[----:B------:R5:W4:Y:S01]  /*5290*/  LDG.E.U16 R10, desc[UR60][R10.64] ;  /* 0x0000003c0a0a7981 */ /* 0x000b22000c1e1500 */
[-C--:B0-----:R-:W-:Y:S02]  /*52a0*/  IADD3 R12, P1, R23, R120.reuse, RZ ;  /* 0x00000078170c7210 */ /* 0x081fe40007f3e0ff */
[-C--:B------:R-:W-:Y:S01]  /*52b0*/  LEA.HI.X.SX32 R19, R19, R121.reuse, 0x1, P2 ;  /* 0x0000007913137211 */ /* 0x080fe200010f0eff */
[----:B------:R-:W4:Y:S01]  /*52c0*/  LDG.E.U16 R7, desc[UR60][R16.64] ;  /* 0x0000003c10077981 */ /* 0x000f22000c1e1500 */
[----:B---3--:R-:W-:Y:S02]  /*52d0*/  IADD3 R14, P0, R25, R120, RZ ;  /* 0x00000078190e7210 */ /* 0x008fe40007f1e0ff */
[-C--:B------:R-:W-:Y:S01]  /*52e0*/  LEA.HI.X.SX32 R13, R21, R121.reuse, 0x1, P1 ;  /* 0x00000079150d7211 */ /* 0x080fe200008f0eff */
[----:B------:R-:W-:Y:S01]  /*52f0*/  IMAD R33, R3, 0xde, RZ ;  /* 0x000000de03217824 */ /* 0x000fe200078e02ff */
[----:B------:R-:W-:Y:S01]  /*5300*/  LEA.HI.X.SX32 R15, R9, R121, 0x1, P0 ;  /* 0x00000079090f7211 */ /* 0x000fe200000f0eff */
[C---:B------:R-:W-:Y:S01]  /*5310*/  IMAD R21, R3.reuse, 0x67, RZ ;  /* 0x0000006703157824 */ /* 0x040fe200078e02ff */
[----:B------:R-:W3:Y:S04]  /*5320*/  LDG.E.U16 R36, desc[UR60][R18.64] ;  /* 0x0000003c12247981 */ /* 0x000ee8000c1e1500 */
[----:B------:R0:W3:Y:S01]  /*5330*/  LDG.E.U16 R24, desc[UR60][R14.64] ;  /* 0x0000003c0e187981 */ /* 0x0000e2000c1e1500 */
[----:B-----5:R-:W-:-:S03]  /*5340*/  IMAD R11, R3, 0x5f, RZ ;  /* 0x0000005f030b7824 */ /* 0x020fc600078e02ff */
[----:B------:R5:W3:Y:S01]  /*5350*/  LDG.E.U16 R22, desc[UR60][R12.64] ;  /* 0x0000003c0c167981 */ /* 0x000ae2000c1e1500 */
[C---:B------:R-:W-:Y:S02]  /*5360*/  IMAD R37, R3.reuse, 0xfe, RZ ;  /* 0x000000fe03257824 */ /* 0x040fe400078e02ff */
[----:B------:R-:W-:Y:S01]  /*5370*/  IMAD R35, R3, 0xee, RZ ;  /* 0x000000ee03237824 */ /* 0x000fe200078e02ff */
[----:B------:R-:W3:Y:S01]  /*5380*/  LDG.E.U16 R2, desc[UR60][R194.64] ;  /* 0x0000003cc2027981 */ /* 0x000ee2000c1e1500 */
[----:B0-----:R-:W-:-:S04]  /*5390*/  IADD3 R14, P2, R31, R120, RZ ;  /* 0x000000781f0e7210 */ /* 0x001fc80007f5e0ff */
[-C--:B------:R-:W-:Y:S02]  /*53a0*/  LEA.HI.X.SX32 R15, R21, R121.reuse, 0x1, P2 ;  /* 0x00000079150f7211 */ /* 0x080fe400010f0eff */
[----:B------:R-:W0:Y:S01]  /*53b0*/  LDC R21, c[0x0][0x248] ;  /* 0x00009200ff157b82 */ /* 0x000e220000000800 */
[----:B------:R-:W-:Y:S01]  /*53c0*/  IMAD R9, R3, 0x57, RZ ;  /* 0x0000005703097824 */ /* 0x000fe200078e02ff */
[-C--:B------:R-:W-:Y:S01]  /*53d0*/  IADD3 R16, P0, R27, R120.reuse, RZ ;  /* 0x000000781b107210 */ /* 0x080fe20007f1e0ff */
[----:B------:R1:W3:Y:S01]  /*53e0*/  LDG.E.U16 R30, desc[UR60][R14.64] ;  /* 0x0000003c0e1e7981 */ /* 0x0002e2000c1e1500 */
[-C--:B-----5:R-:W-:Y:S02]  /*53f0*/  IADD3 R12, P1, R29, R120.reuse, RZ ;  /* 0x000000781d0c7210 */ /* 0x0a0fe40007f3e0ff */
[-C--:B------:R-:W-:Y:S01]  /*5400*/  LEA.HI.X.SX32 R17, R9, R121.reuse, 0x1, P0 ;  /* 0x0000007909117211 */ /* 0x080fe200000f0eff */
[----:B------:R-:W-:Y:S01]  /*5410*/  IMAD R9, R3, 0x6f, RZ ;  /* 0x0000006f03097824 */ /* 0x000fe200078e02ff */
[----:B------:R-:W-:Y:S01]  /*5420*/  LEA.HI.X.SX32 R13, R11, R121, 0x1, P1 ;  /* 0x000000790b0d7211 */ /* 0x000fe200008f0eff */
[----:B------:R-:W-:Y:S01]  /*5430*/  IMAD R11, R3, 0x7f, RZ ;  /* 0x0000007f030b7824 */ /* 0x000fe200078e02ff */
[-C--:B------:R-:W-:Y:S01]  /*5440*/  IADD3 R18, P0, R33, R120.reuse, RZ ;  /* 0x0000007821127210 */ /* 0x080fe20007f1e0ff */
[----:B------:R5:W3:Y:S01]  /*5450*/  LDG.E.U16 R26, desc[UR60][R16.64] ;  /* 0x0000003c101a7981 */ /* 0x000ae2000c1e1500 */
[----:B-1----:R-:W-:-:S02]  /*5460*/  IADD3 R14, P1, R37, R120, RZ ;  /* 0x00000078250e7210 */ /* 0x002fc40007f3e0ff */
[-C--:B------:R-:W-:Y:S01]  /*5470*/  LEA.HI.X.SX32 R19, R9, R121.reuse, 0x1, P0 ;  /* 0x0000007909137211 */ /* 0x080fe200000f0eff */
[----:B------:R1:W3:Y:S01]  /*5480*/  LDG.E.U16 R28, desc[UR60][R12.64] ;  /* 0x0000003c0c1c7981 */ /* 0x0002e2000c1e1500 */
[----:B------:R-:W-:Y:S01]  /*5490*/  LEA.HI.X.SX32 R15, R11, R121, 0x1, P1 ;  /* 0x000000790b0f7211 */ /* 0x000fe200008f0eff */
[----:B------:R-:W-:Y:S02]  /*54a0*/  IMAD R9, R3, 0x77, RZ ;  /* 0x0000007703097824 */ /* 0x000fe400078e02ff */
[----:B------:R2:W3:Y:S01]  /*54b0*/  LDG.E.U16 R32, desc[UR60][R18.64] ;  /* 0x0000003c12207981 */ /* 0x0004e2000c1e1500 */
[----:B-----5:R-:W-:Y:S02]  /*54c0*/  IMAD R17, R20, 0x10c, RZ ;  /* 0x0000010c14117824 */ /* 0x020fe400078e02ff */
[----:B------:R-:W5:Y:S01]  /*54d0*/  LDC R20, c[0x0][0x248] ;  /* 0x00009200ff147b82 */ /* 0x000f620000000800 */
[----:B0-----:R-:W-:Y:S01]  /*54e0*/  IMAD R11, R21, 0x11c, RZ ;  /* 0x0000011c150b7824 */ /* 0x001fe200078e02ff */
[----:B------:R0:W3:Y:S01]  /*54f0*/  LDG.E.U16 R38, desc[UR60][R14.64] ;  /* 0x0000003c0e267981 */ /* 0x0000e2000c1e1500 */
[----:B-1----:R-:W-:-:S05]  /*5500*/  IADD3 R12, P0, R35, R120, RZ ;  /* 0x00000078230c7210 */ /* 0x002fca0007f1e0ff */
[----:B------:R-:W1:Y:S01]  /*5510*/  LDC R21, c[0x0][0x248] ;  /* 0x00009200ff157b82 */ /* 0x000e620000000800 */
[----:B--2---:R-:W-:Y:S01]  /*5520*/  IMAD R19, R34, 0x10e, RZ ;  /* 0x0000010e22137824 */ /* 0x004fe200078e02ff */
[-C--:B------:R-:W-:Y:S01]  /*5530*/  LEA.HI.X.SX32 R13, R9, R121.reuse, 0x1, P0 ;  /* 0x00000079090d7211 */ /* 0x080fe200000f0eff */
[----:B------:R-:W-:Y:S01]  /*5540*/  IMAD R9, R3, 0x87, RZ ;  /* 0x0000008703097824 */ /* 0x000fe200078e02ff */
[-C--:B------:R-:W-:Y:S01]  /*5550*/  IADD3 R16, P2, R17, R120.reuse, RZ ;  /* 0x0000007811107210 */ /* 0x080fe20007f5e0ff */
[----:B------:R-:W-:Y:S01]  /*5560*/  IMAD R41, R41, 0x11e, RZ ;  /* 0x0000011e29297824 */ /* 0x000fe200078e02ff */
[-C--:B------:R-:W-:Y:S01]  /*5570*/  IADD3 R18, P0, R19, R120.reuse, RZ ;  /* 0x0000007813127210 */ /* 0x080fe20007f1e0ff */
[----:B------:R2:W3:Y:S01]  /*5580*/  LDG.E.U16 R34, desc[UR60][R12.64] ;  /* 0x0000003c0c227981 */ /* 0x0004e2000c1e1500 */
[-C--:B------:R-:W-:Y:S02]  /*5590*/  LEA.HI.X.SX32 R17, R232, R121.reuse, 0x1, P2 ;  /* 0x00000079e8117211 */ /* 0x080fe400010f0eff */
[----:B------:R-:W-:Y:S01]  /*55a0*/  LEA.HI.X.SX32 R19, R9, R121, 0x1, P0 ;  /* 0x0000007909137211 */ /* 0x000fe200000f0eff */
[----:B------:R-:W-:Y:S01]  /*55b0*/  IMAD R9, R3, 0x8f, RZ ;  /* 0x0000008f03097824 */ /* 0x000fe200078e02ff */
[-C--:B0-----:R-:W-:Y:S01]  /*55c0*/  IADD3 R14, P1, R41, R120.reuse, RZ ;  /* 0x00000078290e7210 */ /* 0x081fe20007f3e0ff */
[----:B------:R0:W3:Y:S01]  /*55d0*/  LDG.E.U16 R40, desc[UR60][R16.64] ;  /* 0x0000003c10287981 */ /* 0x0000e2000c1e1500 */
[----:B--2---:R-:W-:Y:S01]  /*55e0*/  IMAD R13, R42, 0x12c, RZ ;  /* 0x0000012c2a0d7824 */ /* 0x004fe200078e02ff */
[----:B------:R-:W-:-:S02]  /*55f0*/  IADD3 R12, P0, R11, R120, RZ ;  /* 0x000000780b0c7210 */ /* 0x000fc40007f1e0ff */
[----:B------:R2:W3:Y:S01]  /*5600*/  LDG.E.U16 R39, desc[UR60][R18.64] ;  /* 0x0000003c12277981 */ /* 0x0004e2000c1e1500 */
[-C--:B------:R-:W-:Y:S02]  /*5610*/  LEA.HI.X.SX32 R15, R9, R121.reuse, 0x1, P1 ;  /* 0x00000079090f7211 */ /* 0x080fe400008f0eff */
[-C--:B0-----:R-:W-:Y:S02]  /*5620*/  IADD3 R16, P2, R13, R120.reuse, RZ ;  /* 0x000000780d107210 */ /* 0x081fe40007f5e0ff */
[-C--:B------:R-:W-:Y:S01]  /*5630*/  LEA.HI.X.SX32 R13, R23, R121.reuse, 0x1, P0 ;  /* 0x00000079170d7211 */ /* 0x080fe200000f0eff */
[----:B------:R-:W-:Y:S01]  /*5640*/  IMAD R11, R3, 0x97, RZ ;  /* 0x00000097030b7824 */ /* 0x000fe200078e02ff */
[----:B------:R-:W-:Y:S01]  /*5650*/  LEA.HI.X.SX32 R17, R231, R121, 0x1, P2 ;  /* 0x00000079e7117211 */ /* 0x000fe200010f0eff */
[----:B------:R0:W3:Y:S01]  /*5660*/  LDG.E.U16 R23, desc[UR60][R14.64] ;  /* 0x0000003c0e177981 */ /* 0x0000e2000c1e1500 */
[----:B--2---:R-:W-:Y:S02]  /*5670*/  IADD3 R18, P0, R43, R120, RZ ;  /* 0x000000782b127210 */ /* 0x004fe40007f1e0ff */
[----:B------:R-:W2:Y:S01]  /*5680*/  LDC R43, c[0x0][0x248] ;  /* 0x00009200ff2b7b82 */ /* 0x000ea20000000800 */
[----:B-----5:R-:W-:Y:S01]  /*5690*/  IMAD R53, R20, 0x13c, RZ ;  /* 0x0000013c14357824 */ /* 0x020fe200078e02ff */
[----:B------:R5:W3:Y:S01]  /*56a0*/  LDG.E.U16 R42, desc[UR60][R12.64] ;  /* 0x0000003c0c2a7981 */ /* 0x000ae2000c1e1500 */
[----:B------:R-:W-:-:S02]  /*56b0*/  IMAD R9, R3, 0x9f, RZ ;  /* 0x0000009f03097824 */ /* 0x000fc400078e02ff */
[----:B-1----:R-:W-:Y:S01]  /*56c0*/  IMAD R21, R21, 0x15c, RZ ;  /* 0x0000015c15157824 */ /* 0x002fe200078e02ff */
[----:B------:R1:W3:Y:S01]  /*56d0*/  LDG.E.U16 R44, desc[UR60][R16.64] ;  /* 0x0000003c102c7981 */ /* 0x0002e2000c1e1500 */
[-C--:B0-----:R-:W-:Y:S01]  /*56e0*/  IADD3 R14, P1, R45, R120.reuse, RZ ;  /* 0x000000782d0e7210 */ /* 0x081fe20007f3e0ff */
[----:B------:R-:W-:Y:S01]  /*56f0*/  IMAD R47, R47, 0x14e, RZ ;  /* 0x0000014e2f2f7824 */ /* 0x000fe200078e02ff */
[-C--:B------:R-:W-:Y:S01]  /*5700*/  LEA.HI.X.SX32 R19, R11, R121.reuse, 0x1, P0 ;  /* 0x000000790b137211 */ /* 0x080fe200000f0eff */
[----:B------:R-:W0:Y:S01]  /*5710*/  LDC R45, c[0x0][0x248] ;  /* 0x00009200ff2d7b82 */ /* 0x000e220000000800 */
[-C--:B------:R-:W-:Y:S02]  /*5720*/  LEA.HI.X.SX32 R15, R9, R121.reuse, 0x1, P1 ;  /* 0x00000079090f7211 */ /* 0x080fe400008f0eff */
[-C--:B-----5:R-:W-:Y:S01]  /*5730*/  IADD3 R12, P0, R53, R120.reuse, RZ ;  /* 0x00000078350c7210 */ /* 0x0a0fe20007f1e0ff */
[----:B------:R5:W3:Y:S01]  /*5740*/  LDG.E.U16 R41, desc[UR60][R18.64] ;  /* 0x0000003c12297981 */ /* 0x000ae2000c1e1500 */
[-C--:B------:R-:W-:Y:S01]  /*5750*/  IADD3 R20, P1, R21, R120.reuse, RZ ;  /* 0x0000007815147210 */ /* 0x080fe20007f3e0ff */
[----:B-1----:R-:W-:Y:S01]  /*5760*/  IMAD R17, R46, 0x14c, RZ ;  /* 0x0000014c2e117824 */ /* 0x002fe200078e02ff */
[-C--:B------:R-:W-:Y:S01]  /*5770*/  LEA.HI.X.SX32 R13, R25, R121.reuse, 0x1, P0 ;  /* 0x00000079190d7211 */ /* 0x080fe200000f0eff */
[----:B------:R-:W-:Y:S01]  /*5780*/  IMAD R49, R49, 0x16c, RZ ;  /* 0x0000016c31317824 */ /* 0x000fe200078e02ff */
[----:B------:R-:W-:Y:S01]  /*5790*/  LEA.HI.X.SX32 R21, R27, R121, 0x1, P1 ;  /* 0x000000791b157211 */ /* 0x000fe200008f0eff */
[----:B------:R-:W1:Y:S01]  /*57a0*/  LDC R53, c[0x0][0x248] ;  /* 0x00009200ff357b82 */ /* 0x000e620000000800 */
[-C--:B------:R-:W-:Y:S01]  /*57b0*/  IADD3 R16, P0, R17, R120.reuse, RZ ;  /* 0x0000007811107210 */ /* 0x080fe20007f1e0ff */
[----:B------:R-:W-:Y:S01]  /*57c0*/  IMAD R11, R3, 0xa7, RZ ;  /* 0x000000a7030b7824 */ /* 0x000fe200078e02ff */
[----:B------:R2:W3:Y:S01]  /*57d0*/  LDG.E.U16 R25, desc[UR60][R14.64] ;  /* 0x0000003c0e197981 */ /* 0x0004e2000c1e1500 */
[----:B-----5:R-:W-:-:S03]  /*57e0*/  IADD3 R18, P2, R47, R120, RZ ;  /* 0x000000782f127210 */ /* 0x020fc60007f5e0ff */
[----:B------:R5:W3:Y:S01]  /*57f0*/  LDG.E.U16 R50, desc[UR60][R20.64] ;  /* 0x0000003c14327981 */ /* 0x000ae2000c1e1500 */
[----:B------:R-:W1:Y:S01]  /*5800*/  LDC R47, c[0x0][0x248] ;  /* 0x00009200ff2f7b82 */ /* 0x000e620000000800 */
[-C--:B------:R-:W-:Y:S01]  /*5810*/  LEA.HI.X.SX32 R17, R229, R121.reuse, 0x1, P0 ;  /* 0x00000079e5117211 */ /* 0x080fe200000f0eff */
[----:B--2---:R-:W-:Y:S01]  /*5820*/  IMAD R43, R43, 0x15e, RZ ;  /* 0x0000015e2b2b7824 */ /* 0x004fe200078e02ff */
[----:B------:R-:W2:Y:S01]  /*5830*/  LDG.E.U16 R46, desc[UR60][R12.64] ;  /* 0x0000003c0c2e7981 */ /* 0x000ea2000c1e1500 */
[----:B------:R-:W-:Y:S02]  /*5840*/  IADD3 R14, P1, R49, R120, RZ ;  /* 0x00000078310e7210 */ /* 0x000fe40007f3e0ff */
[----:B------:R-:W-:Y:S02]  /*5850*/  LEA.HI.X.SX32 R19, R11, R121, 0x1, P2 ;  /* 0x000000790b137211 */ /* 0x000fe400010f0eff */
[----:B------:R-:W1:Y:S01]  /*5860*/  LDC R49, c[0x0][0x248] ;  /* 0x00009200ff317b82 */ /* 0x000e620000000800 */
[----:B------:R5:W2:Y:S01]  /*5870*/  LDG.E.U16 R48, desc[UR60][R16.64] ;  /* 0x0000003c10307981 */ /* 0x000aa2000c1e1500 */
[----:B------:R-:W-:-:S03]  /*5880*/  IMAD R9, R3, 0xaf, RZ ;  /* 0x000000af03097824 */ /* 0x000fc600078e02ff */
[----:B------:R0:W2:Y:S03]  /*5890*/  LDG.E.U16 R27, desc[UR60][R18.64] ;  /* 0x0000003c121b7981 */ /* 0x0000a6000c1e1500 */
[----:B-----5:R-:W5:Y:S01]  /*58a0*/  LDC R20, c[0x0][0x248] ;  /* 0x00009200ff147b82 */ /* 0x020f620000000800 */
[----:B------:R-:W-:-:S07]  /*58b0*/  IADD3 R16, P2, R51, R120, RZ ;  /* 0x0000007833107210 */ /* 0x000fce0007f5e0ff */
[----:B------:R-:W5:Y:S01]  /*58c0*/  LDC R51, c[0x0][0x248] ;  /* 0x00009200ff337b82 */ /* 0x000f620000000800 */
[-C--:B------:R-:W-:Y:S01]  /*58d0*/  IADD3 R12, P0, R43, R120.reuse, RZ ;  /* 0x000000782b0c7210 */ /* 0x080fe20007f1e0ff */
[----:B0-----:R-:W-:Y:S02]  /*58e0*/  IMAD R19, R52, 0x17c, RZ ;  /* 0x0000017c34137824 */ /* 0x001fe400078e02ff */
[----:B------:R-:W-:Y:S01]  /*58f0*/  IMAD R11, R3, 0xb7, RZ ;  /* 0x000000b7030b7824 */ /* 0x000fe200078e02ff */
[-C--:B------:R-:W-:Y:S01]  /*5900*/  LEA.HI.X.SX32 R13, R9, R121.reuse, 0x1, P0 ;  /* 0x00000079090d7211 */ /* 0x080fe200000f0eff */
[----:B------:R-:W-:Y:S01]  /*5910*/  IMAD R45, R45, 0x17e, RZ ;  /* 0x0000017e2d2d7824 */ /* 0x000fe200078e02ff */
[-C--:B------:R-:W-:Y:S01]  /*5920*/  IADD3 R18, P0, R19, R120.reuse, RZ ;  /* 0x0000007813127210 */ /* 0x080fe20007f1e0ff */
[----:B------:R-:W-:Y:S01]  /*5930*/  IMAD R9, R3, 0xbf, RZ ;  /* 0x000000bf03097824 */ /* 0x000fe200078e02ff */
[-C--:B------:R-:W-:Y:S01]  /*5940*/  LEA.HI.X.SX32 R15, R227, R121.reuse, 0x1, P1 ;  /* 0x00000079e30f7211 */ /* 0x080fe200008f0eff */
[----:B------:R0:W2:Y:S01]  /*5950*/  LDG.E.U16 R43, desc[UR60][R12.64] ;  /* 0x0000003c0c2b7981 */ /* 0x0000a2000c1e1500 */
[-C--:B------:R-:W-:Y:S01]  /*5960*/  LEA.HI.X.SX32 R17, R11, R121.reuse, 0x1, P2 ;  /* 0x000000790b117211 */ /* 0x080fe200010f0eff */
[----:B-1----:R-:W-:Y:S01]  /*5970*/  IMAD R47, R47, 0x18c, RZ ;  /* 0x0000018c2f2f7824 */ /* 0x002fe200078e02ff */
[----:B------:R-:W-:Y:S01]  /*5980*/  LEA.HI.X.SX32 R19, R29, R121, 0x1, P0 ;  /* 0x000000791d137211 */ /* 0x000fe200000f0eff */
[----:B------:R-:W-:Y:S01]  /*5990*/  IMAD R53, R53, 0x19c, RZ ;  /* 0x0000019c35357824 */ /* 0x000fe200078e02ff */
[----:B------:R1:W2:Y:S01]  /*59a0*/  LDG.E.U16 R52, desc[UR60][R14.64] ;  /* 0x0000003c0e347981 */ /* 0x0002a2000c1e1500 */
[----:B------:R-:W-:Y:S01]  /*59b0*/  IMAD R55, R55, 0x1ac, RZ ;  /* 0x000001ac37377824 */ /* 0x000fe200078e02ff */
[----:B------:R-:W4:Y:S01]  /*59c0*/  LDC R11, c[0x0][0x248] ;  /* 0x00009200ff0b7b82 */ /* 0x000f220000000800 */
[----:B-----5:R-:W-:Y:S01]  /*59d0*/  IMAD R21, R20, 0x1bc, RZ ;  /* 0x000001bc14157824 */ /* 0x020fe200078e02ff */
[----:B------:R5:W2:Y:S01]  /*59e0*/  LDG.E.U16 R29, desc[UR60][R16.64] ;  /* 0x0000003c101d7981 */ /* 0x000aa2000c1e1500 */
[----:B0-----:R-:W-:Y:S01]  /*59f0*/  IADD3 R12, P0, R45, R120, RZ ;  /* 0x000000782d0c7210 */ /* 0x001fe20007f1e0ff */
[----:B------:R-:W-:-:S02]  /*5a00*/  IMAD R49, R49, 0x1cc, RZ ;  /* 0x000001cc31317824 */ /* 0x000fc400078e02ff */
[----:B------:R0:W2:Y:S01]  /*5a10*/  LDG.E.U16 R54, desc[UR60][R18.64] ;  /* 0x0000003c12367981 */ /* 0x0000a2000c1e1500 */
[-C--:B------:R-:W-:Y:S02]  /*5a20*/  LEA.HI.X.SX32 R13, R9, R121.reuse, 0x1, P0 ;  /* 0x00000079090d7211 */ /* 0x080fe400000f0eff */
[-C--:B-1----:R-:W-:Y:S01]  /*5a30*/  IADD3 R14, P1, R47, R120.reuse, RZ ;  /* 0x000000782f0e7210 */ /* 0x082fe20007f3e0ff */
[----:B------:R-:W-:Y:S01]  /*5a40*/  IMAD R51, R51, 0x1dc, RZ ;  /* 0x000001dc33337824 */ /* 0x000fe200078e02ff */
[----:B------:R-:W1:Y:S01]  /*5a50*/  LDC R47, c[0x0][0x248] ;  /* 0x00009200ff2f7b82 */ /* 0x000e620000000800 */
[-C--:B-----5:R-:W-:Y:S01]  /*5a60*/  IADD3 R16, P0, R53, R120.reuse, RZ ;  /* 0x0000007835107210 */ /* 0x0a0fe20007f1e0ff */
[----:B------:R5:W2:Y:S01]  /*5a70*/  LDG.E.U16 R45, desc[UR60][R12.64] ;  /* 0x0000003c0c2d7981 */ /* 0x000aa2000c1e1500 */
[----:B0-----:R-:W-:Y:S01]  /*5a80*/  IADD3 R18, P2, R55, R120, RZ ;  /* 0x0000007837127210 */ /* 0x001fe20007f5e0ff */
[----:B------:R-:W-:Y:S01]  /*5a90*/  IMAD R57, R57, 0x1ec, RZ ;  /* 0x000001ec39397824 */ /* 0x000fe200078e02ff */
[-C--:B------:R-:W-:Y:S01]  /*5aa0*/  LEA.HI.X.SX32 R15, R225, R121.reuse, 0x1, P1 ;  /* 0x00000079e10f7211 */ /* 0x080fe200008f0eff */
[----:B------:R-:W-:Y:S01]  /*5ab0*/  IMAD R59, R59, 0x1fc, RZ ;  /* 0x000001fc3b3b7824 */ /* 0x000fe200078e02ff */
[----:B------:R-:W-:-:S02]  /*5ac0*/  LEA.HI.X.SX32 R17, R31, R121, 0x1, P0 ;  /* 0x000000791f117211 */ /* 0x000fc400000f0eff */
[-C--:B------:R-:W-:Y:S01]  /*5ad0*/  LEA.HI.X.SX32 R19, R223, R121.reuse, 0x1, P2 ;  /* 0x00000079df137211 */ /* 0x080fe200010f0eff */
[----:B------:R0:W2:Y:S01]  /*5ae0*/  LDG.E.U16 R56, desc[UR60][R14.64] ;  /* 0x0000003c0e387981 */ /* 0x0000a2000c1e1500 */
[-C--:B------:R-:W-:Y:S01]  /*5af0*/  IADD3 R20, P1, R21, R120.reuse, RZ ;  /* 0x0000007815147210 */ /* 0x080fe20007f3e0ff */
[----:B------:R-:W1:Y:S01]  /*5b00*/  LDC R31, c[0x0][0x248] ;  /* 0x00009200ff1f7b82 */ /* 0x000e620000000800 */
[-C--:B-----5:R-:W-:Y:S01]  /*5b10*/  IADD3 R12, P0, R49, R120.reuse, RZ ;  /* 0x00000078310c7210 */ /* 0x0a0fe20007f1e0ff */
[----:B------:R5:W2:Y:S01]  /*5b20*/  LDG.E.U16 R58, desc[UR60][R16.64] ;  /* 0x0000003c103a7981 */ /* 0x000aa2000c1e1500 */
[-C--:B------:R-:W-:Y:S02]  /*5b30*/  LEA.HI.X.SX32 R21, R33, R121.reuse, 0x1, P1 ;  /* 0x0000007921157211 */ /* 0x080fe400008f0eff */
[----:B------:R-:W-:Y:S01]  /*5b40*/  LEA.HI.X.SX32 R13, R221, R121, 0x1, P0 ;  /* 0x00000079dd0d7211 */ /* 0x000fe200000f0eff */
[----:B------:R5:W2:Y:S01]  /*5b50*/  LDG.E.U16 R60, desc[UR60][R18.64] ;  /* 0x0000003c123c7981 */ /* 0x000aa2000c1e1500 */
[-C--:B0-----:R-:W-:Y:S01]  /*5b60*/  IADD3 R14, P1, R51, R120.reuse, RZ ;  /* 0x00000078330e7210 */ /* 0x081fe20007f3e0ff */
[----:B------:R-:W0:Y:S02]  /*5b70*/  LDC R33, c[0x0][0x248] ;  /* 0x00009200ff217b82 */ /* 0x000e240000000800 */
[----:B------:R4:W2:Y:S01]  /*5b80*/  LDG.E.U16 R62, desc[UR60][R20.64] ;  /* 0x0000003c143e7981 */ /* 0x0008a2000c1e1500 */
[----:B-----5:R-:W-:-:S03]  /*5b90*/  IADD3 R16, P2, R57, R120, RZ ;  /* 0x0000007839107210 */ /* 0x020fc60007f5e0ff */
[----:B------:R5:W2:Y:S01]  /*5ba0*/  LDG.E.U16 R64, desc[UR60][R12.64] ;  /* 0x0000003c0c407981 */ /* 0x000aa2000c1e1500 */
[----:B------:R-:W-:Y:S01]  /*5bb0*/  IADD3 R18, P0, R59, R120, RZ ;  /* 0x000000783b127210 */ /* 0x000fe20007f1e0ff */
[----:B------:R-:W0:Y:S01]  /*5bc0*/  LDC R49, c[0x0][0x248] ;  /* 0x00009200ff317b82 */ /* 0x000e220000000800 */
[-C--:B------:R-:W-:Y:S02]  /*5bd0*/  LEA.HI.X.SX32 R15, R35, R121.reuse, 0x1, P1 ;  /* 0x00000079230f7211 */ /* 0x080fe400008f0eff */
[-C--:B------:R-:W-:Y:S02]  /*5be0*/  LEA.HI.X.SX32 R17, R219, R121.reuse, 0x1, P2 ;  /* 0x00000079db117211 */ /* 0x080fe400010f0eff */
[----:B------:R-:W-:Y:S01]  /*5bf0*/  LEA.HI.X.SX32 R19, R37, R121, 0x1, P0 ;  /* 0x0000007925137211 */ /* 0x000fe200000f0eff */
[----:B------:R-:W2:Y:S02]  /*5c00*/  LDG.E.U16 R66, desc[UR60][R14.64] ;  /* 0x0000003c0e427981 */ /* 0x000ea4000c1e1500 */
[----:B----4-:R-:W4:Y:S02]  /*5c10*/  LDC R20, c[0x0][0x248] ;  /* 0x00009200ff147b82 */ /* 0x010f240000000800 */
[----:B------:R-:W2:Y:S04]  /*5c20*/  LDG.E.U16 R68, desc[UR60][R16.64] ;  /* 0x0000003c10447981 */ /* 0x000ea8000c1e1500 */
[----:B------:R4:W2:Y:S02]  /*5c30*/  LDG.E.U16 R70, desc[UR60][R18.64] ;  /* 0x0000003c12467981 */ /* 0x0008a4000c1e1500 */
[----:B------:R-:W4:Y:S01]  /*5c40*/  LDC R21, c[0x0][0x248] ;  /* 0x00009200ff157b82 */ /* 0x000f220000000800 */
[----:B------:R-:W-:-:S07]  /*5c50*/  IMAD R35, R11, 0x18e, RZ ;  /* 0x0000018e0b237824 */ /* 0x000fce00078e02ff */
[----:B------:R-:W4:Y:S01]  /*5c60*/  LDC R37, c[0x0][0x248] ;  /* 0x00009200ff257b82 */ /* 0x000f220000000800 */
[----:B------:R-:W-:Y:S01]  /*5c70*/  IMAD R9, R3, 0xc7, RZ ;  /* 0x000000c703097824 */ /* 0x000fe200078e02ff */
[-C--:B-----5:R-:W-:Y:S01]  /*5c80*/  IADD3 R12, P0, R35, R120.reuse, RZ ;  /* 0x00000078230c7210 */ /* 0x0a0fe20007f1e0ff */
[----:B-1----:R-:W-:Y:S02]  /*5c90*/  IMAD R31, R31, 0x19e, RZ ;  /* 0x0000019e1f1f7824 */ /* 0x002fe400078e02ff */
[----:B0-----:R-:W-:Y:S02]  /*5ca0*/  IMAD R33, R33, 0x1ae, RZ ;  /* 0x000001ae21217824 */ /* 0x001fe400078e02ff */
[----:B----4-:R-:W-:Y:S01]  /*5cb0*/  IMAD R19, R20, 0x1be, RZ ;  /* 0x000001be14137824 */ /* 0x010fe200078e02ff */
[-C--:B------:R-:W-:Y:S01]  /*5cc0*/  LEA.HI.X.SX32 R13, R9, R121.reuse, 0x1, P0 ;  /* 0x00000079090d7211 */ /* 0x080fe200000f0eff */
[----:B------:R-:W-:Y:S01]  /*5cd0*/  IMAD R9, R3, 0xdf, RZ ;  /* 0x000000df03097824 */ /* 0x000fe200078e02ff */
[-C--:B------:R-:W-:Y:S01]  /*5ce0*/  IADD3 R14, P1, R31, R120.reuse, RZ ;  /* 0x000000781f0e7210 */ /* 0x080fe20007f3e0ff */
[----:B------:R-:W-:Y:S01]  /*5cf0*/  IMAD R11, R3, 0xcf, RZ ;  /* 0x000000cf030b7824 */ /* 0x000fe200078e02ff */
[-C--:B------:R-:W-:Y:S01]  /*5d00*/  IADD3 R18, P0, R19, R120.reuse, RZ ;  /* 0x0000007813127210 */ /* 0x080fe20007f1e0ff */
[----:B------:R-:W-:Y:S01]  /*5d10*/  IMAD R17, R3, 0xd7, RZ ;  /* 0x000000d703117824 */ /* 0x000fe200078e02ff */
[----:B------:R-:W-:Y:S01]  /*5d20*/  IADD3 R16, P2, R33, R120, RZ ;  /* 0x0000007821107210 */ /* 0x000fe20007f5e0ff */
[----:B------:R-:W-:Y:S01]  /*5d30*/  IMAD R21, R21, 0x1ce, RZ ;  /* 0x000001ce15157824 */ /* 0x000fe200078e02ff */
[-C--:B------:R-:W-:Y:S01]  /*5d40*/  LEA.HI.X.SX32 R19, R9, R121.reuse, 0x1, P0 ;  /* 0x0000007909137211 */ /* 0x080fe200000f0eff */
[----:B------:R0:W4:Y:S01]  /*5d50*/  LDG.E.U16 R20, desc[UR60][R12.64] ;  /* 0x0000003c0c147981 */ /* 0x000122000c1e1500 */
[-C--:B------:R-:W-:Y:S01]  /*5d60*/  LEA.HI.X.SX32 R15, R11, R121.reuse, 0x1, P1 ;  /* 0x000000790b0f7211 */ /* 0x080fe200008f0eff */
[----:B------:R-:W-:Y:S01]  /*5d70*/  IMAD R9, R3, 0xe7, RZ ;  /* 0x000000e703097824 */ /* 0x000fe200078e02ff */
[----:B------:R-:W-:Y:S01]  /*5d80*/  LEA.HI.X.SX32 R17, R17, R121, 0x1, P2 ;  /* 0x0000007911117211 */ /* 0x000fe200010f0eff */
[----:B------:R-:W-:Y:S01]  /*5d90*/  IMAD R47, R47, 0x1ee, RZ ;  /* 0x000001ee2f2f7824 */ /* 0x000fe200078e02ff */
[----:B------:R1:W5:Y:S01]  /*5da0*/  LDG.E.U16 R35, desc[UR60][R18.64] ;  /* 0x0000003c12237981 */ /* 0x000362000c1e1500 */
[----:B------:R-:W-:-:S02]  /*5db0*/  IMAD R37, R37, 0x1de, RZ ;  /* 0x000001de25257824 */ /* 0x000fc400078e02ff */
[----:B------:R-:W-:Y:S01]  /*5dc0*/  IMAD R49, R49, 0x1fe, RZ ;  /* 0x000001fe31317824 */ /* 0x000fe200078e02ff */
[----:B------:R1:W5:Y:S01]  /*5dd0*/  LDG.E.U16 R31, desc[UR60][R14.64] ;  /* 0x0000003c0e1f7981 */ /* 0x000362000c1e1500 */
[-C--:B0-----:R-:W-:Y:S01]  /*5de0*/  IADD3 R12, P0, R21, R120.reuse, RZ ;  /* 0x00000078150c7210 */ /* 0x081fe20007f1e0ff */
[C---:B------:R-:W-:Y:S02]  /*5df0*/  IMAD R11, R3.reuse, 0xef, RZ ;  /* 0x000000ef030b7824 */ /* 0x040fe400078e02ff */
[----:B------:R-:W-:Y:S01]  /*5e00*/  IMAD R21, R3, 0xf7, RZ ;  /* 0x000000f703157824 */ /* 0x000fe200078e02ff */
[----:B------:R0:W5:Y:S01]  /*5e10*/  LDG.E.U16 R33, desc[UR60][R16.64] ;  /* 0x0000003c10217981 */ /* 0x000162000c1e1500 */
[----:B------:R-:W-:Y:S01]  /*5e20*/  LEA.HI.X.SX32 R13, R9, R121, 0x1, P0 ;  /* 0x00000079090d7211 */ /* 0x000fe200000f0eff */
[----:B------:R-:W-:Y:S01]  /*5e30*/  IMAD R3, R3, 0xff, RZ ;  /* 0x000000ff03037824 */ /* 0x000fe200078e02ff */
[-C--:B-1----:R-:W-:Y:S02]  /*5e40*/  IADD3 R18, P0, R49, R120.reuse, RZ ;  /* 0x0000007831127210 */ /* 0x082fe40007f1e0ff */
[-C--:B------:R-:W-:Y:S01]  /*5e50*/  IADD3 R14, P1, R37, R120.reuse, RZ ;  /* 0x00000078250e7210 */ /* 0x080fe20007f3e0ff */
[----:B------:R-:W5:Y:S01]  /*5e60*/  LDG.E.U16 R12, desc[UR60][R12.64] ;  /* 0x0000003c0c0c7981 */ /* 0x000f62000c1e1500 */
[----:B0-----:R-:W-:-:S02]  /*5e70*/  IADD3 R16, P2, R47, R120, RZ ;  /* 0x000000782f107210 */ /* 0x001fc40007f5e0ff */
[-C--:B------:R-:W-:Y:S02]  /*5e80*/  LEA.HI.X.SX32 R15, R11, R121.reuse, 0x1, P1 ;  /* 0x000000790b0f7211 */ /* 0x080fe400008f0eff */
[-C--:B------:R-:W-:Y:S02]  /*5e90*/  LEA.HI.X.SX32 R17, R21, R121.reuse, 0x1, P2 ;  /* 0x0000007915117211 */ /* 0x080fe400010f0eff */
[----:B------:R-:W-:Y:S01]  /*5ea0*/  LEA.HI.X.SX32 R19, R3, R121, 0x1, P0 ;  /* 0x0000007903137211 */ /* 0x000fe200000f0eff */
[----:B------:R-:W5:Y:S04]  /*5eb0*/  LDG.E.U16 R14, desc[UR60][R14.64] ;  /* 0x0000003c0e0e7981 */ /* 0x000f68000c1e1500 */
[----:B------:R-:W5:Y:S04]  /*5ec0*/  LDG.E.U16 R16, desc[UR60][R16.64] ;  /* 0x0000003c10107981 */ /* 0x000f68000c1e1500 */
[----:B------:R-:W5:Y:S01]  /*5ed0*/  LDG.E.U16 R18, desc[UR60][R18.64] ;  /* 0x0000003c12127981 */ /* 0x000f62000c1e1500 */
[----:B------:R-:W-:-:S04]  /*5ee0*/  LOP3.LUT R214, R214, 0x70, RZ, 0x3c, !PT ;  /* 0x00000070d6d67812 */ /* 0x000fc800078e3cff */
[----:B------:R-:W-:Y:S01]  /*5ef0*/  IADD3 R9, R238, R214, RZ ;  /* 0x000000d6ee097210 */ /* 0x000fe20007ffe0ff */
[----:B------:R-:W-:Y:S04]  /*5f00*/  STS.U16 [R5+0x2300], R206 ;  /* 0x002300ce05007388 */ /* 0x000fe80000000400 */
[----:B------:R-:W-:Y:S04]  /*5f10*/  STS.U16 [R5+0x2b00], R208 ;  /* 0x002b00d005007388 */ /* 0x000fe80000000400 */
[----:B------:R-:W-:Y:S04]  /*5f20*/  STS.U16 [R5+0x2f00], R8 ;  /* 0x002f000805007388 */ /* 0x000fe80000000400 */
[----:B------:R-:W-:Y:S04]  /*5f30*/  STS.U16 [R5+0x3300], R210 ;  /* 0x003300d205007388 */ /* 0x000fe80000000400 */
[----:B------:R-:W-:Y:S04]  /*5f40*/  STS.U16 [R5+0x3700], R10 ;  /* 0x0037000a05007388 */ /* 0x000fe80000000400 */
[----:B------:R-:W-:Y:S04]  /*5f50*/  STS.U16 [R5+0x3b00], R212 ;  /* 0x003b00d405007388 */ /* 0x000fe80000000400 */
[----:B---3--:R-:W-:Y:S04]  /*5f60*/  STS.U16 [R5+0x3f00], R36 ;  /* 0x003f002405007388 */ /* 0x008fe80000000400 */
[----:B------:R-:W-:Y:S04]  /*5f70*/  STS.U16 [R5+0x2700], R2 ;  /* 0x0027000205007388 */ /* 0x000fe80000000400 */
[----:B------:R-:W-:Y:S04]  /*5f80*/  STS.U16 [R5+0x4300], R40 ;  /* 0x0043002805007388 */ /* 0x000fe80000000400 */
[----:B------:R-:W-:Y:S04]  /*5f90*/  STS.U16 [R5+0x4700], R42 ;  /* 0x0047002a05007388 */ /* 0x000fe80000000400 */
[----:B------:R-:W-:Y:S04]  /*5fa0*/  STS.U16 [R5+0x4b00], R44 ;  /* 0x004b002c05007388 */ /* 0x000fe80000000400 */
[----:B------:R-:W-:Y:S04]  /*5fb0*/  STS.U16 [R5+0x5700], R50 ;  /* 0x0057003205007388 */ /* 0x000fe80000000400 */
[----:B--2---:R-:W-:Y:S04]  /*5fc0*/  STS.U16 [R5+0x4f00], R46 ;  /* 0x004f002e05007388 */ /* 0x004fe80000000400 */
        /* <DEDUP_REMOVED lines=13> */
[----:B------:R2:W-:Y:S01]  /*60a0*/  STS.U16 [R9+0x1b80], R6 ;  /* 0x001b800609007388 */ /* 0x0005e20000000400 */
[----:B0-----:R-:W-:-:S02]  /*60b0*/  MOV R0, 0x3f800000 ;  /* 0x3f80000000007802 */ /* 0x001fc40000000f00 */
[----:B-1----:R-:W-:-:S03]  /*60c0*/  MOV R7, 0x3f800000 ;  /* 0x3f80000000077802 */ /* 0x002fc60000000f00 */
[----:B------:R0:W-:Y:S01]  /*60d0*/  STL [R1+0x218], R0 ;  /* 0x0002180001007387 */ /* 0x0001e20000100800 */
[----:B------:R-:W-:Y:S02]  /*60e0*/  MOV R5, 0x3f800000 ;  /* 0x3f80000000057802 */ /* 0x000fe40000000f00 */
[----:B--2---:R-:W-:Y:S01]  /*60f0*/  MOV R6, 0x3f800000 ;  /* 0x3f80000000067802 */ /* 0x004fe20000000f00 */
[----:B------:R-:W-:Y:S04]  /*6100*/  STL [R1+0x220], R7 ;  /* 0x0002200701007387 */ /* 0x000fe80000100800 */
[----:B------:R-:W-:Y:S04]  /*6110*/  STL [R1+0x224], R6 ;  /* 0x0002240601007387 */ /* 0x000fe80000100800 */
[----:B------:R-:W-:Y:S04]  /*6120*/  STL [R1], RZ ;  /* 0x000000ff01007387 */ /* 0x000fe80000100800 */
[----:B------:R-:W-:Y:S04]  /*6130*/  STL [R1+0x21c], R5 ;  /* 0x00021c0501007387 */ /* 0x000fe80000100800 */
[----:B------:R-:W-:Y:S04]  /*6140*/  STL [R1+0x4], RZ ;  /* 0x000004ff01007387 */ /* 0x000fe80000100800 */
        /* <DEDUP_REMOVED lines=125> */
[----:B------:R-:W-:Y:S04]  /*6920*/  STS.U16 [R9+0x2380], R22 ;  /* 0x0023801609007388 */ /* 0x000fe80000000400 */
[----:B------:R-:W-:Y:S04]  /*6930*/  STS.U16 [R9+0x4780], R23 ;  /* 0x0047801709007388 */ /* 0x000fe80000000400 */
[----:B----4-:R-:W-:Y:S04]  /*6940*/  STS.U16 [R9+0x6380], R20 ;  /* 0x0063801409007388 */ /* 0x010fe80000000400 */
[----:B-----5:R-:W-:Y:S04]  /*6950*/  STS.U16 [R9+0x7380], R12 ;  /* 0x0073800c09007388 */ /* 0x020fe80000000400 */
[----:B------:R-:W-:Y:S04]  /*6960*/  STS.U16 [R9+0x7780], R14 ;  /* 0x0077800e09007388 */ /* 0x000fe80000000400 */
[----:B------:R-:W-:Y:S04]  /*6970*/  STS.U16 [R9+0x7b80], R16 ;  /* 0x007b801009007388 */ /* 0x000fe80000000400 */
[----:B------:R-:W-:Y:S04]  /*6980*/  STS.U16 [R9+0x7f80], R18 ;  /* 0x007f801209007388 */ /* 0x000fe80000000400 */
[----:B------:R-:W-:Y:S01]  /*6990*/  STL [R1+0x1fc], RZ ;  /* 0x0001fcff01007387 */ /* 0x000fe20000100800 */
[----:B------:R-:W-:Y:S01]  /*69a0*/  ISETP.GE.AND P0, PT, R244, 0x1, PT ;  /* 0x00000001f400780c */ /* 0x000fe20003f06270 */
[----:B------:R-:W-:Y:S01]  /*69b0*/  IMAD.MOV.U32 R2, RZ, RZ, -0x800000 ;  /* 0xff800000ff027424 */ /* 0x000fe200078e00ff */
[----:B------:R-:W-:Y:S01]  /*69c0*/  MOV R3, 0xff800000 ;  /* 0xff80000000037802 */ /* 0x000fe20000000f00 */
[----:B------:R-:W-:Y:S01]  /*69d0*/  STS.U16 [R9+0x380], R122 ;  /* 0x0003807a09007388 */ /* 0x000fe20000000400 */
[----:B0-----:R-:W-:-:S02]  /*69e0*/  MOV R0, 0xff800000 ;  /* 0xff80000000007802 */ /* 0x001fc40000000f00 */
[----:B------:R-:W-:Y:S02]  /*69f0*/  CS2R R36, SRZ ;  /* 0x0000000000247805 */ /* 0x000fe4000001ff00 */
[----:B------:R-:W-:Y:S01]  /*6a00*/  CS2R R46, SRZ ;  /* 0x00000000002e7805 */ /* 0x000fe2000001ff00 */
[----:B------:R-:W-:Y:S01]  /*6a10*/  STS.U16 [R9+0x780], R124 ;  /* 0x0007807c09007388 */ /* 0x000fe20000000400 */
[----:B------:R-:W-:Y:S02]  /*6a20*/  CS2R R48, SRZ ;  /* 0x0000000000307805 */ /* 0x000fe4000001ff00 */
[----:B------:R-:W-:Y:S02]  /*6a30*/  CS2R R50, SRZ ;  /* 0x0000000000327805 */ /* 0x000fe4000001ff00 */
[----:B------:R-:W-:Y:S01]  /*6a40*/  CS2R R52, SRZ ;  /* 0x0000000000347805 */ /* 0x000fe2000001ff00 */
[----:B------:R-:W-:Y:S01]  /*6a50*/  STS.U16 [R9+0xb80], R126 ;  /* 0x000b807e09007388 */ /* 0x000fe20000000400 */
[----:B------:R-:W-:-:S02]  /*6a60*/  CS2R R54, SRZ ;  /* 0x0000000000367805 */ /* 0x000fc4000001ff00 */
[----:B------:R-:W-:Y:S02]  /*6a70*/  CS2R R56, SRZ ;  /* 0x0000000000387805 */ /* 0x000fe4000001ff00 */
[----:B------:R-:W-:Y:S01]  /*6a80*/  CS2R R58, SRZ ;  /* 0x00000000003a7805 */ /* 0x000fe2000001ff00 */
[----:B------:R-:W-:Y:S01]  /*6a90*/  STS.U16 [R9+0xf80], R128 ;  /* 0x000f808009007388 */ /* 0x000fe20000000400 */
[----:B------:R-:W-:Y:S02]  /*6aa0*/  CS2R R60, SRZ ;  /* 0x00000000003c7805 */ /* 0x000fe4000001ff00 */
[----:B------:R-:W-:Y:S02]  /*6ab0*/  CS2R R62, SRZ ;  /* 0x00000000003e7805 */ /* 0x000fe4000001ff00 */
[----:B------:R-:W-:Y:S01]  /*6ac0*/  CS2R R64, SRZ ;  /* 0x0000000000407805 */ /* 0x000fe2000001ff00 */
[----:B------:R0:W-:Y:S01]  /*6ad0*/  STS.U16 [R9+0x1780], R4 ;  /* 0x0017800409007388 */ /* 0x0001e20000000400 */
[----:B------:R-:W-:-:S02]  /*6ae0*/  CS2R R66, SRZ ;  /* 0x0000000000427805 */ /* 0x000fc4000001ff00 */
        /* <DEDUP_REMOVED lines=8> */
[----:B0-----:R-:W-:Y:S02]  /*6b70*/  MOV R4, 0xff800000 ;  /* 0xff80000000047802 */ /* 0x001fe40000000f00 */
        /* <DEDUP_REMOVED lines=25> */
[----:B------:R1:W-:Y:S01]  /*6d10*/  STS.U16 [R9+0x4b80], R41 ;  /* 0x004b802909007388 */ /* 0x0003e20000000400 */
[----:B------:R-:W-:Y:S02]  /*6d20*/  CS2R R118, SRZ ;  /* 0x0000000000767805 */ /* 0x000fe4000001ff00 */
[----:B------:R-:W-:Y:S02]  /*6d30*/  CS2R R120, SRZ ;  /* 0x0000000000787805 */ /* 0x000fe4000001ff00 */
[----:B------:R-:W-:Y:S01]  /*6d40*/  CS2R R122, SRZ ;  /* 0x00000000007a7805 */ /* 0x000fe2000001ff00 */
[----:B------:R2:W-:Y:S01]  /*6d50*/  STS.U16 [R9+0x4f80], R25 ;  /* 0x004f801909007388 */ /* 0x0005e20000000400 */
[----:B------:R-:W-:-:S02]  /*6d60*/  CS2R R124, SRZ ;  /* 0x00000000007c7805 */ /* 0x000fc4000001ff00 */
[----:B0-----:R-:W-:Y:S02]  /*6d70*/  CS2R R38, SRZ ;  /* 0x0000000000267805 */ /* 0x001fe4000001ff00 */
[----:B------:R-:W-:Y:S01]  /*6d80*/  CS2R R126, SRZ ;  /* 0x00000000007e7805 */ /* 0x000fe2000001ff00 */
[----:B------:R0:W-:Y:S01]  /*6d90*/  STS.U16 [R9+0x5380], R27 ;  /* 0x0053801b09007388 */ /* 0x0001e20000000400 */
[----:B------:R-:W-:Y:S02]  /*6da0*/  CS2R R128, SRZ ;  /* 0x0000000000807805 */ /* 0x000fe4000001ff00 */
[----:B-1----:R-:W-:Y:S02]  /*6db0*/  CS2R R40, SRZ ;  /* 0x0000000000287805 */ /* 0x002fe4000001ff00 */
[----:B------:R-:W-:Y:S01]  /*6dc0*/  CS2R R130, SRZ ;  /* 0x0000000000827805 */ /* 0x000fe2000001ff00 */
[----:B------:R1:W-:Y:S01]  /*6dd0*/  STS.U16 [R9+0x5780], R43 ;  /* 0x0057802b09007388 */ /* 0x0003e20000000400 */
[----:B------:R-:W-:-:S02]  /*6de0*/  CS2R R132, SRZ ;  /* 0x0000000000847805 */ /* 0x000fc4000001ff00 */
[----:B--2---:R-:W-:Y:S02]  /*6df0*/  CS2R R24, SRZ ;  /* 0x0000000000187805 */ /* 0x004fe4000001ff00 */
[----:B------:R-:W-:Y:S01]  /*6e00*/  CS2R R134, SRZ ;  /* 0x0000000000867805 */ /* 0x000fe2000001ff00 */
[----:B------:R2:W-:Y:S01]  /*6e10*/  STS.U16 [R9+0x5b80], R29 ;  /* 0x005b801d09007388 */ /* 0x0005e20000000400 */
[----:B------:R-:W-:Y:S02]  /*6e20*/  CS2R R136, SRZ ;  /* 0x0000000000887805 */ /* 0x000fe4000001ff00 */
[----:B0-----:R-:W-:Y:S02]  /*6e30*/  CS2R R26, SRZ ;  /* 0x00000000001a7805 */ /* 0x001fe4000001ff00 */
[----:B------:R-:W-:Y:S01]  /*6e40*/  CS2R R138, SRZ ;  /* 0x00000000008a7805 */ /* 0x000fe2000001ff00 */
[----:B------:R0:W-:Y:S01]  /*6e50*/  STS.U16 [R9+0x5f80], R45 ;  /* 0x005f802d09007388 */ /* 0x0001e20000000400 */
[----:B------:R-:W-:-:S02]  /*6e60*/  CS2R R140, SRZ ;  /* 0x00000000008c7805 */ /* 0x000fc4000001ff00 */
[----:B-1----:R-:W-:Y:S02]  /*6e70*/  CS2R R42, SRZ ;  /* 0x00000000002a7805 */ /* 0x002fe4000001ff00 */
[----:B------:R-:W-:Y:S01]  /*6e80*/  CS2R R142, SRZ ;  /* 0x00000000008e7805 */ /* 0x000fe2000001ff00 */
[----:B------:R1:W-:Y:S01]  /*6e90*/  STS.U16 [R9+0x6780], R31 ;  /* 0x0067801f09007388 */ /* 0x0003e20000000400 */
[----:B------:R-:W-:Y:S02]  /*6ea0*/  CS2R R144, SRZ ;  /* 0x0000000000907805 */ /* 0x000fe4000001ff00 */
[----:B--2---:R-:W-:Y:S02]  /*6eb0*/  CS2R R28, SRZ ;  /* 0x00000000001c7805 */ /* 0x004fe4000001ff00 */
[----:B------:R-:W-:Y:S01]  /*6ec0*/  CS2R R146, SRZ ;  /* 0x0000000000927805 */ /* 0x000fe2000001ff00 */
[----:B------:R2:W-:Y:S01]  /*6ed0*/  STS.U16 [R9+0x6b80], R33 ;  /* 0x006b802109007388 */ /* 0x0005e20000000400 */
[----:B------:R-:W-:-:S02]  /*6ee0*/  CS2R R148, SRZ ;  /* 0x0000000000947805 */ /* 0x000fc4000001ff00 */
[----:B0-----:R-:W-:Y:S02]  /*6ef0*/  CS2R R44, SRZ ;  /* 0x00000000002c7805 */ /* 0x001fe4000001ff00 */
[----:B------:R-:W-:Y:S01]  /*6f00*/  CS2R R150, SRZ ;  /* 0x0000000000967805 */ /* 0x000fe2000001ff00 */
[----:B------:R0:W-:Y:S01]  /*6f10*/  STS.U16 [R9+0x6f80], R35 ;  /* 0x006f802309007388 */ /* 0x0001e20000000400 */
[----:B-1----:R-:W-:Y:S02]  /*6f20*/  CS2R R30, SRZ ;  /* 0x00000000001e7805 */ /* 0x002fe4000001ff00 */
[----:B--2---:R-:W-:Y:S02]  /*6f30*/  CS2R R32, SRZ ;  /* 0x0000000000207805 */ /* 0x004fe4000001ff00 */
[----:B0-----:R-:W-:Y:S01]  /*6f40*/  CS2R R34, SRZ ;  /* 0x0000000000227805 */ /* 0x001fe2000001ff00 */
[----:B------:R-:W-:Y:S06]  /*6f50*/  @!P0 BRA `(.L_x_0) ;  /* 0x0000008c00e88947 */ /* 0x000fec0003800000 */
[----:B------:R-:W0:Y:S01]  /*6f60*/  LDC R37, c[0x0][0x268] ;  /* 0x00009a00ff257b82 */ /* 0x000e220000000800 */
[----:B------:R-:W-:Y:S01]  /*6f70*/  SHF.R.U32.HI R0, RZ, 0x5, R242 ;  /* 0x00000005ff007819 */ /* 0x000fe200000116f2 */
[----:B------:R-:W-:Y:S01]  /*6f80*/  UMOV UR8, 0xfffffffe ;  /* 0xfffffffe00087882 */ /* 0x000fe20000000000 */
[----:B------:R-:W-:Y:S01]  /*6f90*/  ISETP.NE.U32.AND P0, PT, R180, RZ, PT ;  /* 0x000000ffb400720c */ /* 0x000fe20003f05070 */
[----:B------:R-:W-:Y:S01]  /*6fa0*/  UMOV UR9, 0x7fffffdf ;  /* 0x7fffffdf00097882 */ /* 0x000fe20000000000 */
[----:B------:R-:W-:Y:S01]  /*6fb0*/  SGXT.U32 R0, R0, 0x2 ;  /* 0x000000020000781a */ /* 0x000fe20000000000 */
[----:B------:R-:W-:Y:S01]  /*6fc0*/  IMAD.MOV.U32 R246, RZ, RZ, -0x800000 ;  /* 0xff800000fff67424 */ /* 0x000fe200078e00ff */
[----:B------:R-:W-:Y:S01]  /*6fd0*/  SEL R13, RZ, 0x90, !P0 ;  /* 0x00000090ff0d7807 */ /* 0x000fe20004000000 */
[----:B------:R-:W1:Y:S01]  /*6fe0*/  LDC.64 R6, c[0x0][0x260] ;  /* 0x00009800ff067b82 */ /* 0x000e620000000a00 */
[----:B------:R-:W-:Y:S01]  /*6ff0*/  MOV R3, RZ ;  /* 0x000000ff00037202 */ /* 0x000fe20000000f00 */
[----:B------:R-:W-:Y:S01]  /*7000*/  IMAD.MOV.U32 R247, RZ, RZ, -0x800000 ;  /* 0xff800000fff77424 */ /* 0x000fe200078e00ff */
[----:B------:R-:W-:-:S02]  /*7010*/  MOV R9, RZ ;  /* 0x000000ff00097202 */ /* 0x000fc40000000f00 */
[----:B------:R-:W-:Y:S02]  /*7020*/  CS2R R44, SRZ ;  /* 0x00000000002c7805 */ /* 0x000fe4000001ff00 */
[----:B------:R-:W-:Y:S02]  /*7030*/  R2UR UR5, R3 ;  /* 0x00000000030572ca */ /* 0x000fe400000e0000 */
[----:B------:R-:W-:Y:S02]  /*7040*/  CS2R R46, SRZ ;  /* 0x00000000002e7805 */ /* 0x000fe4000001ff00 */
[----:B------:R-:W-:Y:S01]  /*7050*/  LEA R180, R180, R182, 0x6 ;  /* 0x000000b6b4b47211 */ /* 0x000fe200078e30ff */
[----:B------:R-:W2:Y:S01]  /*7060*/  LDC R8, c[0x0][0x258] ;  /* 0x00009600ff087b82 */ /* 0x000ea20000000800 */
[----:B------:R-:W-:Y:S02]  /*7070*/  LOP3.LUT R13, R13, 0x7e, R196, 0x78, !PT ;  /* 0x0000007e0d0d7812 */ /* 0x000fe400078e78c4 */
[----:B------:R-:W-:-:S02]  /*7080*/  CS2R R48, SRZ ;  /* 0x0000000000307805 */ /* 0x000fc4000001ff00 */
[C---:B------:R-:W-:Y:S02]  /*7090*/  LOP3.LUT R189, R180.reuse, 0x20, RZ, 0x3c, !PT ;  /* 0x00000020b4bd7812 */ /* 0x040fe400078e3cff */
[----:B------:R-:W-:Y:S02]  /*70a0*/  CS2R R50, SRZ ;  /* 0x0000000000327805 */ /* 0x000fe4000001ff00 */
[C---:B------:R-:W-:Y:S02]  /*70b0*/  LOP3.LUT R190, R180.reuse, 0x10, RZ, 0x3c, !PT ;  /* 0x00000010b4be7812 */ /* 0x040fe400078e3cff */
[----:B------:R-:W-:Y:S02]  /*70c0*/  CS2R R52, SRZ ;  /* 0x0000000000347805 */ /* 0x000fe4000001ff00 */
[----:B------:R-:W-:Y:S01]  /*70d0*/  LOP3.LUT R188, R180, 0x30, RZ, 0x3c, !PT ;  /* 0x00000030b4bc7812 */ /* 0x000fe200078e3cff */
[----:B0-----:R-:W-:Y:S01]  /*70e0*/  IMAD R5, R0, R37, RZ ;  /* 0x0000002500057224 */ /* 0x001fe200078e02ff */
[----:B------:R-:W-:Y:S01]  /*70f0*/  SHF.R.U32.HI R0, RZ, 0x4, R238 ;  /* 0x00000004ff007819 */ /* 0x000fe200000116ee */
[----:B------:R-:W0:Y:S01]  /*7100*/  LDC.64 R34, c[0x0][0x220] ;  /* 0x00008800ff227b82 */ /* 0x000e220000000a00 */
[----:B------:R-:W-:Y:S01]  /*7110*/  LOP3.LUT R187, R180, 0x40, RZ, 0x3c, !PT ;  /* 0x00000040b4bb7812 */ /* 0x000fe200078e3cff */
[C---:B------:R-:W-:Y:S01]  /*7120*/  IMAD R12, R37.reuse, 0x4, R5 ;  /* 0x00000004250c7824 */ /* 0x040fe200078e0205 */
[----:B------:R-:W-:Y:S01]  /*7130*/  SGXT.U32 R2, R0, 0xe ;  /* 0x0000000e0002781a */ /* 0x000fe20000000000 */
[----:B------:R-:W-:Y:S01]  /*7140*/  VIADD R0, R238, 0x10000 ;  /* 0x00010000ee007836 */ /* 0x000fe20000000000 */
[----:B------:R-:W-:Y:S01]  /*7150*/  LOP3.LUT R186, R180, 0x50, RZ, 0x3c, !PT ;  /* 0x00000050b4ba7812 */ /* 0x000fe200078e3cff */
[----:B-1----:R1:W-:Y:S01]  /*7160*/  STL [R1+0x4bc], R7 ;  /* 0x0004bc0701007387 */ /* 0x0023e20000100800 */
[----:B------:R-:W-:Y:S01]  /*7170*/  LEA R14, R37, R12, 0x2 ;  /* 0x0000000c250e7211 */ /* 0x000fe200078e10ff */
[----:B------:R-:W3:Y:S01]  /*7180*/  LDC.64 R10, c[0x0][0x218] ;  /* 0x00008600ff0a7b82 */ /* 0x000ee20000000a00 */
[----:B------:R-:W-:-:S02]  /*7190*/  MOV R29, R6 ;  /* 0x00000006001d7202 */ /* 0x000fc40000000f00 */
[----:B------:R-:W-:Y:S02]  /*71a0*/  CS2R R54, SRZ ;  /* 0x0000000000367805 */ /* 0x000fe4000001ff00 */
[----:B------:R-:W-:Y:S02]  /*71b0*/  LEA R15, R37, R14, 0x2 ;  /* 0x0000000e250f7211 */ /* 0x000fe400078e10ff */
[----:B------:R-:W-:Y:S02]  /*71c0*/  CS2R R56, SRZ ;  /* 0x0000000000387805 */ /* 0x000fe4000001ff00 */
[----:B------:R-:W-:Y:S01]  /*71d0*/  MOV R4, R7 ;  /* 0x0000000700047202 */ /* 0x000fe20000000f00 */
[----:B--2---:R-:W-:Y:S01]  /*71e0*/  IMAD R185, R185, R8, RZ ;  /* 0x00000008b9b97224 */ /* 0x004fe200078e02ff */
[----:B------:R-:W-:Y:S01]  /*71f0*/  LEA R16, R37, R15, 0x2 ;  /* 0x0000000f25107211 */ /* 0x000fe200078e10ff */
[----:B-1----:R-:W1:Y:S01]  /*7200*/  LDC.64 R6, c[0x0][0x250] ;  /* 0x00009400ff067b82 */ /* 0x002e620000000a00 */
[----:B------:R-:W-:-:S02]  /*7210*/  IADD3 R2, P0, R2, 0x80, RZ ;  /* 0x0000008002027810 */ /* 0x000fc40007f1e0ff */
[----:B------:R-:W-:Y:S02]  /*7220*/  CS2R R58, SRZ ;  /* 0x00000000003a7805 */ /* 0x000fe4000001ff00 */
[C---:B------:R-:W-:Y:S02]  /*7230*/  LEA R17, R37.reuse, R16, 0x2 ;  /* 0x0000001025117211 */ /* 0x040fe400078e10ff */
[----:B------:R-:W-:Y:S02]  /*7240*/  CS2R R60, SRZ ;  /* 0x00000000003c7805 */ /* 0x000fe4000001ff00 */
[----:B------:R-:W-:Y:S02]  /*7250*/  SHF.R.U32.HI R0, RZ, 0x4, R0 ;  /* 0x00000004ff007819 */ /* 0x000fe40000011600 */
[----:B------:R-:W-:Y:S02]  /*7260*/  CS2R R62, SRZ ;  /* 0x00000000003e7805 */ /* 0x000fe4000001ff00 */
[----:B------:R-:W-:Y:S01]  /*7270*/  R2UR UR10, R2 ;  /* 0x00000000020a72ca */ /* 0x000fe200000e0000 */
[----:B------:R-:W-:Y:S01]  /*7280*/  IMAD R18, R37, 0x4, R17 ;  /* 0x0000000425127824 */ /* 0x000fe200078e0211 */
[----:B------:R-:W-:-:S02]  /*7290*/  SGXT.U32 R2, R0, 0xe ;  /* 0x0000000e0002781a */ /* 0x000fc40000000000 */
[----:B------:R-:W-:Y:S02]  /*72a0*/  CS2R R64, SRZ ;  /* 0x0000000000407805 */ /* 0x000fe4000001ff00 */
[----:B------:R-:W-:Y:S02]  /*72b0*/  LOP3.LUT R184, R180, 0x70, RZ, 0x3c, !PT ;  /* 0x00000070b4b87812 */ /* 0x000fe400078e3cff */
[----:B------:R-:W-:Y:S02]  /*72c0*/  CS2R R66, SRZ ;  /* 0x0000000000427805 */ /* 0x000fe4000001ff00 */
[----:B------:R-:W-:Y:S02]  /*72d0*/  LEA R19, R37, R18, 0x2 ;  /* 0x0000001225137211 */ /* 0x000fe400078e10ff */
[----:B------:R-:W-:Y:S02]  /*72e0*/  CS2R R68, SRZ ;  /* 0x0000000000447805 */ /* 0x000fe4000001ff00 */
[----:B------:R-:W-:-:S02]  /*72f0*/  IADD3 R0, P1, R2, 0x2, RZ ;  /* 0x0000000202007810 */ /* 0x000fc40007f3e0ff */
[----:B------:R-:W-:Y:S02]  /*7300*/  CS2R R70, SRZ ;  /* 0x0000000000467805 */ /* 0x000fe4000001ff00 */
[C---:B------:R-:W-:Y:S02]  /*7310*/  LEA R20, R37.reuse, R19, 0x2 ;  /* 0x0000001325147211 */ /* 0x040fe400078e10ff */
[----:B------:R-:W-:Y:S02]  /*7320*/  CS2R R72, SRZ ;  /* 0x0000000000487805 */ /* 0x000fe4000001ff00 */
[----:B------:R-:W-:Y:S01]  /*7330*/  R2UR UR6, R0 ;  /* 0x00000000000672ca */ /* 0x000fe200000e0000 */
[----:B------:R-:W-:Y:S01]  /*7340*/  IMAD.MOV.U32 R0, RZ, RZ, RZ ;  /* 0x000000ffff007224 */ /* 0x000fe200078e00ff */
[----:B------:R-:W-:Y:S02]  /*7350*/  LEA R21, R37, R20, 0x2 ;  /* 0x0000001425157211 */ /* 0x000fe400078e10ff */
[----:B------:R-:W-:-:S02]  /*7360*/  CS2R R74, SRZ ;  /* 0x00000000004a7805 */ /* 0x000fc4000001ff00 */
[----:B------:R-:W-:Y:S01]  /*7370*/  R2UR UR58, R2 ;  /* 0x00000000023a72ca */ /* 0x000fe200000e0000 */
[----:B-1----:R-:W-:Y:S01]  /*7380*/  IMAD R6, R240, R6, RZ ;  /* 0x00000006f0067224 */ /* 0x002fe200078e02ff */
[----:B------:R-:W-:Y:S02]  /*7390*/  LEA R22, R37, R21, 0x2 ;  /* 0x0000001525167211 */ /* 0x000fe400078e10ff */
[----:B------:R-:W-:Y:S02]  /*73a0*/  CS2R R76, SRZ ;  /* 0x00000000004c7805 */ /* 0x000fe4000001ff00 */
[----:B------:R-:W-:Y:S02]  /*73b0*/  R2UR UR4, R2 ;  /* 0x00000000020472ca */ /* 0x000fe400000e0000 */
[----:B------:R-:W-:Y:S02]  /*73c0*/  CS2R R78, SRZ ;  /* 0x00000000004e7805 */ /* 0x000fe4000001ff00 */
[----:B------:R-:W-:-:S02]  /*73d0*/  LOP3.LUT R2, R242, 0x1f, RZ, 0xc0, !PT ;  /* 0x0000001ff2027812 */ /* 0x000fc400078ec0ff */
[----:B------:R-:W-:Y:S02]  /*73e0*/  CS2R R80, SRZ ;  /* 0x0000000000507805 */ /* 0x000fe4000001ff00 */
[----:B------:R-:W-:Y:S02]  /*73f0*/  LEA R23, R37, R22, 0x2 ;  /* 0x0000001625177211 */ /* 0x000fe400078e10ff */
[----:B------:R-:W-:Y:S02]  /*7400*/  CS2R R82, SRZ ;  /* 0x0000000000527805 */ /* 0x000fe4000001ff00 */
[----:B------:R-:W-:Y:S01]  /*7410*/  IADD3.X R3, R0, 0x40000040, RZ, P0, !PT ;  /* 0x4000004000037810 */ /* 0x000fe200007fe4ff */
[----:B------:R-:W-:Y:S01]  /*7420*/  IMAD R0, R240, R29, RZ ;  /* 0x0000001df0007224 */ /* 0x000fe200078e02ff */
[----:B---3--:R-:W-:Y:S01]  /*7430*/  LEA R10, P0, R6, R10, 0x1 ;  /* 0x0000000a060a7211 */ /* 0x008fe200078008ff */
[----:B------:R-:W-:Y:S01]  /*7440*/  IMAD R4, R2, R4, RZ ;  /* 0x0000000402047224 */ /* 0x000fe200078e02ff */
[----:B------:R-:W-:Y:S01]  /*7450*/  R2UR UR11, R3 ;  /* 0x00000000030b72ca */ /* 0x000fe200000e0000 */
[C---:B------:R-:W-:Y:S01]  /*7460*/  IMAD R24, R37.reuse, 0x4, R23 ;  /* 0x0000000425187824 */ /* 0x040fe200078e0217 */
[----:B------:R-:W-:Y:S01]  /*7470*/  SHF.L.U32 R3, R0, 0x1, RZ ;  /* 0x0000000100037819 */ /* 0x000fe200000006ff */
[----:B------:R-:W-:Y:S01]  /*7480*/  UIADD3.64 UR12, UR4, -UR8, URZ ;  /* 0x80000008040c7297 */ /* 0x000fe2000fffe03f */
[C---:B------:R-:W-:Y:S01]  /*7490*/  SHF.L.U32 R2, R4.reuse, 0x1, RZ ;  /* 0x0000000104027819 */ /* 0x040fe200000006ff */
[----:B------:R-:W-:Y:S01]  /*74a0*/  IMAD.HI R4, R4, 0x2, RZ ;  /* 0x0000000204047827 */ /* 0x000fe200078e02ff */
[C---:B------:R-:W-:Y:S01]  /*74b0*/  LEA R25, R37.reuse, R24, 0x2 ;  /* 0x0000001825197211 */ /* 0x040fe200078e10ff */
[----:B------:R-:W-:Y:S01]  /*74c0*/  UMOV UR4, UR10 ;  /* 0x0000000a00047c82 */ /* 0x000fe20008000000 */
[----:B0-----:R-:W-:Y:S01]  /*74d0*/  IADD3 R33, P2, P3, R2, R34, R3 ;  /* 0x0000002202217210 */ /* 0x001fe20007b5e003 */
[----:B------:R-:W-:Y:S01]  /*74e0*/  IMAD.HI R2, R0, 0x2, RZ ;  /* 0x0000000200027827 */ /* 0x000fe200078e02ff */
[----:B------:R-:W-:-:S02]  /*74f0*/  LEA R26, R37, R25, 0x2 ;  /* 0x00000019251a7211 */ /* 0x000fc400078e10ff */
[----:B------:R-:W-:Y:S02]  /*7500*/  CS2R R84, SRZ ;  /* 0x0000000000547805 */ /* 0x000fe4000001ff00 */
[----:B------:R-:W-:Y:S01]  /*7510*/  LEA R0, R8, R185, 0x7 ;  /* 0x000000b908007211 */ /* 0x000fe200078e38ff */
[----:B------:R-:W-:Y:S01]  /*7520*/  UMOV UR5, UR11 ;  /* 0x0000000b00057c82 */ /* 0x000fe20008000000 */
[----:B------:R-:W-:Y:S01]  /*7530*/  IADD3.X R9, R9, 0x40000040, RZ, P1, !PT ;  /* 0x4000004009097810 */ /* 0x000fe20000ffe4ff */
[----:B------:R-:W-:Y:S01]  /*7540*/  UIADD3.64 UR14, UR4, 0x800, URZ ;  /* 0x00000800040e7897 */ /* 0x000fe2000fffe03f */
[----:B------:R-:W-:Y:S01]  /*7550*/  LEA.HI.X.SX32 R11, R6, R11, 0x1, P0 ;  /* 0x0000000b060b7211 */ /* 0x000fe200000f0eff */
[----:B------:R-:W-:Y:S01]  /*7560*/  UIADD3.64 UR10, UR4, 0x100, URZ ;  /* 0x00000100040a7897 */ /* 0x000fe2000fffe03f */
[----:B------:R-:W-:Y:S01]  /*7570*/  LEA R27, R37, R26, 0x2 ;  /* 0x0000001a251b7211 */ /* 0x000fe200078e10ff */
[----:B------:R-:W-:Y:S01]  /*7580*/  UIADD3.64 UR10, UR4, 0x780, URZ ;  /* 0x00000780040a7897 */ /* 0x000fe2000fffe03f */
[-C--:B------:R-:W-:Y:S01]  /*7590*/  LEA R8, P0, R185, R10.reuse, 0x1 ;  /* 0x0000000ab9087211 */ /* 0x080fe200078008ff */
[----:B------:R-:W-:Y:S01]  /*75a0*/  UIADD3.64 UR10, UR4, 0x880, URZ ;  /* 0x00000880040a7897 */ /* 0x000fe2000fffe03f */
[----:B------:R-:W-:Y:S01]  /*75b0*/  LEA R10, P1, R0, R10, 0x1 ;  /* 0x0000000a000a7211 */ /* 0x000fe200078208ff */
[----:B------:R-:W-:Y:S01]  /*75c0*/  UIADD3.64 UR18, UR4, 0xa00, URZ ;  /* 0x00000a0004127897 */ /* 0x000fe2000fffe03f */
[----:B------:R-:W-:-:S02]  /*75d0*/  R2UR UR7, R9 ;  /* 0x00000000090772ca */ /* 0x000fc400000e0000 */
[----:B------:R-:W-:Y:S02]  /*75e0*/  CS2R R86, SRZ ;  /* 0x0000000000567805 */ /* 0x000fe4000001ff00 */
[----:B------:R-:W-:Y:S02]  /*75f0*/  LEA R28, R37, R27, 0x2 ;  /* 0x0000001b251c7211 */ /* 0x000fe400078e10ff */
[----:B------:R-:W-:Y:S02]  /*7600*/  CS2R R88, SRZ ;  /* 0x0000000000587805 */ /* 0x000fe4000001ff00 */
[----:B------:R-:W-:Y:S02]  /*7610*/  LEA.HI.X.SX32 R9, R185, R11, 0x1, P0 ;  /* 0x0000000bb9097211 */ /* 0x000fe400000f0eff */
[----:B------:R-:W-:Y:S02]  /*7620*/  CS2R R90, SRZ ;  /* 0x00000000005a7805 */ /* 0x000fe4000001ff00 */
[----:B------:R-:W-:-:S02]  /*7630*/  IADD3.X R35, R4, R35, R2, P2, P3 ;  /* 0x0000002304237210 */ /* 0x000fc400017e6402 */
[----:B------:R-:W-:Y:S02]  /*7640*/  CS2R R92, SRZ ;  /* 0x00000000005c7805 */ /* 0x000fe4000001ff00 */
[----:B------:R-:W-:Y:S02]  /*7650*/  LEA.HI.X.SX32 R11, R0, R11, 0x1, P1 ;  /* 0x0000000b000b7211 */ /* 0x000fe400008f0eff */
[----:B------:R-:W-:Y:S02]  /*7660*/  CS2R R94, SRZ ;  /* 0x00000000005e7805 */ /* 0x000fe4000001ff00 */
[-C--:B------:R-:W-:Y:S02]  /*7670*/  LEA R42, P0, R5, R33.reuse, 0x1 ;  /* 0x00000021052a7211 */ /* 0x080fe400078008ff */
[----:B------:R-:W-:Y:S02]  /*7680*/  CS2R R96, SRZ ;  /* 0x0000000000607805 */ /* 0x000fe4000001ff00 */
[----:B------:R-:W-:-:S02]  /*7690*/  LEA R40, P1, R12, R33, 0x1 ;  /* 0x000000210c287211 */ /* 0x000fc400078208ff */
[----:B------:R-:W-:Y:S02]  /*76a0*/  CS2R R98, SRZ ;  /* 0x0000000000627805 */ /* 0x000fe4000001ff00 */
[----:B------:R-:W-:Y:S02]  /*76b0*/  LEA R38, P2, R14, R33, 0x1 ;  /* 0x000000210e267211 */ /* 0x000fe400078408ff */
[----:B------:R-:W-:Y:S02]  /*76c0*/  CS2R R100, SRZ ;  /* 0x0000000000647805 */ /* 0x000fe4000001ff00 */
[----:B------:R-:W-:Y:S02]  /*76d0*/  LEA R29, R37, R28, 0x2 ;  /* 0x0000001c251d7211 */ /* 0x000fe400078e10ff */
[----:B------:R-:W-:Y:S02]  /*76e0*/  CS2R R102, SRZ ;  /* 0x0000000000667805 */ /* 0x000fe4000001ff00 */
[----:B------:R-:W-:-:S02]  /*76f0*/  LEA.HI.X.SX32 R43, R5, R35, 0x1, P0 ;  /* 0x00000023052b7211 */ /* 0x000fc400000f0eff */
[----:B------:R-:W-:Y:S02]  /*7700*/  CS2R R104, SRZ ;  /* 0x0000000000687805 */ /* 0x000fe4000001ff00 */
[-C--:B------:R-:W-:Y:S01]  /*7710*/  LEA.HI.X.SX32 R41, R12, R35.reuse, 0x1, P1 ;  /* 0x000000230c297211 */ /* 0x080fe200008f0eff */
[C---:B------:R-:W-:Y:S01]  /*7720*/  IMAD R30, R37.reuse, 0x4, R29 ;  /* 0x00000004251e7824 */ /* 0x040fe200078e021d */
[----:B------:R-:W-:Y:S01]  /*7730*/  LEA.HI.X.SX32 R39, R14, R35, 0x1, P2 ;  /* 0x000000230e277211 */ /* 0x000fe200010f0eff */
[----:B------:R0:W-:Y:S01]  /*7740*/  STL.64 [R1+0x420], R42 ;  /* 0x0004202a01007387 */ /* 0x0001e20000100a00 */
[----:B------:R-:W-:Y:S02]  /*7750*/  LOP3.LUT R185, R180, 0x60, RZ, 0x3c, !PT ;  /* 0x00000060b4b97812 */ /* 0x000fe400078e3cff */
[----:B------:R-:W-:Y:S02]  /*7760*/  CS2R R106, SRZ ;  /* 0x00000000006a7805 */ /* 0x000fe4000001ff00 */
[----:B------:R-:W-:Y:S01]  /*7770*/  LEA R31, R37, R30, 0x2 ;  /* 0x0000001e251f7211 */ /* 0x000fe200078e10ff */
[----:B------:R1:W-:Y:S01]  /*7780*/  STL.64 [R1+0x418], R40 ;  /* 0x0004182801007387 */ /* 0x0003e20000100a00 */
[----:B------:R-:W-:-:S02]  /*7790*/  MOV R248, 0xff800000 ;  /* 0xff80000000f87802 */ /* 0x000fc40000000f00 */
[----:B------:R-:W-:Y:S02]  /*77a0*/  CS2R R108, SRZ ;  /* 0x00000000006c7805 */ /* 0x000fe4000001ff00 */
[----:B------:R-:W-:Y:S01]  /*77b0*/  LEA R3, R37, R31, 0x2 ;  /* 0x0000001f25037211 */ /* 0x000fe200078e10ff */
[----:B------:R2:W-:Y:S01]  /*77c0*/  STL.64 [R1+0x410], R38 ;  /* 0x0004102601007387 */ /* 0x0005e20000100a00 */
[----:B------:R-:W-:Y:S02]  /*77d0*/  MOV R249, 0xff800000 ;  /* 0xff80000000f97802 */ /* 0x000fe40000000f00 */
[----:B------:R-:W-:Y:S02]  /*77e0*/  CS2R R110, SRZ ;  /* 0x00000000006e7805 */ /* 0x000fe4000001ff00 */
[----:B------:R-:W-:Y:S02]  /*77f0*/  CS2R R112, SRZ ;  /* 0x0000000000707805 */ /* 0x000fe4000001ff00 */
[----:B0-----:R-:W-:Y:S01]  /*7800*/  LEA R42, P0, R15, R33, 0x1 ;  /* 0x000000210f2a7211 */ /* 0x001fe200078008ff */
[----:B------:R-:W-:Y:S01]  /*7810*/  IMAD R32, R37, 0x4, R3 ;  /* 0x0000000425207824 */ /* 0x000fe200078e0203 */
[----:B------:R-:W-:-:S02]  /*7820*/  CS2R R114, SRZ ;  /* 0x0000000000727805 */ /* 0x000fc4000001ff00 */
[----:B------:R-:W-:Y:S02]  /*7830*/  CS2R R116, SRZ ;  /* 0x0000000000747805 */ /* 0x000fe4000001ff00 */
[----:B-1----:R-:W-:Y:S02]  /*7840*/  LEA R40, P1, R16, R33, 0x1 ;  /* 0x0000002110287211 */ /* 0x002fe400078208ff */
[----:B------:R-:W-:Y:S02]  /*7850*/  CS2R R118, SRZ ;  /* 0x0000000000767805 */ /* 0x000fe4000001ff00 */
[----:B------:R-:W-:Y:S02]  /*7860*/  LEA.HI.X.SX32 R43, R15, R35, 0x1, P0 ;  /* 0x000000230f2b7211 */ /* 0x000fe400000f0eff */
[----:B------:R-:W-:Y:S02]  /*7870*/  CS2R R120, SRZ ;  /* 0x0000000000787805 */ /* 0x000fe4000001ff00 */
[----:B--2---:R-:W-:-:S02]  /*7880*/  LEA R38, P2, R17, R33, 0x1 ;  /* 0x0000002111267211 */ /* 0x004fc400078408ff */
[----:B------:R-:W-:Y:S02]  /*7890*/  CS2R R122, SRZ ;  /* 0x00000000007a7805 */ /* 0x000fe4000001ff00 */
[-C--:B------:R-:W-:Y:S01]  /*78a0*/  LEA.HI.X.SX32 R41, R16, R35.reuse, 0x1, P1 ;  /* 0x0000002310297211 */ /* 0x080fe200008f0eff */
[----:B------:R0:W-:Y:S01]  /*78b0*/  STL.64 [R1+0x408], R42 ;  /* 0x0004082a01007387 */ /* 0x0001e20000100a00 */
[----:B------:R-:W-:Y:S01]  /*78c0*/  LEA.HI.X.SX32 R39, R17, R35, 0x1, P2 ;  /* 0x0000002311277211 */ /* 0x000fe200010f0eff */
[C---:B------:R-:W-:Y:S01]  /*78d0*/  IMAD.IADD R189, R238.reuse, 0x1, R189 ;  /* 0x00000001eebd7824 */ /* 0x040fe200078e02bd */
[----:B------:R-:W-:Y:S01]  /*78e0*/  LEA R6, R37, R32, 0x2 ;  /* 0x0000002025067211 */ /* 0x000fe200078e10ff */
[----:B------:R1:W-:Y:S01]  /*78f0*/  STL.64 [R1+0x400], R40 ;  /* 0x0004002801007387 */ /* 0x0003e20000100a00 */
[----:B------:R-:W-:Y:S02]  /*7900*/  IADD3 R190, R238, R190, RZ ;  /* 0x000000beeebe7210 */ /* 0x000fe40007ffe0ff */
[----:B------:R-:W-:-:S02]  /*7910*/  CS2R R124, SRZ ;  /* 0x00000000007c7805 */ /* 0x000fc4000001ff00 */
[C---:B------:R-:W-:Y:S01]  /*7920*/  LEA R0, R37.reuse, R6, 0x2 ;  /* 0x0000000625007211 */ /* 0x040fe200078e10ff */
[----:B------:R2:W-:Y:S01]  /*7930*/  STL.64 [R1+0x3f8], R38 ;  /* 0x0003f82601007387 */ /* 0x0005e20000100a00 */
[----:B------:R-:W-:Y:S02]  /*7940*/  IADD3 R188, R238, R188, RZ ;  /* 0x000000bceebc7210 */ /* 0x000fe40007ffe0ff */
[----:B------:R-:W-:Y:S02]  /*7950*/  CS2R R126, SRZ ;  /* 0x00000000007e7805 */ /* 0x000fe4000001ff00 */
[----:B------:R-:W-:Y:S02]  /*7960*/  LEA R2, R37, R0, 0x2 ;  /* 0x0000000025027211 */ /* 0x000fe400078e10ff */
[----:B------:R-:W-:Y:S02]  /*7970*/  CS2R R128, SRZ ;  /* 0x0000000000807805 */ /* 0x000fe4000001ff00 */
[----:B0-----:R-:W-:-:S02]  /*7980*/  LEA R42, P0, R18, R33, 0x1 ;  /* 0x00000021122a7211 */ /* 0x001fc400078008ff */
[----:B------:R-:W-:Y:S02]  /*7990*/  CS2R R130, SRZ ;  /* 0x0000000000827805 */ /* 0x000fe4000001ff00 */
[----:B------:R-:W-:Y:S02]  /*79a0*/  LEA R4, R37, R2, 0x2 ;  /* 0x0000000225047211 */ /* 0x000fe400078e10ff */
[----:B------:R-:W-:Y:S02]  /*79b0*/  CS2R R132, SRZ ;  /* 0x0000000000847805 */ /* 0x000fe4000001ff00 */
[----:B-1----:R-:W-:Y:S02]  /*79c0*/  LEA R40, P1, R19, R33, 0x1 ;  /* 0x0000002113287211 */ /* 0x002fe400078208ff */
[----:B------:R-:W-:Y:S02]  /*79d0*/  CS2R R134, SRZ ;  /* 0x0000000000867805 */ /* 0x000fe4000001ff00 */
[----:B------:R-:W-:Y:S01]  /*79e0*/  LEA.HI.X.SX32 R43, R18, R35, 0x1, P0 ;  /* 0x00000023122b7211 */ /* 0x000fe200000f0eff */
[----:B------:R-:W-:Y:S01]  /*79f0*/  IMAD R5, R37, 0x4, R4 ;  /* 0x0000000425057824 */ /* 0x000fe200078e0204 */
[----:B--2---:R-:W-:-:S02]  /*7a00*/  LEA R38, P2, R20, R33, 0x1 ;  /* 0x0000002114267211 */ /* 0x004fc400078408ff */
[----:B------:R-:W-:Y:S02]  /*7a10*/  CS2R R136, SRZ ;  /* 0x0000000000887805 */ /* 0x000fe4000001ff00 */
[-C--:B------:R-:W-:Y:S01]  /*7a20*/  LEA.HI.X.SX32 R41, R19, R35.reuse, 0x1, P1 ;  /* 0x0000002313297211 */ /* 0x080fe200008f0eff */
[----:B------:R0:W-:Y:S01]  /*7a30*/  STL.64 [R1+0x3f0], R42 ;  /* 0x0003f02a01007387 */ /* 0x0001e20000100a00 */
[----:B------:R-:W-:Y:S02]  /*7a40*/  LEA.HI.X.SX32 R39, R20, R35, 0x1, P2 ;  /* 0x0000002314277211 */ /* 0x000fe400010f0eff */
[----:B------:R-:W-:Y:S02]  /*7a50*/  CS2R R138, SRZ ;  /* 0x00000000008a7805 */ /* 0x000fe4000001ff00 */
[----:B------:R-:W-:Y:S01]  /*7a60*/  LEA R18, P2, R23, R33, 0x1 ;  /* 0x0000002117127211 */ /* 0x000fe200078408ff */
[----:B------:R1:W-:Y:S01]  /*7a70*/  STL.64 [R1+0x3e8], R40 ;  /* 0x0003e82801007387 */ /* 0x0003e20000100a00 */
[----:B------:R-:W-:-:S02]  /*7a80*/  LEA R12, R37, R5, 0x2 ;  /* 0x00000005250c7211 */ /* 0x000fc400078e10ff */
[----:B------:R-:W-:Y:S02]  /*7a90*/  CS2R R140, SRZ ;  /* 0x00000000008c7805 */ /* 0x000fe4000001ff00 */
[----:B------:R-:W-:Y:S01]  /*7aa0*/  LEA.HI.X.SX32 R19, R23, R35, 0x1, P2 ;  /* 0x0000002317137211 */ /* 0x000fe200010f0eff */
[----:B------:R2:W-:Y:S01]  /*7ab0*/  STL.64 [R1+0x3e0], R38 ;  /* 0x0003e02601007387 */ /* 0x0005e20000100a00 */
[----:B------:R-:W-:Y:S02]  /*7ac0*/  LEA R20, P2, R26, R33, 0x1 ;  /* 0x000000211a147211 */ /* 0x000fe400078408ff */
[----:B------:R-:W-:Y:S02]  /*7ad0*/  CS2R R142, SRZ ;  /* 0x00000000008e7805 */ /* 0x000fe4000001ff00 */
[----:B------:R-:W-:Y:S02]  /*7ae0*/  LEA R14, R37, R12, 0x2 ;  /* 0x0000000c250e7211 */ /* 0x000fe400078e10ff */
[----:B0-----:R-:W-:-:S02]  /*7af0*/  CS2R R42, SRZ ;  /* 0x00000000002a7805 */ /* 0x001fc4000001ff00 */
[----:B------:R-:W-:Y:S02]  /*7b00*/  IADD3 R187, R238, R187, RZ ;  /* 0x000000bbeebb7210 */ /* 0x000fe40007ffe0ff */
[----:B------:R-:W-:Y:S02]  /*7b10*/  CS2R R144, SRZ ;  /* 0x0000000000907805 */ /* 0x000fe4000001ff00 */
[----:B------:R-:W-:Y:S02]  /*7b20*/  LEA R15, R37, R14, 0x2 ;  /* 0x0000000e250f7211 */ /* 0x000fe400078e10ff */
[----:B------:R-:W-:Y:S02]  /*7b30*/  CS2R R146, SRZ ;  /* 0x0000000000927805 */ /* 0x000fe4000001ff00 */
[----:B-1----:R-:W-:Y:S02]  /*7b40*/  LEA R40, P0, R21, R33, 0x1 ;  /* 0x0000002115287211 */ /* 0x002fe400078008ff */
[----:B------:R-:W-:-:S02]  /*7b50*/  CS2R R148, SRZ ;  /* 0x0000000000947805 */ /* 0x000fc4000001ff00 */
[----:B------:R-:W-:Y:S02]  /*7b60*/  LEA R16, R37, R15, 0x2 ;  /* 0x0000000f25107211 */ /* 0x000fe400078e10ff */
[----:B------:R-:W-:Y:S02]  /*7b70*/  CS2R R150, SRZ ;  /* 0x0000000000967805 */ /* 0x000fe4000001ff00 */
[C---:B--2---:R-:W-:Y:S01]  /*7b80*/  LEA R38, P1, R22.reuse, R33, 0x1 ;  /* 0x0000002116267211 */ /* 0x044fe200078208ff */
[----:B------:R-:W-:Y:S01]  /*7b90*/  UIADD3.64 UR8, UR4, 0x80, URZ ;  /* 0x0000008004087897 */ /* 0x000fe2000fffe03f */
[-C--:B------:R-:W-:Y:S01]  /*7ba0*/  LEA.HI.X.SX32 R41, R21, R35.reuse, 0x1, P0 ;  /* 0x0000002315297211 */ /* 0x080fe200000f0eff */
[----:B------:R-:W-:Y:S01]  /*7bb0*/  IMAD R17, R37, 0x4, R16 ;  /* 0x0000000425117824 */ /* 0x000fe200078e0210 */
[-C--:B------:R-:W-:Y:S01]  /*7bc0*/  LEA.HI.X.SX32 R39, R22, R35.reuse, 0x1, P1 ;  /* 0x0000002316277211 */ /* 0x080fe200008f0eff */
[----:B------:R-:W-:Y:S01]  /*7bd0*/  UIADD3.64 UR8, UR4, 0x180, URZ ;  /* 0x0000018004087897 */ /* 0x000fe2000fffe03f */
[----:B------:R-:W-:Y:S01]  /*7be0*/  LEA.HI.X.SX32 R21, R26, R35, 0x1, P2 ;  /* 0x000000231a157211 */ /* 0x000fe200010f0eff */
[----:B------:R0:W-:Y:S01]  /*7bf0*/  STL.64 [R1+0x3d8], R40 ;  /* 0x0003d82801007387 */ /* 0x0001e20000100a00 */
[C---:B------:R-:W-:Y:S01]  /*7c00*/  LEA R22, P2, R29.reuse, R33, 0x1 ;  /* 0x000000211d167211 */ /* 0x040fe200078408ff */
[----:B------:R-:W-:Y:S01]  /*7c10*/  UIADD3.64 UR16, UR4, 0x280, URZ ;  /* 0x0000028004107897 */ /* 0x000fe2000fffe03f */
[C---:B------:R-:W-:Y:S01]  /*7c20*/  IADD3 R186, R238.reuse, R186, RZ ;  /* 0x000000baeeba7210 */ /* 0x040fe20007ffe0ff */
[----:B------:R1:W-:Y:S01]  /*7c30*/  STL.64 [R1+0x3d0], R38 ;  /* 0x0003d02601007387 */ /* 0x0003e20000100a00 */
[----:B------:R-:W-:Y:S01]  /*7c40*/  LEA.HI.X.SX32 R23, R29, R35, 0x1, P2 ;  /* 0x000000231d177211 */ /* 0x000fe200010f0eff */
[----:B------:R-:W-:Y:S01]  /*7c50*/  UIADD3.64 UR20, UR4, 0x300, URZ ;  /* 0x0000030004147897 */ /* 0x000fe2000fffe03f */
[C---:B------:R-:W-:Y:S01]  /*7c60*/  IADD3 R185, R238.reuse, R185, RZ ;  /* 0x000000b9eeb97210 */ /* 0x040fe20007ffe0ff */
[----:B------:R2:W-:Y:S01]  /*7c70*/  STL.64 [R1+0x3c8], R18 ;  /* 0x0003c81201007387 */ /* 0x0005e20000100a00 */
[----:B------:R-:W-:Y:S01]  /*7c80*/  IADD3 R184, R238, R184, RZ ;  /* 0x000000b8eeb87210 */ /* 0x000fe20007ffe0ff */
[----:B------:R-:W-:Y:S01]  /*7c90*/  UIADD3.64 UR24, UR4, 0x380, URZ ;  /* 0x0000038004187897 */ /* 0x000fe2000fffe03f */
[----:B0-----:R-:W-:Y:S01]  /*7ca0*/  LEA R40, P0, R24, R33, 0x1 ;  /* 0x0000002118287211 */ /* 0x001fe200078008ff */
[----:B------:R-:W-:-:S02]  /*7cb0*/  UIADD3.64 UR28, UR4, 0x400, URZ ;  /* 0x00000400041c7897 */ /* 0x000fc4000fffe03f */
[----:B------:R-:W-:Y:S01]  /*7cc0*/  UIADD3.64 UR32, UR4, 0x480, URZ ;  /* 0x0000048004207897 */ /* 0x000fe2000fffe03f */
[C---:B-1----:R-:W-:Y:S01]  /*7cd0*/  LEA R38, P1, R25.reuse, R33, 0x1 ;  /* 0x0000002119267211 */ /* 0x042fe200078208ff */
[----:B------:R-:W-:Y:S01]  /*7ce0*/  UIADD3.64 UR36, UR4, 0x500, URZ ;  /* 0x0000050004247897 */ /* 0x000fe2000fffe03f */
[-C--:B------:R-:W-:Y:S01]  /*7cf0*/  LEA.HI.X.SX32 R41, R24, R35.reuse, 0x1, P0 ;  /* 0x0000002318297211 */ /* 0x080fe200000f0eff */
[----:B------:R-:W-:Y:S01]  /*7d00*/  UIADD3.64 UR40, UR4, 0x580, URZ ;  /* 0x0000058004287897 */ /* 0x000fe2000fffe03f */
[----:B------:R-:W-:Y:S01]  /*7d10*/  LEA.HI.X.SX32 R39, R25, R35, 0x1, P1 ;  /* 0x0000002319277211 */ /* 0x000fe200008f0eff */
[----:B------:R-:W-:Y:S01]  /*7d20*/  UIADD3.64 UR44, UR4, 0x600, URZ ;  /* 0x00000600042c7897 */ /* 0x000fe2000fffe03f */
[C---:B------:R-:W-:Y:S01]  /*7d30*/  LEA R24, P1, R28.reuse, R33, 0x1 ;  /* 0x000000211c187211 */ /* 0x040fe200078208ff */
[----:B------:R0:W-:Y:S01]  /*7d40*/  STL.64 [R1+0x3c0], R40 ;  /* 0x0003c02801007387 */ /* 0x0001e20000100a00 */
[----:B--2---:R-:W-:Y:S01]  /*7d50*/  LEA R18, R37, R17, 0x2 ;  /* 0x0000001125127211 */ /* 0x004fe200078e10ff */
[----:B------:R-:W-:Y:S01]  /*7d60*/  UIADD3.64 UR48, UR4, 0x680, URZ ;  /* 0x0000068004307897 */ /* 0x000fe2000fffe03f */
[----:B------:R-:W-:Y:S01]  /*7d70*/  LEA.HI.X.SX32 R25, R28, R35, 0x1, P1 ;  /* 0x000000231c197211 */ /* 0x000fe200008f0eff */
[----:B------:R1:W-:Y:S01]  /*7d80*/  STL.64 [R1+0x3b8], R38 ;  /* 0x0003b82601007387 */ /* 0x0003e20000100a00 */
[----:B------:R-:W-:Y:S01]  /*7d90*/  LEA R26, P1, R31, R33, 0x1 ;  /* 0x000000211f1a7211 */ /* 0x000fe200078208ff */
[----:B------:R-:W-:Y:S01]  /*7da0*/  UIADD3.64 UR52, UR4, 0x700, URZ ;  /* 0x0000070004347897 */ /* 0x000fe2000fffe03f */
[----:B------:R-:W-:Y:S01]  /*7db0*/  LEA R19, R37, R18, 0x2 ;  /* 0x0000001225137211 */ /* 0x000fe200078e10ff */
[----:B------:R2:W-:Y:S01]  /*7dc0*/  STL.64 [R1+0x3b0], R20 ;  /* 0x0003b01401007387 */ /* 0x0005e20000100a00 */
[----:B------:R-:W-:Y:S01]  /*7dd0*/  UMOV UR59, 0x40000040 ;  /* 0x40000040003b7882 */ /* 0x000fe20000000000 */
[----:B------:R-:W-:Y:S01]  /*7de0*/  UIADD3.64 UR22, UR6, 0x104, URZ ;  /* 0x0000010406167897 */ /* 0x000fe2000fffe03f */
[----:B0-----:R-:W-:Y:S01]  /*7df0*/  CS2R R40, SRZ ;  /* 0x0000000000287805 */ /* 0x001fe2000001ff00 */
[----:B------:R-:W-:-:S02]  /*7e00*/  UIADD3.64 UR26, UR6, 0x1fe, URZ ;  /* 0x000001fe061a7897 */ /* 0x000fc4000fffe03f */
[----:B------:R-:W-:Y:S01]  /*7e10*/  UIADD3.64 UR30, UR6, 0x200, URZ ;  /* 0x00000200061e7897 */ /* 0x000fe2000fffe03f */
[C---:B-1----:R-:W-:Y:S01]  /*7e20*/  LEA R38, P0, R27.reuse, R33, 0x1 ;  /* 0x000000211b267211 */ /* 0x042fe200078008ff */
[----:B------:R-:W-:Y:S02]  /*7e30*/  UIADD3.64 UR34, UR6, 0x202, URZ ;  /* 0x0000020206227897 */ /* 0x000fe4000fffe03f */
[----:B------:R-:W-:Y:S01]  /*7e40*/  UIADD3.64 UR38, UR6, 0x204, URZ ;  /* 0x0000020406267897 */ /* 0x000fe2000fffe03f */
[-C--:B------:R-:W-:Y:S01]  /*7e50*/  LEA.HI.X.SX32 R39, R27, R35.reuse, 0x1, P0 ;  /* 0x000000231b277211 */ /* 0x080fe200000f0eff */
[----:B------:R-:W-:Y:S01]  /*7e60*/  UIADD3.64 UR42, UR6, 0x2fe, URZ ;  /* 0x000002fe062a7897 */ /* 0x000fe2000fffe03f */
[----:B------:R-:W-:Y:S01]  /*7e70*/  LEA.HI.X.SX32 R27, R31, R35, 0x1, P1 ;  /* 0x000000231f1b7211 */ /* 0x000fe200008f0eff */
[----:B------:R-:W-:Y:S01]  /*7e80*/  UIADD3.64 UR46, UR6, 0x300, URZ ;  /* 0x00000300062e7897 */ /* 0x000fe2000fffe03f */
[----:B--2---:R-:W-:Y:S01]  /*7e90*/  LEA R20, R37, R19, 0x2 ;  /* 0x0000001325147211 */ /* 0x004fe200078e10ff */
[----:B------:R0:W-:Y:S01]  /*7ea0*/  STL.64 [R1+0x3a8], R38 ;  /* 0x0003a82601007387 */ /* 0x0001e20000100a00 */
[----:B------:R-:W-:-:S02]  /*7eb0*/  UIADD3.64 UR50, UR6, 0x302, URZ ;  /* 0x0000030206327897 */ /* 0x000fc4000fffe03f */
[----:B------:R-:W-:Y:S01]  /*7ec0*/  LEA R21, R37, R20, 0x2 ;  /* 0x0000001425157211 */ /* 0x000fe200078e10ff */
[----:B------:R1:W-:Y:S01]  /*7ed0*/  STL.64 [R1+0x3a0], R24 ;  /* 0x0003a01801007387 */ /* 0x0003e20000100a00 */
[----:B------:R-:W-:-:S03]  /*7ee0*/  UIADD3.64 UR54, UR6, 0x304, URZ ;  /* 0x0000030406367897 */ /* 0x000fc6000fffe03f */
[----:B------:R2:W-:Y:S01]  /*7ef0*/  STL.64 [R1+0x398], R22 ;  /* 0x0003981601007387 */ /* 0x0005e20000100a00 */
[CC--:B0-----:R-:W-:Y:S02]  /*7f00*/  LEA R38, P0, R30.reuse, R33.reuse, 0x1 ;  /* 0x000000211e267211 */ /* 0x0c1fe400078008ff */
[C---:B-1----:R-:W-:Y:S02]  /*7f10*/  LEA R24, P2, R3.reuse, R33, 0x1 ;  /* 0x0000002103187211 */ /* 0x042fe400078408ff */
[-C--:B------:R-:W-:Y:S02]  /*7f20*/  LEA.HI.X.SX32 R39, R30, R35.reuse, 0x1, P0 ;  /* 0x000000231e277211 */ /* 0x080fe400000f0eff */
[----:B------:R-:W-:Y:S02]  /*7f30*/  CS2R R30, SRZ ;  /* 0x00000000001e7805 */ /* 0x000fe4000001ff00 */
[----:B------:R-:W-:Y:S01]  /*7f40*/  LEA.HI.X.SX32 R25, R3, R35, 0x1, P2 ;  /* 0x0000002303197211 */ /* 0x000fe200010f0eff */
[C---:B--2---:R-:W-:Y:S01]  /*7f50*/  IMAD R22, R37.reuse, 0x4, R21 ;  /* 0x0000000425167824 */ /* 0x044fe200078e0215 */
[C---:B------:R-:W-:Y:S01]  /*7f60*/  LEA R28, P0, R32.reuse, R33, 0x1 ;  /* 0x00000021201c7211 */ /* 0x040fe200078008ff */
[----:B------:R0:W-:Y:S03]  /*7f70*/  STL.64 [R1+0x390], R38 ;  /* 0x0003902601007387 */ /* 0x0001e60000100a00 */
[----:B------:R-:W-:Y:S01]  /*7f80*/  LEA.HI.X.SX32 R29, R32, R35, 0x1, P0 ;  /* 0x00000023201d7211 */ /* 0x000fe200000f0eff */
[----:B------:R1:W-:Y:S01]  /*7f90*/  STL.64 [R1+0x388], R26 ;  /* 0x0003881a01007387 */ /* 0x0003e20000100a00 */
[----:B------:R-:W-:-:S03]  /*7fa0*/  LEA R3, R37, R22, 0x2 ;  /* 0x0000001625037211 */ /* 0x000fc600078e10ff */
[----:B------:R2:W-:Y:S01]  /*7fb0*/  STL.64 [R1+0x380], R24 ;  /* 0x0003801801007387 */ /* 0x0005e20000100a00 */
[----:B------:R-:W-:-:S03]  /*7fc0*/  LEA R23, R37, R3, 0x2 ;  /* 0x0000000325177211 */ /* 0x000fc600078e10ff */
[----:B------:R3:W-:Y:S01]  /*7fd0*/  STL.64 [R1+0x378], R28 ;  /* 0x0003781c01007387 */ /* 0x0007e20000100a00 */
[----:B0-----:R-:W-:Y:S02]  /*7fe0*/  CS2R R38, SRZ ;  /* 0x0000000000267805 */ /* 0x001fe4000001ff00 */
[-C--:B-1----:R-:W-:Y:S02]  /*7ff0*/  LEA R26, P1, R6, R33.reuse, 0x1 ;  /* 0x00000021061a7211 */ /* 0x082fe400078208ff */
[----:B--2---:R-:W-:Y:S02]  /*8000*/  LEA R24, P2, R0, R33, 0x1 ;  /* 0x0000002100187211 */ /* 0x004fe400078408ff */
[-C--:B------:R-:W-:Y:S02]  /*8010*/  LEA.HI.X.SX32 R27, R6, R35.reuse, 0x1, P1 ;  /* 0x00000023061b7211 */ /* 0x080fe400008f0eff */
[----:B------:R-:W-:Y:S02]  /*8020*/  LEA.HI.X.SX32 R25, R0, R35, 0x1, P2 ;  /* 0x0000002300197211 */ /* 0x000fe400010f0eff */
[----:B---3--:R-:W-:Y:S01]  /*8030*/  LEA R28, P0, R2, R33, 0x1 ;  /* 0x00000021021c7211 */ /* 0x008fe200078008ff */
[----:B------:R0:W-:Y:S01]  /*8040*/  STL.64 [R1+0x370], R26 ;  /* 0x0003701a01007387 */ /* 0x0001e20000100a00 */
[----:B------:R-:W-:-:S02]  /*8050*/  LEA R0, R37, R23, 0x2 ;  /* 0x0000001725007211 */ /* 0x000fc400078e10ff */
[----:B------:R-:W-:Y:S01]  /*8060*/  LEA.HI.X.SX32 R29, R2, R35, 0x1, P0 ;  /* 0x00000023021d7211 */ /* 0x000fe200000f0eff */
[----:B------:R1:W-:Y:S01]  /*8070*/  STL.64 [R1+0x368], R24 ;  /* 0x0003681801007387 */ /* 0x0003e20000100a00 */
[----:B------:R-:W-:-:S03]  /*8080*/  LEA R6, R37, R0, 0x2 ;  /* 0x0000000025067211 */ /* 0x000fc600078e10ff */
[----:B------:R2:W-:Y:S02]  /*8090*/  STL.64 [R1+0x360], R28 ;  /* 0x0003601c01007387 */ /* 0x0005e40000100a00 */
[----:B------:R-:W-:Y:S01]  /*80a0*/  IMAD R2, R37, 0x4, R6 ;  /* 0x0000000425027824 */ /* 0x000fe200078e0206 */
[CC--:B0-----:R-:W-:Y:S02]  /*80b0*/  LEA R26, P1, R4.reuse, R33.reuse, 0x1 ;  /* 0x00000021041a7211 */ /* 0x0c1fe400078208ff */
[C---:B-1----:R-:W-:Y:S02]  /*80c0*/  LEA R24, P2, R5.reuse, R33, 0x1 ;  /* 0x0000002105187211 */ /* 0x042fe400078408ff */
[-C--:B------:R-:W-:Y:S02]  /*80d0*/  LEA.HI.X.SX32 R27, R4, R35.reuse, 0x1, P1 ;  /* 0x00000023041b7211 */ /* 0x080fe400008f0eff */
[----:B------:R-:W-:Y:S02]  /*80e0*/  LEA.HI.X.SX32 R25, R5, R35, 0x1, P2 ;  /* 0x0000002305197211 */ /* 0x000fe400010f0eff */
[----:B--2---:R-:W-:Y:S01]  /*80f0*/  LEA R28, P0, R12, R33, 0x1 ;  /* 0x000000210c1c7211 */ /* 0x004fe200078008ff */
[----:B------:R0:W-:Y:S01]  /*8100*/  STL.64 [R1+0x358], R26 ;  /* 0x0003581a01007387 */ /* 0x0001e20000100a00 */
[----:B------:R-:W-:-:S02]  /*8110*/  LEA R4, R37, R2, 0x2 ;  /* 0x0000000225047211 */ /* 0x000fc400078e10ff */
[----:B------:R-:W-:Y:S01]  /*8120*/  LEA.HI.X.SX32 R29, R12, R35, 0x1, P0 ;  /* 0x000000230c1d7211 */ /* 0x000fe200000f0eff */
[----:B------:R1:W-:Y:S01]  /*8130*/  STL.64 [R1+0x350], R24 ;  /* 0x0003501801007387 */ /* 0x0003e20000100a00 */
[----:B------:R-:W-:-:S03]  /*8140*/  LEA R5, R37, R4, 0x2 ;  /* 0x0000000425057211 */ /* 0x000fc600078e10ff */
[----:B------:R2:W-:Y:S01]  /*8150*/  STL.64 [R1+0x348], R28 ;  /* 0x0003481c01007387 */ /* 0x0005e20000100a00 */
[----:B------:R-:W-:Y:S02]  /*8160*/  LEA R12, R37, R5, 0x2 ;  /* 0x00000005250c7211 */ /* 0x000fe400078e10ff */
        /* <DEDUP_REMOVED lines=8> */
[----:B------:R1:W-:Y:S02]  /*81f0*/  STL.64 [R1+0x338], R24 ;  /* 0x0003381801007387 */ /* 0x0003e40000100a00 */
[----:B------:R-:W-:Y:S02]  /*8200*/  IMAD R15, R37, 0x4, R14 ;  /* 0x00000004250f7824 */ /* 0x000fe400078e020e */
[----:B------:R2:W-:Y:S01]  /*8210*/  STL.64 [R1+0x330], R28 ;  /* 0x0003301c01007387 */ /* 0x0005e20000100a00 */
[CC--:B0-----:R-:W-:Y:S02]  /*8220*/  LEA R26, P1, R17.reuse, R33.reuse, 0x1 ;  /* 0x00000021111a7211 */ /* 0x0c1fe400078208ff */
[----:B-1----:R-:W-:Y:S02]  /*8230*/  LEA R24, P2, R18, R33, 0x1 ;  /* 0x0000002112187211 */ /* 0x002fe400078408ff */
[----:B------:R-:W-:-:S02]  /*8240*/  LEA.HI.X.SX32 R27, R17, R35, 0x1, P1 ;  /* 0x00000023111b7211 */ /* 0x000fc400008f0eff */
[----:B------:R-:W-:Y:S02]  /*8250*/  LEA.HI.X.SX32 R25, R18, R35, 0x1, P2 ;  /* 0x0000002312197211 */ /* 0x000fe400010f0eff */
[----:B--2---:R-:W-:Y:S02]  /*8260*/  CS2R R28, SRZ ;  /* 0x00000000001c7805 */ /* 0x004fe4000001ff00 */
[C---:B------:R-:W-:Y:S01]  /*8270*/  LEA R16, P2, R21.reuse, R33, 0x1 ;  /* 0x0000002115107211 */ /* 0x040fe200078408ff */
[----:B------:R0:W-:Y:S03]  /*8280*/  STL.64 [R1+0x328], R26 ;  /* 0x0003281a01007387 */ /* 0x0001e60000100a00 */
[----:B------:R-:W-:Y:S01]  /*8290*/  LEA.HI.X.SX32 R17, R21, R35, 0x1, P2 ;  /* 0x0000002315117211 */ /* 0x000fe200010f0eff */
[----:B------:R1:W-:Y:S01]  /*82a0*/  STL.64 [R1+0x320], R24 ;  /* 0x0003201801007387 */ /* 0x0003e20000100a00 */
[----:B------:R-:W-:-:S03]  /*82b0*/  LEA R18, P2, R23, R33, 0x1 ;  /* 0x0000002117127211 */ /* 0x000fc600078408ff */
[----:B------:R2:W-:Y:S01]  /*82c0*/  STL.64 [R1+0x308], R16 ;  /* 0x0003081001007387 */ /* 0x0005e20000100a00 */
[CC--:B0-----:R-:W-:Y:S02]  /*82d0*/  LEA R26, P0, R19.reuse, R33.reuse, 0x1 ;  /* 0x00000021131a7211 */ /* 0x0c1fe400078008ff */
[C---:B-1----:R-:W-:Y:S02]  /*82e0*/  LEA R24, P1, R20.reuse, R33, 0x1 ;  /* 0x0000002114187211 */ /* 0x042fe400078208ff */
[-C--:B------:R-:W-:Y:S02]  /*82f0*/  LEA.HI.X.SX32 R27, R19, R35.reuse, 0x1, P0 ;  /* 0x00000023131b7211 */ /* 0x080fe400000f0eff */
[-C--:B------:R-:W-:Y:S02]  /*8300*/  LEA.HI.X.SX32 R25, R20, R35.reuse, 0x1, P1 ;  /* 0x0000002314197211 */ /* 0x080fe400008f0eff */
[----:B------:R-:W-:Y:S01]  /*8310*/  LEA.HI.X.SX32 R19, R23, R35, 0x1, P2 ;  /* 0x0000002317137211 */ /* 0x000fe200010f0eff */
[----:B------:R0:W-:Y:S01]  /*8320*/  STL.64 [R1+0x318], R26 ;  /* 0x0003181a01007387 */ /* 0x0001e20000100a00 */
[----:B------:R-:W-:-:S02]  /*8330*/  LEA R20, P2, R2, R33, 0x1 ;  /* 0x0000002102147211 */ /* 0x000fc400078408ff */
[C---:B--2---:R-:W-:Y:S01]  /*8340*/  LEA R16, R37.reuse, R15, 0x2 ;  /* 0x0000000f25107211 */ /* 0x044fe200078e10ff */
[----:B------:R1:W-:Y:S01]  /*8350*/  STL.64 [R1+0x310], R24 ;  /* 0x0003101801007387 */ /* 0x0003e20000100a00 */
[----:B------:R-:W-:Y:S02]  /*8360*/  LEA.HI.X.SX32 R21, R2, R35, 0x1, P2 ;  /* 0x0000002302157211 */ /* 0x000fe400010f0eff */
[----:B------:R-:W-:Y:S02]  /*8370*/  LEA R17, R37, R16, 0x2 ;  /* 0x0000001025117211 */ /* 0x000fe400078e10ff */
[CC--:B0-----:R-:W-:Y:S02]  /*8380*/  LEA R26, P0, R22.reuse, R33.reuse, 0x1 ;  /* 0x00000021161a7211 */ /* 0x0c1fe400078008ff */
[----:B-1----:R-:W-:Y:S02]  /*8390*/  LEA R24, P1, R3, R33, 0x1 ;  /* 0x0000002103187211 */ /* 0x002fe400078208ff */
[----:B------:R-:W-:-:S02]  /*83a0*/  LEA.HI.X.SX32 R27, R22, R35, 0x1, P0 ;  /* 0x00000023161b7211 */ /* 0x000fc400000f0eff */
[----:B------:R-:W-:Y:S02]  /*83b0*/  LEA.HI.X.SX32 R25, R3, R35, 0x1, P1 ;  /* 0x0000002303197211 */ /* 0x000fe400008f0eff */
[----:B------:R-:W-:Y:S01]  /*83c0*/  LEA R3, R37, R17, 0x2 ;  /* 0x0000001125037211 */ /* 0x000fe200078e10ff */
[----:B------:R0:W-:Y:S04]  /*83d0*/  STL.64 [R1+0x300], R26 ;  /* 0x0003001a01007387 */ /* 0x0001e80000100a00 */
[----:B------:R1:W-:Y:S04]  /*83e0*/  STL.64 [R1+0x2f8], R24 ;  /* 0x0002f81801007387 */ /* 0x0003e80000100a00 */
[----:B------:R2:W-:Y:S01]  /*83f0*/  STL.64 [R1+0x2f0], R18 ;  /* 0x0002f01201007387 */ /* 0x0005e20000100a00 */
[----:B0-----:R-:W-:-:S02]  /*8400*/  LEA R26, P0, R0, R33, 0x1 ;  /* 0x00000021001a7211 */ /* 0x001fc400078008ff */
[----:B-1----:R-:W-:Y:S02]  /*8410*/  LEA R24, P1, R6, R33, 0x1 ;  /* 0x0000002106187211 */ /* 0x002fe400078208ff */
[-C--:B------:R-:W-:Y:S02]  /*8420*/  LEA.HI.X.SX32 R27, R0, R35.reuse, 0x1, P0 ;  /* 0x00000023001b7211 */ /* 0x080fe400000f0eff */
[----:B------:R-:W-:Y:S02]  /*8430*/  LEA.HI.X.SX32 R25, R6, R35, 0x1, P1 ;  /* 0x0000002306197211 */ /* 0x000fe400008f0eff */
[----:B------:R-:W-:Y:S01]  /*8440*/  LEA R22, P1, R5, R33, 0x1 ;  /* 0x0000002105167211 */ /* 0x000fe200078208ff */
[----:B------:R0:W-:Y:S01]  /*8450*/  STL.64 [R1+0x2e8], R26 ;  /* 0x0002e81a01007387 */ /* 0x0001e20000100a00 */
[----:B--2---:R-:W-:Y:S02]  /*8460*/  LEA R18, R37, R3, 0x2 ;  /* 0x0000000325127211 */ /* 0x004fe400078e10ff */
[----:B------:R-:W-:Y:S01]  /*8470*/  LEA.HI.X.SX32 R23, R5, R35, 0x1, P1 ;  /* 0x0000002305177211 */ /* 0x000fe200008f0eff */
[----:B------:R1:W-:Y:S01]  /*8480*/  STL.64 [R1+0x2e0], R24 ;  /* 0x0002e01801007387 */ /* 0x0003e20000100a00 */
[----:B------:R-:W-:-:S03]  /*8490*/  LEA R0, R37, R18, 0x2 ;  /* 0x0000001225007211 */ /* 0x000fc600078e10ff */
[----:B------:R2:W-:Y:S02]  /*84a0*/  STL.64 [R1+0x2d8], R20 ;  /* 0x0002d81401007387 */ /* 0x0005e40000100a00 */
[----:B------:R-:W-:Y:S01]  /*84b0*/  IMAD R2, R37, 0x4, R0 ;  /* 0x0000000425027824 */ /* 0x000fe200078e0200 */
[----:B0-----:R-:W-:Y:S02]  /*84c0*/  CS2R R26, SRZ ;  /* 0x00000000001a7805 */ /* 0x001fe4000001ff00 */
[-C--:B-1----:R-:W-:Y:S02]  /*84d0*/  LEA R24, P0, R4, R33.reuse, 0x1 ;  /* 0x0000002104187211 */ /* 0x082fe400078008ff */
[----:B--2---:R-:W-:Y:S02]  /*84e0*/  LEA R20, P2, R12, R33, 0x1 ;  /* 0x000000210c147211 */ /* 0x004fe400078408ff */
[-C--:B------:R-:W-:Y:S02]  /*84f0*/  LEA.HI.X.SX32 R25, R4, R35.reuse, 0x1, P0 ;  /* 0x0000002304197211 */ /* 0x080fe400000f0eff */
[----:B------:R-:W-:-:S02]  /*8500*/  LEA.HI.X.SX32 R21, R12, R35, 0x1, P2 ;  /* 0x000000230c157211 */ /* 0x000fc400010f0eff */
[C---:B------:R-:W-:Y:S01]  /*8510*/  LEA R4, R37.reuse, R2, 0x2 ;  /* 0x0000000225047211 */ /* 0x040fe200078e10ff */
[----:B------:R0:W-:Y:S03]  /*8520*/  STL.64 [R1+0x2d0], R24 ;  /* 0x0002d01801007387 */ /* 0x0001e60000100a00 */
[C---:B------:R-:W-:Y:S01]  /*8530*/  LEA R5, R37.reuse, R4, 0x2 ;  /* 0x0000000425057211 */ /* 0x040fe200078e10ff */
[----:B------:R1:W-:Y:S03]  /*8540*/  STL.64 [R1+0x2c8], R22 ;  /* 0x0002c81601007387 */ /* 0x0003e60000100a00 */
[C---:B------:R-:W-:Y:S01]  /*8550*/  LEA R6, R37.reuse, R5, 0x2 ;  /* 0x0000000525067211 */ /* 0x040fe200078e10ff */
[----:B------:R2:W-:Y:S03]  /*8560*/  STL.64 [R1+0x2c0], R20 ;  /* 0x0002c01401007387 */ /* 0x0005e60000100a00 */
[----:B------:R-:W-:-:S02]  /*8570*/  LEA R12, R37, R6, 0x2 ;  /* 0x00000006250c7211 */ /* 0x000fc400078e10ff */
[CC--:B0-----:R-:W-:Y:S02]  /*8580*/  LEA R24, P0, R14.reuse, R33.reuse, 0x1 ;  /* 0x000000210e187211 */ /* 0x0c1fe400078008ff */
[C---:B-1----:R-:W-:Y:S02]  /*8590*/  LEA R22, P1, R15.reuse, R33, 0x1 ;  /* 0x000000210f167211 */ /* 0x042fe400078208ff */
[----:B------:R-:W-:Y:S02]  /*85a0*/  LEA.HI.X.SX32 R25, R14, R35, 0x1, P0 ;  /* 0x000000230e197211 */ /* 0x000fe400000f0eff */
[C---:B--2---:R-:W-:Y:S02]  /*85b0*/  LEA R20, P2, R16.reuse, R33, 0x1 ;  /* 0x0000002110147211 */ /* 0x044fe400078408ff */
[-C--:B------:R-:W-:Y:S01]  /*85c0*/  LEA.HI.X.SX32 R23, R15, R35.reuse, 0x1, P1 ;  /* 0x000000230f177211 */ /* 0x080fe200008f0eff */
[----:B------:R0:W-:Y:S01]  /*85d0*/  STL.64 [R1+0x2b8], R24 ;  /* 0x0002b81801007387 */ /* 0x0001e20000100a00 */
[----:B------:R-:W-:-:S02]  /*85e0*/  LEA.HI.X.SX32 R21, R16, R35, 0x1, P2 ;  /* 0x0000002310157211 */ /* 0x000fc400010f0eff */
[C---:B------:R-:W-:Y:S01]  /*85f0*/  LEA R14, P2, R18.reuse, R33, 0x1 ;  /* 0x00000021120e7211 */ /* 0x040fe200078408ff */
[----:B------:R1:W-:Y:S03]  /*8600*/  STL.64 [R1+0x2b0], R22 ;  /* 0x0002b01601007387 */ /* 0x0003e60000100a00 */
[----:B------:R-:W-:Y:S01]  /*8610*/  LEA.HI.X.SX32 R15, R18, R35, 0x1, P2 ;  /* 0x00000023120f7211 */ /* 0x000fe200010f0eff */
[----:B------:R2:W-:Y:S01]  /*8620*/  STL.64 [R1+0x2a8], R20 ;  /* 0x0002a81401007387 */ /* 0x0005e20000100a00 */
[-C--:B------:R-:W-:Y:S02]  /*8630*/  LEA R16, P2, R4, R33.reuse, 0x1 ;  /* 0x0000002104107211 */ /* 0x080fe400078408ff */
[----:B0-----:R-:W-:Y:S02]  /*8640*/  CS2R R24, SRZ ;  /* 0x0000000000187805 */ /* 0x001fe4000001ff00 */
[----:B-1----:R-:W-:-:S02]  /*8650*/  LEA R22, P0, R17, R33, 0x1 ;  /* 0x0000002111167211 */ /* 0x002fc400078008ff */
[----:B--2---:R-:W-:Y:S02]  /*8660*/  LEA R20, P1, R3, R33, 0x1 ;  /* 0x0000002103147211 */ /* 0x004fe400078208ff */
[-C--:B------:R-:W-:Y:S02]  /*8670*/  LEA.HI.X.SX32 R23, R17, R35.reuse, 0x1, P0 ;  /* 0x0000002311177211 */ /* 0x080fe400000f0eff */
[-C--:B------:R-:W-:Y:S02]  /*8680*/  LEA.HI.X.SX32 R21, R3, R35.reuse, 0x1, P1 ;  /* 0x0000002303157211 */ /* 0x080fe400008f0eff */
[----:B------:R-:W-:Y:S01]  /*8690*/  LEA R3, R37, R12, 0x2 ;  /* 0x0000000c25037211 */ /* 0x000fe200078e10ff */
[----:B------:R0:W-:Y:S01]  /*86a0*/  STL.64 [R1+0x2a0], R22 ;  /* 0x0002a01601007387 */ /* 0x0001e20000100a00 */
[----:B------:R-:W-:-:S03]  /*86b0*/  LEA.HI.X.SX32 R17, R4, R35, 0x1, P2 ;  /* 0x0000002304117211 */ /* 0x000fc600010f0eff */
[----:B------:R1:W-:Y:S04]  /*86c0*/  STL.64 [R1+0x298], R20 ;  /* 0x0002981401007387 */ /* 0x0003e80000100a00 */
[----:B------:R2:W-:Y:S01]  /*86d0*/  STL.64 [R1+0x290], R14 ;  /* 0x0002900e01007387 */ /* 0x0005e20000100a00 */
[-C--:B0-----:R-:W-:Y:S02]  /*86e0*/  LEA R22, P0, R0, R33.reuse, 0x1 ;  /* 0x0000002100167211 */ /* 0x081fe400078008ff */
[----:B-1----:R-:W-:Y:S02]  /*86f0*/  LEA R20, P1, R2, R33, 0x1 ;  /* 0x0000002102147211 */ /* 0x002fe400078208ff */
[-C--:B------:R-:W-:Y:S02]  /*8700*/  LEA.HI.X.SX32 R23, R0, R35.reuse, 0x1, P0 ;  /* 0x0000002300177211 */ /* 0x080fe400000f0eff */
[----:B------:R-:W-:Y:S01]  /*8710*/  LEA.HI.X.SX32 R21, R2, R35, 0x1, P1 ;  /* 0x0000002302157211 */ /* 0x000fe200008f0eff */
[C---:B--2---:R-:W-:Y:S01]  /*8720*/  IMAD R14, R37.reuse, 0x4, R3 ;  /* 0x00000004250e7824 */ /* 0x044fe200078e0203 */
[C---:B------:R-:W-:Y:S01]  /*8730*/  LEA R18, P1, R6.reuse, R33, 0x1 ;  /* 0x0000002106127211 */ /* 0x040fe200078208ff */
[----:B------:R-:W-:Y:S03]  /*8740*/  STL.64 [R1+0x288], R22 ;  /* 0x0002881601007387 */ /* 0x000fe60000100a00 */
[----:B------:R-:W-:Y:S01]  /*8750*/  LEA R0, R37, R14, 0x2 ;  /* 0x0000000e25007211 */ /* 0x000fe200078e10ff */
[----:B------:R0:W-:Y:S01]  /*8760*/  STL.64 [R1+0x280], R20 ;  /* 0x0002801401007387 */ /* 0x0001e20000100a00 */
[----:B------:R-:W-:-:S02]  /*8770*/  LEA.HI.X.SX32 R19, R6, R35, 0x1, P1 ;  /* 0x0000002306137211 */ /* 0x000fc400008f0eff */
[C---:B------:R-:W-:Y:S01]  /*8780*/  LEA R2, R37.reuse, R0, 0x2 ;  /* 0x0000000025027211 */ /* 0x040fe200078e10ff */
[----:B------:R1:W-:Y:S01]  /*8790*/  STL.64 [R1+0x278], R16 ;  /* 0x0002781001007387 */ /* 0x0003e20000100a00 */
[----:B------:R-:W-:Y:S02]  /*87a0*/  MOV R6, RZ ;  /* 0x000000ff00067202 */ /* 0x000fe40000000f00 */
[----:B------:R-:W-:Y:S02]  /*87b0*/  LEA R4, R37, R2, 0x2 ;  /* 0x0000000225047211 */ /* 0x000fe400078e10ff */
[CC--:B0-----:R-:W-:Y:S02]  /*87c0*/  LEA R20, P0, R5.reuse, R33.reuse, 0x1 ;  /* 0x0000002105147211 */ /* 0x0c1fe400078008ff */
[----:B-1----:R-:W-:Y:S02]  /*87d0*/  LEA R16, P2, R12, R33, 0x1 ;  /* 0x000000210c107211 */ /* 0x002fe400078408ff */
[----:B------:R-:W-:-:S02]  /*87e0*/  LEA.HI.X.SX32 R21, R5, R35, 0x1, P0 ;  /* 0x0000002305157211 */ /* 0x000fc400000f0eff */
[----:B------:R-:W-:Y:S02]  /*87f0*/  LEA.HI.X.SX32 R17, R12, R35, 0x1, P2 ;  /* 0x000000230c117211 */ /* 0x000fe400010f0eff */
[----:B------:R-:W-:Y:S01]  /*8800*/  LEA R5, R37, R4, 0x2 ;  /* 0x0000000425057211 */ /* 0x000fe200078e10ff */
[----:B------:R0:W-:Y:S01]  /*8810*/  STL.64 [R1+0x270], R20 ;  /* 0x0002701401007387 */ /* 0x0001e20000100a00 */
[----:B------:R-:W-:Y:S01]  /*8820*/  LOP3.LUT R12, R13, 0x20, RZ, 0x3c, !PT ;  /* 0x000000200d0c7812 */ /* 0x000fe200078e3cff */
[C---:B------:R-:W-:Y:S02]  /*8830*/  IMAD.IADD R13, R238.reuse, 0x1, R13 ;  /* 0x00000001ee0d7824 */ /* 0x040fe400078e020d */
[----:B------:R1:W-:Y:S01]  /*8840*/  STL.64 [R1+0x268], R18 ;  /* 0x0002681201007387 */ /* 0x0003e20000100a00 */
[----:B------:R-:W-:-:S03]  /*8850*/  IADD3 R12, R238, R12, RZ ;  /* 0x0000000cee0c7210 */ /* 0x000fc60007ffe0ff */
[----:B------:R2:W-:Y:S01]  /*8860*/  STL.64 [R1+0x260], R16 ;  /* 0x0002601001007387 */ /* 0x0005e20000100a00 */
[CC--:B0-----:R-:W-:Y:S02]  /*8870*/  LEA R20, P0, R3.reuse, R33.reuse, 0x1 ;  /* 0x0000002103147211 */ /* 0x0c1fe400078008ff */
[----:B-1----:R-:W-:Y:S02]  /*8880*/  LEA R18, P1, R14, R33, 0x1 ;  /* 0x000000210e127211 */ /* 0x002fe400078208ff */
[----:B------:R-:W-:Y:S02]  /*8890*/  LEA.HI.X.SX32 R21, R3, R35, 0x1, P0 ;  /* 0x0000002303157211 */ /* 0x000fe400000f0eff */
[----:B--2---:R-:W-:Y:S02]  /*88a0*/  LEA R16, P2, R0, R33, 0x1 ;  /* 0x0000002100107211 */ /* 0x004fe400078408ff */
[-C--:B------:R-:W-:Y:S01]  /*88b0*/  LEA.HI.X.SX32 R19, R14, R35.reuse, 0x1, P1 ;  /* 0x000000230e137211 */ /* 0x080fe200008f0eff */
[----:B------:R0:W-:Y:S01]  /*88c0*/  STL.64 [R1+0x258], R20 ;  /* 0x0002581401007387 */ /* 0x0001e20000100a00 */
[----:B------:R-:W-:-:S02]  /*88d0*/  LEA.HI.X.SX32 R17, R0, R35, 0x1, P2 ;  /* 0x0000002300117211 */ /* 0x000fc400010f0eff */
[----:B------:R-:W-:Y:S01]  /*88e0*/  LEA R0, R37, R5, 0x2 ;  /* 0x0000000525007211 */ /* 0x000fe200078e10ff */
[----:B------:R1:W-:Y:S01]  /*88f0*/  STL.64 [R1+0x250], R18 ;  /* 0x0002501201007387 */ /* 0x0003e20000100a00 */
[----:B------:R-:W-:Y:S02]  /*8900*/  MOV R3, 0x3f800000 ;  /* 0x3f80000000037802 */ /* 0x000fe40000000f00 */
[----:B------:R-:W-:Y:S02]  /*8910*/  CS2R R36, SRZ ;  /* 0x0000000000247805 */ /* 0x000fe4000001ff00 */
[C---:B------:R-:W-:Y:S01]  /*8920*/  LEA R14, P3, R0.reuse, R33, 0x1 ;  /* 0x00000021000e7211 */ /* 0x040fe200078608ff */
[----:B------:R2:W-:Y:S03]  /*8930*/  STL.64 [R1+0x248], R16 ;  /* 0x0002481001007387 */ /* 0x0005e60000100a00 */
[----:B------:R-:W-:-:S02]  /*8940*/  LEA.HI.X.SX32 R15, R0, R35, 0x1, P3 ;  /* 0x00000023000f7211 */ /* 0x000fc400018f0eff */
[-C--:B0-----:R-:W-:Y:S02]  /*8950*/  LEA R20, P0, R2, R33.reuse, 0x1 ;  /* 0x0000002102147211 */ /* 0x081fe400078008ff */
[----:B------:R-:W-:Y:S02]  /*8960*/  MOV R0, 0x3f800000 ;  /* 0x3f80000000007802 */ /* 0x000fe40000000f00 */
[----:B-1----:R-:W-:Y:S02]  /*8970*/  LEA R18, P1, R4, R33, 0x1 ;  /* 0x0000002104127211 */ /* 0x002fe400078208ff */
[----:B------:R-:W-:Y:S02]  /*8980*/  LEA.HI.X.SX32 R21, R2, R35, 0x1, P0 ;  /* 0x0000002302157211 */ /* 0x000fe400000f0eff */
[----:B--2---:R-:W-:Y:S02]  /*8990*/  LEA R16, P2, R5, R33, 0x1 ;  /* 0x0000002105107211 */ /* 0x004fe400078408ff */
[----:B------:R-:W-:-:S02]  /*89a0*/  CS2R R32, SRZ ;  /* 0x0000000000207805 */ /* 0x000fc4000001ff00 */
[-C--:B------:R-:W-:Y:S01]  /*89b0*/  LEA.HI.X.SX32 R19, R4, R35.reuse, 0x1, P1 ;  /* 0x0000002304137211 */ /* 0x080fe200008f0eff */
[----:B------:R-:W-:Y:S01]  /*89c0*/  STL.64 [R1+0x240], R20 ;  /* 0x0002401401007387 */ /* 0x000fe20000100a00 */
[----:B------:R-:W-:Y:S02]  /*89d0*/  LEA.HI.X.SX32 R17, R5, R35, 0x1, P2 ;  /* 0x0000002305117211 */ /* 0x000fe400010f0eff */
[----:B------:R-:W-:Y:S02]  /*89e0*/  CS2R R34, SRZ ;  /* 0x0000000000227805 */ /* 0x000fe4000001ff00 */
[----:B------:R-:W-:Y:S01]  /*89f0*/  MOV R2, 0x3f800000 ;  /* 0x3f80000000027802 */ /* 0x000fe20000000f00 */
[----:B------:R-:W-:Y:S01]  /*8a00*/  STL.64 [R1+0x238], R18 ;  /* 0x0002381201007387 */ /* 0x000fe20000100a00 */
[----:B------:R-:W-:-:S03]  /*8a10*/  MOV R5, RZ ;  /* 0x000000ff00057202 */ /* 0x000fc60000000f00 */
[----:B------:R-:W-:Y:S04]  /*8a20*/  STL.64 [R1+0x230], R16 ;  /* 0x0002301001007387 */ /* 0x000fe80000100a00 */
[----:B------:R-:W-:Y:S04]  /*8a30*/  STL.64 [R1+0x228], R14 ;  /* 0x0002280e01007387 */ /* 0x000fe80000100a00 */
[----:B------:R-:W-:Y:S04]  /*8a40*/  STL [R1+0x218], R0 ;  /* 0x0002180001007387 */ /* 0x000fe80000100800 */
[----:B------:R-:W-:Y:S04]  /*8a50*/  STL [R1+0x204], RZ ;  /* 0x000204ff01007387 */ /* 0x000fe80000100800 */
[----:B------:R0:W-:Y:S04]  /*8a60*/  STL [R1+0x220], R3 ;  /* 0x0002200301007387 */ /* 0x0001e80000100800 */
[----:B------:R1:W-:Y:S04]  /*8a70*/  STL [R1+0x224], R2 ;  /* 0x0002240201007387 */ /* 0x0003e80000100800 */
[----:B------:R-:W-:Y:S01]  /*8a80*/  STL [R1+0x21c], R0 ;  /* 0x00021c0001007387 */ /* 0x000fe20000100800 */
[----:B0-----:R-:W-:-:S03]  /*8a90*/  MOV R3, UR13 ;  /* 0x0000000d00037c02 */ /* 0x001fc60008000f00 */
[----:B------:R-:W-:Y:S01]  /*8aa0*/  STL [R1], RZ ;  /* 0x000000ff01007387 */ /* 0x000fe20000100800 */
[----:B-1----:R-:W-:Y:S01]  /*8ab0*/  MOV R2, UR12 ;  /* 0x0000000c00027c02 */ /* 0x002fe20008000f00 */
[----:B------:R-:W-:Y:S02]  /*8ac0*/  UIADD3.64 UR12, UR4, 0x200, URZ ;  /* 0x00000200040c7897 */ /* 0x000fe4000fffe03f */
        /* <DEDUP_REMOVED lines=127> */
[----:B------:R0:W-:Y:S02]  /*92c0*/  STL.64 [R1+0x428], R2 ;  /* 0x0004280201007387 */ /* 0x0001e40000100a00 */
[----:B0-----:R-:W-:-:S02]  /*92d0*/  MOV R2, UR14 ;  /* 0x0000000e00027c02 */ /* 0x001fc40008000f00 */
[----:B------:R-:W-:Y:S01]  /*92e0*/  MOV R3, UR15 ;  /* 0x0000000f00037c02 */ /* 0x000fe20008000f00 */
[----:B------:R-:W-:-:S04]  /*92f0*/  UIADD3.64 UR14, UR4, 0x900, URZ ;  /* 0x00000900040e7897 */ /* 0x000fc8000fffe03f */
[----:B------:R0:W-:Y:S02]  /*9300*/  STL.64 [R1+0x4a8], R2 ;  /* 0x0004a80201007387 */ /* 0x0001e40000100a00 */
[----:B0-----:R-:W-:Y:S02]  /*9310*/  MOV R2, UR10 ;  /* 0x0000000a00027c02 */ /* 0x001fe40008000f00 */
[----:B------:R-:W-:Y:S01]  /*9320*/  MOV R3, UR11 ;  /* 0x0000000b00037c02 */ /* 0x000fe20008000f00 */
[----:B------:R-:W-:-:S04]  /*9330*/  UIADD3.64 UR10, UR4, 0x980, URZ ;  /* 0x00000980040a7897 */ /* 0x000fc8000fffe03f */
[----:B------:R0:W-:Y:S02]  /*9340*/  STL.64 [R1+0x4a0], R2 ;  /* 0x0004a00201007387 */ /* 0x0001e40000100a00 */
[----:B0-----:R-:W-:Y:S01]  /*9350*/  IMAD.U32 R2, RZ, RZ, UR14 ;  /* 0x0000000eff027e24 */ /* 0x001fe2000f8e00ff */
[----:B------:R-:W-:Y:S01]  /*9360*/  MOV R3, UR15 ;  /* 0x0000000f00037c02 */ /* 0x000fe20008000f00 */
[----:B------:R-:W-:Y:S01]  /*9370*/  UMOV UR14, UR58 ;  /* 0x0000003a000e7c82 */ /* 0x000fe20008000000 */
[----:B------:R-:W-:Y:S01]  /*9380*/  UMOV UR15, 0x80000020 ;  /* 0x80000020000f7882 */ /* 0x000fe20000000000 */
[----:B------:R-:W-:Y:S02]  /*9390*/  MOV R14, UR14 ;  /* 0x0000000e000e7c02 */ /* 0x000fe40008000f00 */
[----:B------:R0:W-:Y:S01]  /*93a0*/  STL.64 [R1+0x498], R2 ;  /* 0x0004980201007387 */ /* 0x0001e20000100a00 */
[----:B------:R-:W-:Y:S01]  /*93b0*/  MOV R15, UR15 ;  /* 0x0000000f000f7c02 */ /* 0x000fe20008000f00 */
[----:B------:R-:W-:Y:S01]  /*93c0*/  UIADD3.64 UR14, UR4, 0xb00, URZ ;  /* 0x00000b00040e7897 */ /* 0x000fe2000fffe03f */
[----:B0-----:R-:W-:-:S02]  /*93d0*/  MOV R2, UR10 ;  /* 0x0000000a00027c02 */ /* 0x001fc40008000f00 */
[----:B------:R-:W-:Y:S01]  /*93e0*/  MOV R3, UR11 ;  /* 0x0000000b00037c02 */ /* 0x000fe20008000f00 */
[----:B------:R-:W-:-:S04]  /*93f0*/  UIADD3.64 UR10, UR4, 0xa80, URZ ;  /* 0x00000a80040a7897 */ /* 0x000fc8000fffe03f */
[----:B------:R0:W-:Y:S04]  /*9400*/  STL.64 [R1+0x490], R2 ;  /* 0x0004900201007387 */ /* 0x0001e80000100a00 */
[----:B------:R1:W-:Y:S01]  /*9410*/  STL.64 [R1+0x430], R14 ;  /* 0x0004300e01007387 */ /* 0x0003e20000100a00 */
[----:B0-----:R-:W-:Y:S01]  /*9420*/  IMAD.U32 R2, RZ, RZ, UR18 ;  /* 0x00000012ff027e24 */ /* 0x001fe2000f8e00ff */
[----:B------:R-:W-:Y:S01]  /*9430*/  MOV R3, UR19 ;  /* 0x0000001300037c02 */ /* 0x000fe20008000f00 */
[----:B------:R-:W-:Y:S01]  /*9440*/  UIADD3.64 UR18, UR4, 0xd00, URZ ;  /* 0x00000d0004127897 */ /* 0x000fe2000fffe03f */
[----:B-1----:R-:W-:Y:S02]  /*9450*/  MOV R14, UR10 ;  /* 0x0000000a000e7c02 */ /* 0x002fe40008000f00 */
[----:B------:R-:W-:Y:S01]  /*9460*/  MOV R15, UR11 ;  /* 0x0000000b000f7c02 */ /* 0x000fe20008000f00 */
[----:B------:R0:W-:Y:S01]  /*9470*/  STL.64 [R1+0x488], R2 ;  /* 0x0004880201007387 */ /* 0x0001e20000100a00 */
[----:B------:R-:W-:-:S03]  /*9480*/  UIADD3.64 UR10, UR4, 0xb80, URZ ;  /* 0x00000b80040a7897 */ /* 0x000fc6000fffe03f */
[----:B------:R1:W-:Y:S01]  /*9490*/  STL.64 [R1+0x480], R14 ;  /* 0x0004800e01007387 */ /* 0x0003e20000100a00 */
[----:B0-----:R-:W-:Y:S02]  /*94a0*/  MOV R2, UR14 ;  /* 0x0000000e00027c02 */ /* 0x001fe40008000f00 */
[----:B------:R-:W-:Y:S01]  /*94b0*/  MOV R3, UR15 ;  /* 0x0000000f00037c02 */ /* 0x000fe20008000f00 */
[----:B------:R-:W-:-:S04]  /*94c0*/  UIADD3.64 UR14, UR4, 0xc80, URZ ;  /* 0x00000c80040e7897 */ /* 0x000fc8000fffe03f */
[----:B------:R0:W-:Y:S02]  /*94d0*/  STL.64 [R1+0x478], R2 ;  /* 0x0004780201007387 */ /* 0x0001e40000100a00 */
[----:B-1----:R-:W-:Y:S02]  /*94e0*/  MOV R14, UR14 ;  /* 0x0000000e000e7c02 */ /* 0x002fe40008000f00 */
[----:B------:R-:W-:Y:S01]  /*94f0*/  MOV R15, UR15 ;  /* 0x0000000f000f7c02 */ /* 0x000fe20008000f00 */
[----:B------:R-:W-:Y:S01]  /*9500*/  UIADD3.64 UR14, UR4, 0xe00, URZ ;  /* 0x00000e00040e7897 */ /* 0x000fe2000fffe03f */
[----:B0-----:R-:W-:Y:S01]  /*9510*/  IMAD.U32 R2, RZ, RZ, UR10 ;  /* 0x0000000aff027e24 */ /* 0x001fe2000f8e00ff */
[----:B------:R-:W-:Y:S01]  /*9520*/  MOV R3, UR11 ;  /* 0x0000000b00037c02 */ /* 0x000fe20008000f00 */
[----:B------:R-:W-:-:S04]  /*9530*/  UIADD3.64 UR10, UR4, 0xc00, URZ ;  /* 0x00000c00040a7897 */ /* 0x000fc8000fffe03f */
[----:B------:R0:W-:Y:S02]  /*9540*/  STL.64 [R1+0x470], R2 ;  /* 0x0004700201007387 */ /* 0x0001e40000100a00 */
[----:B0-----:R-:W-:Y:S02]  /*9550*/  MOV R2, UR10 ;  /* 0x0000000a00027c02 */ /* 0x001fe40008000f00 */
        /* <DEDUP_REMOVED lines=14> */
[----:B------:R-:W-:Y:S01]  /*9640*/  UIADD3.64 UR14, UR6, 0x2, URZ ;  /* 0x00000002060e7897 */ /* 0x000fe2000fffe03f */
[----:B-1----:R-:W-:Y:S01]  /*9650*/  IMAD.U32 R14, RZ, RZ, UR18 ;  /* 0x00000012ff0e7e24 */ /* 0x002fe2000f8e00ff */
[----:B------:R-:W-:Y:S01]  /*9660*/  MOV R15, UR19 ;  /* 0x00000013000f7c02 */ /* 0x000fe20008000f00 */
[----:B------:R-:W-:Y:S01]  /*9670*/  UIADD3.64 UR18, UR6, 0x4, URZ ;  /* 0x0000000406127897 */ /* 0x000fe2000fffe03f */
[----:B------:R0:W-:Y:S04]  /*9680*/  STL.64 [R1+0x448], R2 ;  /* 0x0004480201007387 */ /* 0x0001e80000100a00 */
[----:B------:R1:W-:Y:S01]  /*9690*/  STL.64 [R1+0x440], R14 ;  /* 0x0004400e01007387 */ /* 0x0003e20000100a00 */
[----:B0-----:R-:W-:-:S02]  /*96a0*/  MOV R2, UR10 ;  /* 0x0000000a00027c02 */ /* 0x001fc40008000f00 */
[----:B------:R-:W-:Y:S01]  /*96b0*/  MOV R3, UR11 ;  /* 0x0000000b00037c02 */ /* 0x000fe20008000f00 */
[----:B------:R-:W-:Y:S01]  /*96c0*/  UIADD3.64 UR10, UR6, 0xfe, URZ ;  /* 0x000000fe060a7897 */ /* 0x000fe2000fffe03f */
[----:B-1----:R-:W-:Y:S02]  /*96d0*/  MOV R14, UR14 ;  /* 0x0000000e000e7c02 */ /* 0x002fe40008000f00 */
[----:B------:R-:W-:Y:S01]  /*96e0*/  MOV R15, UR15 ;  /* 0x0000000f000f7c02 */ /* 0x000fe20008000f00 */
[----:B------:R0:W-:Y:S01]  /*96f0*/  STL.64 [R1+0x438], R2 ;  /* 0x0004380201007387 */ /* 0x0001e20000100a00 */
[----:B------:R-:W-:-:S03]  /*9700*/  UIADD3.64 UR14, UR6, 0x100, URZ ;  /* 0x00000100060e7897 */ /* 0x000fc6000fffe03f */
[----:B------:R1:W-:Y:S01]  /*9710*/  STL.64 [R1+0x210], R14 ;  /* 0x0002100e01007387 */ /* 0x0003e20000100a00 */
[----:B0-----:R-:W-:Y:S01]  /*9720*/  IMAD.U32 R2, RZ, RZ, UR18 ;  /* 0x00000012ff027e24 */ /* 0x001fe2000f8e00ff */
[----:B------:R-:W-:Y:S01]  /*9730*/  MOV R3, UR19 ;  /* 0x0000001300037c02 */ /* 0x000fe20008000f00 */
[----:B------:R-:W-:-:S04]  /*9740*/  UIADD3.64 UR18, UR6, 0x102, URZ ;  /* 0x0000010206127897 */ /* 0x000fc8000fffe03f */
[----:B------:R1:W-:Y:S08]  /*9750*/  STL.64 [R1+0x4b0], R2 ;  /* 0x0004b00201007387 */ /* 0x0003f00000100a00 */
.L_x_1:
[----:B-1----:R-:W2:Y:S01]  /*9760*/  LDL.64 R2, [R1+0x4b0] ;  /* 0x0004b00001027983 */ /* 0x002ea20000100a00 */
[----:B------:R-:W-:Y:S01]  /*9770*/  MOV R222, UR55 ;  /* 0x0000003700de7c02 */ /* 0x000fe20008000f00 */
[C---:B------:R-:W-:Y:S01]  /*9780*/  IMAD.WIDE R14, R7.reuse, 0x2, R8 ;  /* 0x00000002070e7825 */ /* 0x040fe200078e0208 */
[----:B------:R-:W-:Y:S01]  /*9790*/  MOV R221, UR54 ;  /* 0x0000003600dd7c02 */ /* 0x000fe20008000f00 */
[----:B------:R-:W3:Y:S01]  /*97a0*/  LDL.64 R228, [R1+0x210] ;  /* 0x0002100001e47983 */ /* 0x000ee20000100a00 */
[----:B------:R-:W-:Y:S01]  /*97b0*/  MOV R226, UR51 ;  /* 0x0000003300e27c02 */ /* 0x000fe20008000f00 */
[C-C-:B------:R-:W-:Y:S01]  /*97c0*/  IMAD.WIDE R18, R7.reuse, 0x2, R10.reuse ;  /* 0x0000000207127825 */ /* 0x140fe200078e020a */
[----:B------:R-:W-:Y:S01]  /*97d0*/  MOV R225, UR50 ;  /* 0x0000003200e17c02 */ /* 0x000fe20008000f00 */
[----:B------:R-:W-:Y:S01]  /*97e0*/  STL [R1+0x6d4], R248 ;  /* 0x0006d4f801007387 */ /* 0x000fe20000100800 */
[----:B------:R-:W-:Y:S01]  /*97f0*/  MOV R224, UR49 ;  /* 0x0000003100e07c02 */ /* 0x000fe20008000f00 */
[C---:B------:R-:W-:Y:S01]  /*9800*/  IMAD.WIDE R16, R6.reuse, 0x2, R10 ;  /* 0x0000000206107825 */ /* 0x040fe200078e020a */
[C---:B------:R-:W-:Y:S01]  /*9810*/  SHF.L.U32 R0, R7.reuse, 0x1, RZ ;  /* 0x0000000107007819 */ /* 0x040fe200000006ff */
[----:B------:R-:W-:Y:S01]  /*9820*/  STL [R1+0x6d0], R249 ;  /* 0x0006d0f901007387 */ /* 0x000fe20000100800 */
[----:B------:R-:W-:Y:S01]  /*9830*/  MOV R223, UR48 ;  /* 0x0000003000df7c02 */ /* 0x000fe20008000f00 */
[----:B------:R-:W-:Y:S01]  /*9840*/  IMAD R154, R7, 0x19, RZ ;  /* 0x00000019079a7824 */ /* 0x000fe200078e02ff */
[----:B------:R-:W-:Y:S01]  /*9850*/  MOV R220, UR53 ;  /* 0x0000003500dc7c02 */ /* 0x000fe20008000f00 */
[----:B------:R-:W-:Y:S01]  /*9860*/  IMAD.WIDE R14, R6, 0x2, R14 ;  /* 0x00000002060e7825 */ /* 0x000fe200078e020e */
[----:B------:R0:W4:Y:S01]  /*9870*/  LDG.E.U16 R217, desc[UR60][R16.64] ;  /* 0x0000003c10d97981 */ /* 0x000122000c1e1500 */
[----:B------:R-:W-:-:S02]  /*9880*/  MOV R219, UR52 ;  /* 0x0000003400db7c02 */ /* 0x000fc40008000f00 */
[C---:B------:R-:W-:Y:S01]  /*9890*/  IMAD R22, R7.reuse, 0x3, RZ ;  /* 0x0000000307167824 */ /* 0x040fe200078e02ff */
[----:B------:R1:W5:Y:S01]  /*98a0*/  LDG.E.U16 R216, desc[UR60][R14.64] ;  /* 0x0000003c0ed87981 */ /* 0x000362000c1e1500 */
[----:B------:R-:W-:-:S03]  /*98b0*/  IMAD R4, R7, 0x9, RZ ;  /* 0x0000000907047824 */ /* 0x000fc600078e02ff */
[----:B------:R-:W-:Y:S01]  /*98c0*/  STL.64 [R1+0x6c8], R150 ;  /* 0x0006c89601007387 */ /* 0x000fe20000100a00 */
[----:B0-----:R-:W-:-:S03]  /*98d0*/  IMAD.WIDE R16, R154, 0x2, R8 ;  /* 0x000000029a107825 */ /* 0x001fc600078e0208 */
[----:B------:R-:W-:Y:S01]  /*98e0*/  STL.64 [R1+0x6c0], R148 ;  /* 0x0006c09401007387 */ /* 0x000fe20000100a00 */
[----:B-1----:R-:W-:-:S03]  /*98f0*/  IMAD.WIDE R14, R0, 0x2, R8 ;  /* 0x00000002000e7825 */ /* 0x002fc600078e0208 */
[----:B------:R-:W-:Y:S01]  /*9900*/  STL.64 [R1+0x6b8], R146 ;  /* 0x0006b89201007387 */ /* 0x000fe20000100a00 */
[----:B------:R-:W-:-:S03]  /*9910*/  IMAD.WIDE R16, R6, 0x2, R16 ;  /* 0x0000000206107825 */ /* 0x000fc600078e0210 */
[----:B------:R-:W-:Y:S01]  /*9920*/  STL.64 [R1+0x6b0], R144 ;  /* 0x0006b09001007387 */ /* 0x000fe20000100a00 */
[----:B------:R-:W-:-:S03]  /*9930*/  IMAD.WIDE R20, R6, 0x2, R14 ;  /* 0x0000000206147825 */ /* 0x000fc600078e020e */
[----:B------:R-:W5:Y:S04]  /*9940*/  LDG.E.U16 R214, desc[UR60][R16.64] ;  /* 0x0000003c10d67981 */ /* 0x000f68000c1e1500 */
[----:B------:R-:W5:Y:S04]  /*9950*/  LDG.E.U16 R213, desc[UR60][R20.64] ;  /* 0x0000003c14d57981 */ /* 0x000f68000c1e1500 */
[----:B------:R-:W-:Y:S04]  /*9960*/  STL.64 [R1+0x6a8], R142 ;  /* 0x0006a88e01007387 */ /* 0x000fe80000100a00 */
        /* <DEDUP_REMOVED lines=57> */
[----:B------:R0:W-:Y:S04]  /*9d00*/  STL.64 [R1+0x4d8], R26 ;  /* 0x0004d81a01007387 */ /* 0x0001e80000100a00 */
[----:B------:R1:W-:Y:S01]  /*9d10*/  STL.64 [R1+0x4d0], R24 ;  /* 0x0004d01801007387 */ /* 0x0003e20000100a00 */
[----:B--2---:R-:W-:-:S02]  /*9d20*/  R2UR UR54, R2 ;  /* 0x00000000023672ca */ /* 0x004fc400000e0000 */
[----:B------:R-:W-:Y:S01]  /*9d30*/  R2UR UR55, R3 ;  /* 0x00000000033772ca */ /* 0x000fe200000e0000 */
[----:B------:R-:W-:Y:S01]  /*9d40*/  IMAD.WIDE R2, R6, 0x2, R8 ;  /* 0x0000000206027825 */ /* 0x000fe200078e0208 */
[----:B0-----:R-:W0:Y:S01]  /*9d50*/  S2R R26, SR_TID.X ;  /* 0x00000000001a7919 */ /* 0x001e220000002100 */
[----:B------:R-:W-:Y:S01]  /*9d60*/  UMOV UR57, 0x40000040 ;  /* 0x4000004000397882 */ /* 0x000fe20000000000 */
[----:B---3--:R-:W-:Y:S02]  /*9d70*/  R2UR UR50, R228 ;  /* 0x00000000e43272ca */ /* 0x008fe400000e0000 */
[----:B------:R2:W3:Y:S01]  /*9d80*/  LDG.E.U16 R218, desc[UR60][R2.64] ;  /* 0x0000003c02da7981 */ /* 0x0004e2000c1e1500 */
[----:B------:R-:W-:Y:S01]  /*9d90*/  R2UR UR51, R229 ;  /* 0x00000000e53372ca */ /* 0x000fe200000e0000 */
[----:B-1----:R-:W1:Y:S01]  /*9da0*/  S2R R25, SR_CgaCtaId ;  /* 0x0000000000197919 */ /* 0x002e620000008800 */
[----:B------:R-:W-:Y:S01]  /*9db0*/  MOV R24, 0x400 ;  /* 0x0000040000187802 */ /* 0x000fe20000000f00 */
[----:B------:R-:W-:-:S02]  /*9dc0*/  UIADD3.64 UR48, UR4, 0x80, URZ ;  /* 0x0000008004307897 */ /* 0x000fc4000fffe03f */
[----:B------:R-:W-:Y:S01]  /*9dd0*/  UIADD3.64 UR52, UR4, 0x100, URZ ;  /* 0x0000010004347897 */ /* 0x000fe2000fffe03f */
[----:B------:R-:W5:Y:S01]  /*9de0*/  LDL.64 R46, [R1+0x490] ;  /* 0x00049000012e7983 */ /* 0x000f620000100a00 */
[----:B--2---:R-:W-:-:S03]  /*9df0*/  IMAD.WIDE R2, R6, 0x2, R18 ;  /* 0x0000000206027825 */ /* 0x004fc600078e0212 */
[----:B------:R-:W2:Y:S01]  /*9e00*/  LDL.64 R44, [R1+0x488] ;  /* 0x00048800012c7983 */ /* 0x000ea20000100a00 */
[----:B------:R-:W-:-:S03]  /*9e10*/  IMAD.WIDE R18, R22, 0x2, R8 ;  /* 0x0000000216127825 */ /* 0x000fc600078e0208 */
[----:B------:R4:W2:Y:S01]  /*9e20*/  LDG.E.U16 R215, desc[UR60][R2.64] ;  /* 0x0000003c02d77981 */ /* 0x0008a2000c1e1500 */
[----:B------:R-:W-:-:S03]  /*9e30*/  IMAD.WIDE R22, R22, 0x2, R10 ;  /* 0x0000000216167825 */ /* 0x000fc600078e020a */
[----:B------:R-:W2:Y:S04]  /*9e40*/  LDL.64 R42, [R1+0x480] ;  /* 0x00048000012a7983 */ /* 0x000ea80000100a00 */
[----:B------:R-:W2:Y:S01]  /*9e50*/  LDL.64 R40, [R1+0x478] ;  /* 0x0004780001287983 */ /* 0x000ea20000100a00 */
[----:B----4-:R-:W-:Y:S01]  /*9e60*/  IMAD.WIDE R2, R0, 0x2, R10 ;  /* 0x0000000200027825 */ /* 0x010fe200078e020a */
[----:B------:R-:W-:Y:S02]  /*9e70*/  SHF.L.U32 R0, R7, 0x2, RZ ;  /* 0x0000000207007819 */ /* 0x000fe400000006ff */
[----:B------:R-:W4:Y:S01]  /*9e80*/  LDL.64 R38, [R1+0x470] ;  /* 0x0004700001267983 */ /* 0x000f220000100a00 */
[----:B------:R-:W-:-:S03]  /*9e90*/  IMAD.WIDE R16, R6, 0x2, R18 ;  /* 0x0000000206107825 */ /* 0x000fc600078e0212 */
[----:B------:R-:W4:Y:S01]  /*9ea0*/  LDL.64 R36, [R1+0x468] ;  /* 0x0004680001247983 */ /* 0x000f220000100a00 */
[----:B------:R-:W-:-:S03]  /*9eb0*/  IMAD.WIDE R2, R6, 0x2, R2 ;  /* 0x0000000206027825 */ /* 0x000fc600078e0202 */
[----:B------:R-:W4:Y:S01]  /*9ec0*/  LDG.E.U16 R211, desc[UR60][R16.64] ;  /* 0x0000003c10d37981 */ /* 0x000f22000c1e1500 */
[----:B------:R-:W-:-:S03]  /*9ed0*/  IMAD.WIDE R14, R0, 0x2, R8 ;  /* 0x00000002000e7825 */ /* 0x000fc600078e0208 */
[----:B------:R0:W4:Y:S01]  /*9ee0*/  LDG.E.U16 R212, desc[UR60][R2.64] ;  /* 0x0000003c02d47981 */ /* 0x000122000c1e1500 */
[----:B------:R-:W-:-:S03]  /*9ef0*/  IMAD.WIDE R18, R6, 0x2, R22 ;  /* 0x0000000206127825 */ /* 0x000fc600078e0216 */
[----:B------:R-:W4:Y:S01]  /*9f00*/  LDL.64 R34, [R1+0x460] ;  /* 0x0004600001227983 */ /* 0x000f220000100a00 */
[----:B------:R-:W-:-:S03]  /*9f10*/  IMAD.WIDE R14, R6, 0x2, R14 ;  /* 0x00000002060e7825 */ /* 0x000fc600078e020e */
[----:B------:R1:W4:Y:S01]  /*9f20*/  LDG.E.U16 R210, desc[UR60][R18.64] ;  /* 0x0000003c12d27981 */ /* 0x000322000c1e1500 */
[----:B0-----:R-:W-:-:S03]  /*9f30*/  IMAD.WIDE R2, R0, 0x2, R10 ;  /* 0x0000000200027825 */ /* 0x001fc600078e020a */
[----:B------:R0:W4:Y:S01]  /*9f40*/  LDG.E.U16 R209, desc[UR60][R14.64] ;  /* 0x0000003c0ed17981 */ /* 0x000122000c1e1500 */
[C---:B------:R-:W-:Y:S01]  /*9f50*/  IMAD R0, R7.reuse, 0x5, RZ ;  /* 0x0000000507007824 */ /* 0x040fe200078e02ff */
[----:B------:R-:W-:Y:S02]  /*9f60*/  MOV R251, UR5 ;  /* 0x0000000500fb7c02 */ /* 0x000fe40008000f00 */
[----:B------:R-:W4:Y:S01]  /*9f70*/  LDL.64 R32, [R1+0x458] ;  /* 0x0004580001207983 */ /* 0x000f220000100a00 */
[----:B-1----:R-:W-:Y:S02]  /*9f80*/  IMAD R18, R7, 0x6, RZ ;  /* 0x0000000607127824 */ /* 0x002fe400078e02ff */
[----:B------:R-:W-:Y:S01]  /*9f90*/  IMAD.WIDE R16, R6, 0x2, R2 ;  /* 0x0000000206107825 */ /* 0x000fe200078e0202 */
[----:B------:R-:W-:Y:S01]  /*9fa0*/  MOV R250, UR4 ;  /* 0x0000000400fa7c02 */ /* 0x000fe20008000f00 */
[----:B------:R-:W4:Y:S02]  /*9fb0*/  LDL.64 R30, [R1+0x450] ;  /* 0x00045000011e7983 */ /* 0x000f240000100a00 */
[----:B0-----:R-:W-:-:S02]  /*9fc0*/  IMAD.WIDE R14, R0, 0x2, R8 ;  /* 0x00000002000e7825 */ /* 0x001fc400078e0208 */
[----:B------:R0:W4:Y:S02]  /*9fd0*/  LDG.E.U16 R208, desc[UR60][R16.64] ;  /* 0x0000003c10d07981 */ /* 0x000124000c1e1500 */
[----:B------:R-:W-:Y:S01]  /*9fe0*/  IMAD.WIDE R2, R0, 0x2, R10 ;  /* 0x0000000200027825 */ /* 0x000fe200078e020a */
[----:B------:R-:W-:Y:S01]  /*9ff0*/  MOV R249, UR7 ;  /* 0x0000000700f97c02 */ /* 0x000fe20008000f00 */
[----:B------:R-:W4:Y:S02]  /*a000*/  LDL.64 R28, [R1+0x448] ;  /* 0x00044800011c7983 */ /* 0x000f240000100a00 */
[C---:B------:R-:W-:Y:S01]  /*a010*/  IMAD.WIDE R20, R18.reuse, 0x2, R8 ;  /* 0x0000000212147825 */ /* 0x040fe200078e0208 */
[----:B------:R-:W-:Y:S01]  /*a020*/  MOV R252, UR6 ;  /* 0x0000000600fc7c02 */ /* 0x000fe20008000f00 */
[----:B------:R-:W4:Y:S02]  /*a030*/  LDL.64 R48, [R1+0x230] ;  /* 0x0002300001307983 */ /* 0x000f240000100a00 */
[----:B------:R-:W-:-:S04]  /*a040*/  IMAD.WIDE R18, R18, 0x2, R10 ;  /* 0x0000000212127825 */ /* 0x000fc800078e020a */
[----:B------:R-:W-:Y:S02]  /*a050*/  IMAD R0, R7, 0x7, RZ ;  /* 0x0000000707007824 */ /* 0x000fe400078e02ff */
[----:B------:R-:W-:-:S04]  /*a060*/  IMAD.WIDE R22, R6, 0x2, R14 ;  /* 0x0000000206167825 */ /* 0x000fc800078e020e */
[C---:B0-----:R-:W-:Y:S01]  /*a070*/  IMAD.WIDE R16, R6.reuse, 0x2, R2 ;  /* 0x0000000206107825 */ /* 0x041fe200078e0202 */
[----:B------:R-:W4:Y:S03]  /*a080*/  LDG.E.U16 R207, desc[UR60][R22.64] ;  /* 0x0000003c16cf7981 */ /* 0x000f26000c1e1500 */
[----:B------:R-:W-:Y:S01]  /*a090*/  IMAD.WIDE R14, R6, 0x2, R20 ;  /* 0x00000002060e7825 */ /* 0x000fe200078e0214 */
[----:B------:R0:W4:Y:S03]  /*a0a0*/  LDG.E.U16 R206, desc[UR60][R16.64] ;  /* 0x0000003c10ce7981 */ /* 0x000126000c1e1500 */
[----:B------:R-:W-:Y:S01]  /*a0b0*/  IMAD.WIDE R20, R0, 0x2, R8 ;  /* 0x0000000200147825 */ /* 0x000fe200078e0208 */
[----:B------:R1:W4:Y:S03]  /*a0c0*/  LDG.E.U16 R205, desc[UR60][R14.64] ;  /* 0x0000003c0ecd7981 */ /* 0x000326000c1e1500 */
[----:B------:R-:W-:Y:S01]  /*a0d0*/  IMAD.WIDE R2, R6, 0x2, R18 ;  /* 0x0000000206027825 */ /* 0x000fe200078e0212 */
[----:B------:R-:W-:-:S03]  /*a0e0*/  SHF.L.U32 R18, R7, 0x3, RZ ;  /* 0x0000000307127819 */ /* 0x000fc600000006ff */
[----:B0-----:R-:W-:Y:S01]  /*a0f0*/  IMAD.WIDE R16, R6, 0x2, R20 ;  /* 0x0000000206107825 */ /* 0x001fe200078e0214 */
[----:B------:R0:W4:Y:S03]  /*a100*/  LDG.E.U16 R204, desc[UR60][R2.64] ;  /* 0x0000003c02cc7981 */ /* 0x000126000c1e1500 */
[----:B-1----:R-:W-:Y:S01]  /*a110*/  IMAD.WIDE R14, R0, 0x2, R10 ;  /* 0x00000002000e7825 */ /* 0x002fe200078e020a */
[----:B------:R1:W4:Y:S03]  /*a120*/  LDG.E.U16 R203, desc[UR60][R16.64] ;  /* 0x0000003c10cb7981 */ /* 0x000326000c1e1500 */
[----:B0-----:R-:W-:-:S04]  /*a130*/  IMAD.WIDE R2, R18, 0x2, R8 ;  /* 0x0000000212027825 */ /* 0x001fc800078e0208 */
[----:B------:R-:W-:-:S04]  /*a140*/  IMAD.WIDE R18, R18, 0x2, R10 ;  /* 0x0000000212127825 */ /* 0x000fc800078e020a */
[----:B------:R-:W-:Y:S02]  /*a150*/  IMAD R0, R7, 0xa, RZ ;  /* 0x0000000a07007824 */ /* 0x000fe400078e02ff */
[----:B------:R-:W-:-:S04]  /*a160*/  IMAD.WIDE R20, R6, 0x2, R14 ;  /* 0x0000000206147825 */ /* 0x000fc800078e020e */
[C---:B-1----:R-:W-:Y:S01]  /*a170*/  IMAD.WIDE R16, R6.reuse, 0x2, R2 ;  /* 0x0000000206107825 */ /* 0x042fe200078e0202 */
[----:B------:R-:W4:Y:S03]  /*a180*/  LDG.E.U16 R202, desc[UR60][R20.64] ;  /* 0x0000003c14ca7981 */ /* 0x000f26000c1e1500 */
[----:B------:R-:W-:Y:S01]  /*a190*/  IMAD.WIDE R14, R6, 0x2, R18 ;  /* 0x00000002060e7825 */ /* 0x000fe200078e0212 */
[----:B------:R0:W5:Y:S03]  /*a1a0*/  LDG.E.U16 R201, desc[UR60][R16.64] ;  /* 0x0000003c10c97981 */ /* 0x000166000c1e1500 */
[----:B------:R-:W-:Y:S01]  /*a1b0*/  IMAD.WIDE R2, R4, 0x2, R10 ;  /* 0x0000000204027825 */ /* 0x000fe200078e020a */
[----:B------:R1:W2:Y:S03]  /*a1c0*/  LDG.E.U16 R200, desc[UR60][R14.64] ;  /* 0x0000003c0ec87981 */ /* 0x0002a6000c1e1500 */
[----:B------:R-:W-:-:S04]  /*a1d0*/  IMAD.WIDE R152, R0, 0x2, R8 ;  /* 0x0000000200987825 */ /* 0x000fc800078e0208 */
[----:B0-----:R-:W-:-:S04]  /*a1e0*/  IMAD.WIDE R16, R0, 0x2, R10 ;  /* 0x0000000200107825 */ /* 0x001fc800078e020a */
[----:B-1----:R-:W-:-:S04]  /*a1f0*/  IMAD.WIDE R14, R6, 0x2, R2 ;  /* 0x00000002060e7825 */ /* 0x002fc800078e0202 */
[----:B------:R-:W-:Y:S01]  /*a200*/  IMAD.WIDE R2, R6, 0x2, R152 ;  /* 0x0000000206027825 */ /* 0x000fe200078e0298 */
[----:B------:R0:W4:Y:S03]  /*a210*/  LDG.E.U16 R198, desc[UR60][R14.64] ;  /* 0x0000003c0ec67981 */ /* 0x000126000c1e1500 */
[----:B------:R-:W-:Y:S01]  /*a220*/  IMAD.WIDE R22, R4, 0x2, R8 ;  /* 0x0000000204167825 */ /* 0x000fe200078e0208 */
[----:B------:R1:W4:Y:S03]  /*a230*/  LDG.E.U16 R197, desc[UR60][R2.64] ;  /* 0x0000003c02c57981 */ /* 0x000326000c1e1500 */
[----:B------:R-:W-:Y:S02]  /*a240*/  IMAD R4, R7, 0xb, RZ ;  /* 0x0000000b07047824 */ /* 0x000fe400078e02ff */
[----:B0-----:R-:W-:-:S04]  /*a250*/  IMAD.WIDE R14, R6, 0x2, R16 ;  /* 0x00000002060e7825 */ /* 0x001fc800078e0210 */
[----:B-1----:R-:W-:Y:S01]  /*a260*/  IMAD.WIDE R2, R4, 0x2, R8 ;  /* 0x0000000204027825 */ /* 0x002fe200078e0208 */
[----:B------:R0:W4:Y:S03]  /*a270*/  LDG.E.U16 R196, desc[UR60][R14.64] ;  /* 0x0000003c0ec47981 */ /* 0x000126000c1e1500 */
[----:B------:R-:W-:Y:S02]  /*a280*/  IMAD R0, R7, 0xc, RZ ;  /* 0x0000000c07007824 */ /* 0x000fe400078e02ff */
[----:B------:R-:W-:-:S04]  /*a290*/  IMAD.WIDE R18, R6, 0x2, R22 ;  /* 0x0000000206127825 */ /* 0x000fc800078e0216 */
[----:B------:R-:W-:Y:S01]  /*a2a0*/  IMAD.WIDE R2, R6, 0x2, R2 ;  /* 0x0000000206027825 */ /* 0x000fe200078e0202 */
[----:B------:R1:W4:Y:S03]  /*a2b0*/  LDG.E.U16 R199, desc[UR60][R18.64] ;  /* 0x0000003c12c77981 */ /* 0x000326000c1e1500 */
[--C-:B0-----:R-:W-:Y:S01]  /*a2c0*/  IMAD.WIDE R14, R0, 0x2, R10.reuse ;  /* 0x00000002000e7825 */ /* 0x101fe200078e020a */
[----:B------:R0:W4:Y:S03]  /*a2d0*/  LDG.E.U16 R195, desc[UR60][R2.64] ;  /* 0x0000003c02c37981 */ /* 0x000126000c1e1500 */
[----:B------:R-:W-:Y:S02]  /*a2e0*/  IMAD R152, R7, 0xd, RZ ;  /* 0x0000000d07987824 */ /* 0x000fe400078e02ff */
[----:B-1----:R-:W-:-:S04]  /*a2f0*/  IMAD.WIDE R18, R4, 0x2, R10 ;  /* 0x0000000204127825 */ /* 0x002fc800078e020a */
[----:B------:R-:W-:-:S04]  /*a300*/  IMAD.WIDE R16, R0, 0x2, R8 ;  /* 0x0000000200107825 */ /* 0x000fc800078e0208 */
[----:B------:R-:W-:-:S04]  /*a310*/  IMAD.WIDE R22, R152, 0x2, R8 ;  /* 0x0000000298167825 */ /* 0x000fc800078e0208 */
[----:B0-----:R-:W-:-:S04]  /*a320*/  IMAD.WIDE R2, R152, 0x2, R10 ;  /* 0x0000000298027825 */ /* 0x001fc800078e020a */
[----:B------:R-:W-:-:S04]  /*a330*/  IMAD.WIDE R14, R6, 0x2, R14 ;  /* 0x00000002060e7825 */ /* 0x000fc800078e020e */
[C---:B------:R-:W-:Y:S01]  /*a340*/  IMAD.WIDE R20, R6.reuse, 0x2, R18 ;  /* 0x0000000206147825 */ /* 0x040fe200078e0212 */
[----:B------:R0:W4:Y:S03]  /*a350*/  LDG.E.U16 R192, desc[UR60][R14.64] ;  /* 0x0000003c0ec07981 */ /* 0x000126000c1e1500 */
[----:B------:R-:W-:Y:S01]  /*a360*/  IMAD R0, R7, 0xe, RZ ;  /* 0x0000000e07007824 */ /* 0x000fe200078e02ff */
[----:B------:R1:W4:Y:S01]  /*a370*/  LDG.E.U16 R194, desc[UR60][R20.64] ;  /* 0x0000003c14c27981 */ /* 0x000322000c1e1500 */
[----:B------:R-:W-:-:S04]  /*a380*/  IMAD.WIDE R18, R6, 0x2, R16 ;  /* 0x0000000206127825 */ /* 0x000fc800078e0210 */
[C---:B------:R-:W-:Y:S01]  /*a390*/  IMAD.WIDE R16, R6.reuse, 0x2, R22 ;  /* 0x0000000206107825 */ /* 0x040fe200078e0216 */
[----:B------:R-:W4:Y:S03]  /*a3a0*/  LDG.E.U16 R193, desc[UR60][R18.64] ;  /* 0x0000003c12c17981 */ /* 0x000f26000c1e1500 */
[----:B0-----:R-:W-:Y:S01]  /*a3b0*/  IMAD.WIDE R14, R6, 0x2, R2 ;  /* 0x00000002060e7825 */ /* 0x001fe200078e0202 */
[C---:B-1----:R-:W-:Y:S01]  /*a3c0*/  SHF.L.U32 R20, R7.reuse, 0x4, RZ ;  /* 0x0000000407147819 */ /* 0x042fe200000006ff */
[----:B------:R0:W4:Y:S02]  /*a3d0*/  LDG.E.U16 R191, desc[UR60][R16.64] ;  /* 0x0000003c10bf7981 */ /* 0x000124000c1e1500 */
[----:B------:R-:W-:Y:S02]  /*a3e0*/  IMAD.WIDE R2, R0, 0x2, R8 ;  /* 0x0000000200027825 */ /* 0x000fe400078e0208 */
[----:B------:R1:W4:Y:S02]  /*a3f0*/  LDG.E.U16 R183, desc[UR60][R14.64] ;  /* 0x0000003c0eb77981 */ /* 0x000324000c1e1500 */
[----:B------:R-:W-:-:S02]  /*a400*/  IMAD R153, R7, 0xf, RZ ;  /* 0x0000000f07997824 */ /* 0x000fc400078e02ff */
[----:B0-----:R-:W-:-:S04]  /*a410*/  IMAD.WIDE R16, R0, 0x2, R10 ;  /* 0x0000000200107825 */ /* 0x001fc800078e020a */
[----:B------:R-:W-:-:S04]  /*a420*/  IMAD.WIDE R22, R153, 0x2, R8 ;  /* 0x0000000299167825 */ /* 0x000fc800078e0208 */
[----:B-1----:R-:W-:-:S04]  /*a430*/  IMAD.WIDE R14, R6, 0x2, R2 ;  /* 0x00000002060e7825 */ /* 0x002fc800078e0202 */
[C---:B------:R-:W-:Y:S01]  /*a440*/  IMAD.WIDE R2, R20.reuse, 0x2, R8 ;  /* 0x0000000214027825 */ /* 0x040fe200078e0208 */
[----:B------:R0:W4:Y:S03]  /*a450*/  LDG.E.U16 R182, desc[UR60][R14.64] ;  /* 0x0000003c0eb67981 */ /* 0x000126000c1e1500 */
[----:B------:R-:W-:-:S04]  /*a460*/  IMAD.WIDE R20, R20, 0x2, R10 ;  /* 0x0000000214147825 */ /* 0x000fc800078e020a */
[----:B------:R-:W-:Y:S02]  /*a470*/  IMAD R0, R7, 0x11, RZ ;  /* 0x0000001107007824 */ /* 0x000fe400078e02ff */
[----:B------:R-:W-:-:S04]  /*a480*/  IMAD.WIDE R18, R6, 0x2, R16 ;  /* 0x0000000206127825 */ /* 0x000fc800078e0210 */
[C---:B------:R-:W-:Y:S01]  /*a490*/  IMAD.WIDE R16, R6.reuse, 0x2, R22 ;  /* 0x0000000206107825 */ /* 0x040fe200078e0216 */
[----:B------:R-:W4:Y:S03]  /*a4a0*/  LDG.E.U16 R181, desc[UR60][R18.64] ;  /* 0x0000003c12b57981 */ /* 0x000f26000c1e1500 */
[----:B0-----:R-:W-:Y:S01]  /*a4b0*/  IMAD.WIDE R14, R6, 0x2, R2 ;  /* 0x00000002060e7825 */ /* 0x001fe200078e0202 */
[----:B------:R0:W4:Y:S03]  /*a4c0*/  LDG.E.U16 R180, desc[UR60][R16.64] ;  /* 0x0000003c10b47981 */ /* 0x000126000c1e1500 */
[----:B------:R-:W-:Y:S01]  /*a4d0*/  IMAD.WIDE R22, R0, 0x2, R8 ;  /* 0x0000000200167825 */ /* 0x000fe200078e0208 */
[----:B------:R1:W4:Y:S03]  /*a4e0*/  LDG.E.U16 R179, desc[UR60][R14.64] ;  /* 0x0000003c0eb37981 */ /* 0x000326000c1e1500 */
[----:B------:R-:W-:-:S04]  /*a4f0*/  IMAD.WIDE R2, R6, 0x2, R20 ;  /* 0x0000000206027825 */ /* 0x000fc800078e0214 */
[----:B------:R-:W-:Y:S01]  /*a500*/  IMAD R4, R7, 0x12, RZ ;  /* 0x0000001207047824 */ /* 0x000fe200078e02ff */
[----:B------:R1:W4:Y:S01]  /*a510*/  LDG.E.U16 R178, desc[UR60][R2.64] ;  /* 0x0000003c02b27981 */ /* 0x000322000c1e1500 */
[----:B0-----:R-:W-:-:S04]  /*a520*/  IMAD.WIDE R16, R6, 0x2, R22 ;  /* 0x0000000206107825 */ /* 0x001fc800078e0216 */
[----:B-1----:R-:W-:Y:S01]  /*a530*/  IMAD.WIDE R14, R0, 0x2, R10 ;  /* 0x00000002000e7825 */ /* 0x002fe200078e020a */
[----:B------:R0:W4:Y:S03]  /*a540*/  LDG.E.U16 R177, desc[UR60][R16.64] ;  /* 0x0000003c10b17981 */ /* 0x000126000c1e1500 */
[----:B------:R-:W-:-:S04]  /*a550*/  IMAD.WIDE R2, R4, 0x2, R8 ;  /* 0x0000000204027825 */ /* 0x000fc800078e0208 */
[----:B------:R-:W-:Y:S02]  /*a560*/  IMAD R20, R7, 0x13, RZ ;  /* 0x0000001307147824 */ /* 0x000fe400078e02ff */
[----:B0-----:R-:W-:-:S04]  /*a570*/  IMAD.WIDE R16, R4, 0x2, R10 ;  /* 0x0000000204107825 */ /* 0x001fc800078e020a */
[----:B------:R-:W-:-:S04]  /*a580*/  IMAD.WIDE R2, R6, 0x2, R2 ;  /* 0x0000000206027825 */ /* 0x000fc800078e0202 */
[----:B------:R-:W-:Y:S01]  /*a590*/  IMAD R0, R7, 0x14, RZ ;  /* 0x0000001407007824 */ /* 0x000fe200078e02ff */
[----:B------:R0:W4:Y:S01]  /*a5a0*/  LDG.E.U16 R175, desc[UR60][R2.64] ;  /* 0x0000003c02af7981 */ /* 0x000122000c1e1500 */
[----:B------:R-:W-:-:S04]  /*a5b0*/  IMAD.WIDE R22, R20, 0x2, R8 ;  /* 0x0000000214167825 */ /* 0x000fc800078e0208 */
[----:B------:R-:W-:-:S04]  /*a5c0*/  IMAD.WIDE R18, R6, 0x2, R14 ;  /* 0x0000000206127825 */ /* 0x000fc800078e020e */
[----:B------:R-:W-:Y:S01]  /*a5d0*/  IMAD.WIDE R20, R20, 0x2, R10 ;  /* 0x0000000214147825 */ /* 0x000fe200078e020a */
[----:B------:R-:W4:Y:S03]  /*a5e0*/  LDG.E.U16 R176, desc[UR60][R18.64] ;  /* 0x0000003c12b07981 */ /* 0x000f26000c1e1500 */
[----:B------:R-:W-:-:S04]  /*a5f0*/  IMAD.WIDE R14, R6, 0x2, R16 ;  /* 0x00000002060e7825 */ /* 0x000fc800078e0210 */
[----:B0-----:R-:W-:Y:S01]  /*a600*/  IMAD.WIDE R2, R0, 0x2, R8 ;  /* 0x0000000200027825 */ /* 0x001fe200078e0208 */
[----:B------:R0:W4:Y:S03]  /*a610*/  LDG.E.U16 R174, desc[UR60][R14.64] ;  /* 0x0000003c0eae7981 */ /* 0x000126000c1e1500 */
[----:B------:R-:W-:-:S04]  /*a620*/  IMAD.WIDE R16, R6, 0x2, R22 ;  /* 0x0000000206107825 */ /* 0x000fc800078e0216 */
[C---:B------:R-:W-:Y:S01]  /*a630*/  IMAD.WIDE R2, R6.reuse, 0x2, R2 ;  /* 0x0000000206027825 */ /* 0x040fe200078e0202 */
[----:B------:R1:W4:Y:S03]  /*a640*/  LDG.E.U16 R173, desc[UR60][R16.64] ;  /* 0x0000003c10ad7981 */ /* 0x000326000c1e1500 */
[----:B0-----:R-:W-:Y:S01]  /*a650*/  IMAD.WIDE R14, R6, 0x2, R20 ;  /* 0x00000002060e7825 */ /* 0x001fe200078e0214 */
[----:B------:R0:W4:Y:S03]  /*a660*/  LDG.E.U16 R171, desc[UR60][R2.64] ;  /* 0x0000003c02ab7981 */ /* 0x000126000c1e1500 */
[C---:B------:R-:W-:Y:S01]  /*a670*/  IMAD R22, R7.reuse, 0x15, RZ ;  /* 0x0000001507167824 */ /* 0x040fe200078e02ff */
[----:B------:R3:W4:Y:S01]  /*a680*/  LDG.E.U16 R172, desc[UR60][R14.64] ;  /* 0x0000003c0eac7981 */ /* 0x000722000c1e1500 */
[----:B------:R-:W-:-:S02]  /*a690*/  IMAD R20, R7, 0x18, RZ ;  /* 0x0000001807147824 */ /* 0x000fc400078e02ff */
[----:B-1----:R-:W-:-:S04]  /*a6a0*/  IMAD.WIDE R16, R0, 0x2, R10 ;  /* 0x0000000200107825 */ /* 0x002fc800078e020a */
[----:B0-----:R-:W-:-:S04]  /*a6b0*/  IMAD.WIDE R2, R20, 0x2, R8 ;  /* 0x0000000214027825 */ /* 0x001fc800078e0208 */
[----:B---3--:R-:W-:-:S04]  /*a6c0*/  IMAD.WIDE R14, R22, 0x2, R8 ;  /* 0x00000002160e7825 */ /* 0x008fc800078e0208 */
[----:B------:R-:W-:-:S04]  /*a6d0*/  IMAD.WIDE R22, R22, 0x2, R10 ;  /* 0x0000000216167825 */ /* 0x000fc800078e020a */
[----:B------:R-:W-:-:S04]  /*a6e0*/  IMAD.WIDE R18, R6, 0x2, R16 ;  /* 0x0000000206127825 */ /* 0x000fc800078e0210 */
[----:B------:R-:W-:Y:S01]  /*a6f0*/  IMAD.WIDE R16, R6, 0x2, R14 ;  /* 0x0000000206107825 */ /* 0x000fe200078e020e */
[----:B------:R-:W3:Y:S03]  /*a700*/  LDG.E.U16 R170, desc[UR60][R18.64] ;  /* 0x0000003c12aa7981 */ /* 0x000ee6000c1e1500 */
[----:B------:R-:W-:Y:S01]  /*a710*/  IMAD.WIDE R20, R20, 0x2, R10 ;  /* 0x0000000214147825 */ /* 0x000fe200078e020a */
[----:B------:R-:W3:Y:S03]  /*a720*/  LDG.E.U16 R169, desc[UR60][R16.64] ;  /* 0x0000003c10a97981 */ /* 0x000ee6000c1e1500 */
[----:B------:R-:W-:-:S04]  /*a730*/  IMAD.WIDE R14, R6, 0x2, R22 ;  /* 0x00000002060e7825 */ /* 0x000fc800078e0216 */
[C---:B------:R-:W-:Y:S01]  /*a740*/  IMAD.WIDE R2, R6.reuse, 0x2, R2 ;  /* 0x0000000206027825 */ /* 0x040fe200078e0202 */
[----:B------:R0:W3:Y:S04]  /*a750*/  LDG.E.U16 R168, desc[UR60][R14.64] ;  /* 0x0000003c0ea87981 */ /* 0x0000e8000c1e1500 */
[----:B------:R1:W3:Y:S01]  /*a760*/  LDG.E.U16 R167, desc[UR60][R2.64] ;  /* 0x0000003c02a77981 */ /* 0x0002e2000c1e1500 */
[C---:B------:R-:W-:Y:S02]  /*a770*/  IMAD R4, R7.reuse, 0x16, RZ ;  /* 0x0000001607047824 */ /* 0x040fe400078e02ff */
[----:B------:R-:W-:Y:S02]  /*a780*/  IMAD R0, R7, 0x1a, RZ ;  /* 0x0000001a07007824 */ /* 0x000fe400078e02ff */
[----:B0-----:R-:W-:-:S04]  /*a790*/  IMAD.WIDE R14, R6, 0x2, R20 ;  /* 0x00000002060e7825 */ /* 0x001fc800078e0214 */
[----:B-1----:R-:W-:Y:S01]  /*a7a0*/  IMAD.WIDE R2, R154, 0x2, R10 ;  /* 0x000000029a027825 */ /* 0x002fe200078e020a */
[----:B------:R0:W3:Y:S03]  /*a7b0*/  LDG.E.U16 R166, desc[UR60][R14.64] ;  /* 0x0000003c0ea67981 */ /* 0x0000e6000c1e1500 */
[----:B------:R-:W-:Y:S02]  /*a7c0*/  IMAD R20, R7, 0x1b, RZ ;  /* 0x0000001b07147824 */ /* 0x000fe400078e02ff */
[----:B------:R-:W-:-:S04]  /*a7d0*/  IMAD.WIDE R18, R4, 0x2, R8 ;  /* 0x0000000204127825 */ /* 0x000fc800078e0208 */
[----:B0-----:R-:W-:-:S04]  /*a7e0*/  IMAD.WIDE R14, R6, 0x2, R2 ;  /* 0x00000002060e7825 */ /* 0x001fc800078e0202 */
[----:B------:R-:W-:Y:S01]  /*a7f0*/  IMAD.WIDE R2, R0, 0x2, R10 ;  /* 0x0000000200027825 */ /* 0x000fe200078e020a */
[----:B------:R0:W3:Y:S03]  /*a800*/  LDG.E.U16 R164, desc[UR60][R14.64] ;  /* 0x0000003c0ea47981 */ /* 0x0000e6000c1e1500 */
[----:B------:R-:W-:-:S04]  /*a810*/  IMAD.WIDE R22, R20, 0x2, R8 ;  /* 0x0000000214167825 */ /* 0x000fc800078e0208 */
[----:B------:R-:W-:-:S04]  /*a820*/  IMAD.WIDE R18, R6, 0x2, R18 ;  /* 0x0000000206127825 */ /* 0x000fc800078e0212 */
[----:B------:R-:W-:Y:S01]  /*a830*/  IMAD.WIDE R16, R0, 0x2, R8 ;  /* 0x0000000200107825 */ /* 0x000fe200078e0208 */
[----:B------:R1:W3:Y:S03]  /*a840*/  LDG.E.U16 R165, desc[UR60][R18.64] ;  /* 0x0000003c12a57981 */ /* 0x0002e6000c1e1500 */
[----:B0-----:R-:W-:-:S04]  /*a850*/  IMAD.WIDE R14, R6, 0x2, R2 ;  /* 0x00000002060e7825 */ /* 0x001fc800078e0202 */
[----:B------:R-:W-:Y:S01]  /*a860*/  IMAD.WIDE R20, R20, 0x2, R10 ;  /* 0x0000000214147825 */ /* 0x000fe200078e020a */
[----:B------:R-:W3:Y:S03]  /*a870*/  LDG.E.U16 R162, desc[UR60][R14.64] ;  /* 0x0000003c0ea27981 */ /* 0x000ee6000c1e1500 */
[----:B------:R-:W-:-:S04]  /*a880*/  IMAD.WIDE R2, R6, 0x2, R22 ;  /* 0x0000000206027825 */ /* 0x000fc800078e0216 */
[----:B------:R-:W-:Y:S01]  /*a890*/  IMAD R0, R7, 0x1c, RZ ;  /* 0x0000001c07007824 */ /* 0x000fe200078e02ff */
[----:B------:R0:W3:Y:S01]  /*a8a0*/  LDG.E.U16 R161, desc[UR60][R2.64] ;  /* 0x0000003c02a17981 */ /* 0x0000e2000c1e1500 */
[----:B-1----:R-:W-:-:S04]  /*a8b0*/  IMAD.WIDE R18, R6, 0x2, R16 ;  /* 0x0000000206127825 */ /* 0x002fc800078e0210 */
[----:B------:R-:W-:Y:S01]  /*a8c0*/  IMAD.WIDE R16, R6, 0x2, R20 ;  /* 0x0000000206107825 */ /* 0x000fe200078e0214 */
[----:B------:R-:W3:Y:S03]  /*a8d0*/  LDG.E.U16 R163, desc[UR60][R18.64] ;  /* 0x0000003c12a37981 */ /* 0x000ee6000c1e1500 */
[C---:B0-----:R-:W-:Y:S01]  /*a8e0*/  IMAD.WIDE R2, R0.reuse, 0x2, R8 ;  /* 0x0000000200027825 */ /* 0x041fe200078e0208 */
[----:B------:R0:W3:Y:S03]  /*a8f0*/  LDG.E.U16 R160, desc[UR60][R16.64] ;  /* 0x0000003c10a07981 */ /* 0x0000e6000c1e1500 */
[----:B------:R-:W-:Y:S02]  /*a900*/  IMAD R20, R7, 0x1d, RZ ;  /* 0x0000001d07147824 */ /* 0x000fe400078e02ff */
[----:B------:R-:W-:-:S04]  /*a910*/  IMAD.WIDE R14, R0, 0x2, R10 ;  /* 0x00000002000e7825 */ /* 0x000fc800078e020a */
[----:B0-----:R-:W-:-:S04]  /*a920*/  IMAD.WIDE R16, R6, 0x2, R2 ;  /* 0x0000000206107825 */ /* 0x001fc800078e0202 */
[----:B------:R-:W-:Y:S01]  /*a930*/  IMAD.WIDE R2, R20, 0x2, R8 ;  /* 0x0000000214027825 */ /* 0x000fe200078e0208 */
[----:B------:R0:W3:Y:S03]  /*a940*/  LDG.E.U16 R159, desc[UR60][R16.64] ;  /* 0x0000003c109f7981 */ /* 0x0000e6000c1e1500 */
[----:B------:R-:W-:Y:S02]  /*a950*/  IMAD R0, R7, 0x1e, RZ ;  /* 0x0000001e07007824 */ /* 0x000fe400078e02ff */
[----:B------:R-:W-:-:S04]  /*a960*/  IMAD.WIDE R18, R4, 0x2, R10 ;  /* 0x0000000204127825 */ /* 0x000fc800078e020a */
[----:B------:R-:W-:-:S04]  /*a970*/  IMAD.WIDE R20, R20, 0x2, R10 ;  /* 0x0000000214147825 */ /* 0x000fc800078e020a */
[----:B------:R-:W-:-:S04]  /*a980*/  IMAD.WIDE R2, R6, 0x2, R2 ;  /* 0x0000000206027825 */ /* 0x000fc800078e0202 */
[----:B------:R-:W-:Y:S01]  /*a990*/  IMAD.WIDE R14, R6, 0x2, R14 ;  /* 0x00000002060e7825 */ /* 0x000fe200078e020e */
[----:B------:R1:W3:Y:S03]  /*a9a0*/  LDG.E.U16 R156, desc[UR60][R2.64] ;  /* 0x0000003c029c7981 */ /* 0x0002e6000c1e1500 */
[----:B------:R-:W-:Y:S01]  /*a9b0*/  IMAD.WIDE R22, R0, 0x2, R8 ;  /* 0x0000000200167825 */ /* 0x000fe200078e0208 */
[----:B------:R5:W3:Y:S03]  /*a9c0*/  LDG.E.U16 R158, desc[UR60][R14.64] ;  /* 0x0000003c0e9e7981 */ /* 0x000ae6000c1e1500 */
[----:B------:R-:W-:-:S04]  /*a9d0*/  IMAD.WIDE R18, R6, 0x2, R18 ;  /* 0x0000000206127825 */ /* 0x000fc800078e0212 */
[----:B0-----:R-:W-:Y:S01]  /*a9e0*/  IMAD.WIDE R16, R6, 0x2, R20 ;  /* 0x0000000206107825 */ /* 0x001fe200078e0214 */
[----:B------:R0:W3:Y:S03]  /*a9f0*/  LDG.E.U16 R157, desc[UR60][R18.64] ;  /* 0x0000003c129d7981 */ /* 0x0000e6000c1e1500 */
[----:B-1----:R-:W-:Y:S01]  /*aa00*/  IMAD.WIDE R2, R0, 0x2, R10 ;  /* 0x0000000200027825 */ /* 0x002fe200078e020a */
[----:B------:R1:W3:Y:S03]  /*aa10*/  LDG.E.U16 R155, desc[UR60][R16.64] ;  /* 0x0000003c109b7981 */ /* 0x0002e6000c1e1500 */
[----:B-----5:R-:W-:-:S04]  /*aa20*/  IMAD.WIDE R14, R6, 0x2, R22 ;  /* 0x00000002060e7825 */ /* 0x020fc800078e0216 */
[C---:B------:R-:W-:Y:S01]  /*aa30*/  IMAD R0, R7.reuse, 0x17, RZ ;  /* 0x0000001707007824 */ /* 0x040fe200078e02ff */
[----:B------:R5:W3:Y:S01]  /*aa40*/  LDG.E.U16 R154, desc[UR60][R14.64] ;  /* 0x0000003c0e9a7981 */ /* 0x000ae2000c1e1500 */
[----:B------:R-:W-:Y:S02]  /*aa50*/  IMAD R152, R7, 0x1f, RZ ;  /* 0x0000001f07987824 */ /* 0x000fe400078e02ff */
[----:B0-----:R-:W-:-:S04]  /*aa60*/  IMAD.WIDE R18, R153, 0x2, R10 ;  /* 0x0000000299127825 */ /* 0x001fc800078e020a */
[----:B-1----:R-:W-:-:S04]  /*aa70*/  IMAD.WIDE R16, R6, 0x2, R2 ;  /* 0x0000000206107825 */ /* 0x002fc800078e0202 */
[C---:B-----5:R-:W-:Y:S01]  /*aa80*/  IMAD.WIDE R14, R0.reuse, 0x2, R8 ;  /* 0x00000002000e7825 */ /* 0x060fe200078e0208 */
[----:B------:R0:W5:Y:S03]  /*aa90*/  LDG.E.U16 R4, desc[UR60][R16.64] ;  /* 0x0000003c10047981 */ /* 0x000166000c1e1500 */
[----:B------:R-:W-:-:S04]  /*aaa0*/  IMAD.WIDE R2, R0, 0x2, R10 ;  /* 0x0000000200027825 */ /* 0x000fc800078e020a */
[----:B------:R-:W-:-:S04]  /*aab0*/  IMAD.WIDE R20, R152, 0x2, R8 ;  /* 0x0000000298147825 */ /* 0x000fc800078e0208 */
[----:B------:R-:W-:-:S04]  /*aac0*/  IMAD.WIDE R152, R152, 0x2, R10 ;  /* 0x0000000298987825 */ /* 0x000fc800078e020a */
[----:B------:R-:W-:-:S04]  /*aad0*/  IMAD.WIDE R22, R6, 0x2, R18 ;  /* 0x0000000206167825 */ /* 0x000fc800078e0212 */
[C---:B------:R-:W-:Y:S02]  /*aae0*/  IMAD.WIDE R18, R6.reuse, 0x2, R14 ;  /* 0x0000000206127825 */ /* 0x040fe400078e020e */
[----:B------:R-:W5:Y:S02]  /*aaf0*/  LDG.E.U16 R22, desc[UR60][R22.64] ;  /* 0x0000003c16167981 */ /* 0x000f64000c1e1500 */
[C---:B0-----:R-:W-:Y:S02]  /*ab00*/  IMAD.WIDE R16, R6.reuse, 0x2, R2 ;  /* 0x0000000206107825 */ /* 0x041fe400078e0202 */
[----:B------:R-:W5:Y:S02]  /*ab10*/  LDG.E.U16 R18, desc[UR60][R18.64] ;  /* 0x0000003c12127981 */ /* 0x000f64000c1e1500 */
[C---:B------:R-:W-:Y:S02]  /*ab20*/  IMAD.WIDE R14, R6.reuse, 0x2, R20 ;  /* 0x00000002060e7825 */ /* 0x040fe400078e0214 */
[----:B------:R-:W5:Y:S02]  /*ab30*/  LDG.E.U16 R16, desc[UR60][R16.64] ;  /* 0x0000003c10107981 */ /* 0x000f64000c1e1500 */
[----:B------:R-:W-:-:S02]  /*ab40*/  IMAD.WIDE R2, R6, 0x2, R152 ;  /* 0x0000000206027825 */ /* 0x000fc400078e0298 */
[----:B------:R-:W5:Y:S04]  /*ab50*/  LDG.E.U16 R14, desc[UR60][R14.64] ;  /* 0x0000003c0e0e7981 */ /* 0x000f68000c1e1500 */
[----:B------:R0:W5:Y:S01]  /*ab60*/  LDG.E.U16 R2, desc[UR60][R2.64] ;  /* 0x0000003c02027981 */ /* 0x000162000c1e1500 */
[----:B------:R-:W-:Y:S01]  /*ab70*/  IMAD.SHL.U32 R0, R26, 0x2, RZ ;  /* 0x000000021a007824 */ /* 0x000fe200078e00ff */
[----:B------:R-:W-:Y:S02]  /*ab80*/  LEA R24, R25, R24, 0x18 ;  /* 0x0000001819187211 */ /* 0x000fe400078ec0ff */
[----:B------:R-:W5:Y:S02]  /*ab90*/  LDL.64 R20, [R1+0x4a0] ;  /* 0x0004a00001147983 */ /* 0x000f640000100a00 */
[----:B------:R-:W-:-:S02]  /*aba0*/  LOP3.LUT R0, R0, 0x7e, RZ, 0xc0, !PT ;  /* 0x0000007e00007812 */ /* 0x000fc400078ec0ff */
[----:B0-----:R-:W-:Y:S01]  /*abb0*/  LOP3.LUT R3, R26, 0x40, RZ, 0xc0, !PT ;  /* 0x000000401a037812 */ /* 0x001fe200078ec0ff */
[----:B------:R-:W0:Y:S03]  /*abc0*/  S2R R15, SR_CgaCtaId ;  /* 0x00000000000f7919 */ /* 0x000e260000008800 */
[----:B------:R-:W-:Y:S01]  /*abd0*/  LEA R0, R3, R0, 0x6 ;  /* 0x0000000003007211 */ /* 0x000fe200078e30ff */
[----:B------:R-:W5:Y:S03]  /*abe0*/  LDL.64 R26, [R1+0x440] ;  /* 0x00044000011a7983 */ /* 0x000f660000100a00 */
[----:B------:R-:W-:Y:S01]  /*abf0*/  IADD3 R0, R24, R0, RZ ;  /* 0x0000000018007210 */ /* 0x000fe20007ffe0ff */
[----:B------:R-:W-:Y:S01]  /*ac00*/  BAR.SYNC.DEFER_BLOCKING 0x0 ;  /* 0x0000000000007b1d */ /* 0x000fe20000010000 */
[----:B------:R-:W-:-:S02]  /*ac10*/  MOV R3, 0x400 ;  /* 0x0000040000037802 */ /* 0x000fc40000000f00 */
[----:B------:R-:W-:Y:S02]  /*ac20*/  MOV R23, UR37 ;  /* 0x0000002500177c02 */ /* 0x000fe40008000f00 */
[----:B------:R-:W-:Y:S01]  /*ac30*/  MOV R17, UR47 ;  /* 0x0000002f00117c02 */ /* 0x000fe20008000f00 */
[----:B------:R-:W5:Y:S04]  /*ac40*/  LDL.64 R24, [R1+0x438] ;  /* 0x0004380001187983 */ /* 0x000f680000100a00 */
[----:B------:R-:W-:Y:S04]  /*ac50*/  STS.U16 [R0+0x10000], R218 ;  /* 0x010000da00007388 */ /* 0x000fe80000000400 */
[----:B------:R-:W-:Y:S04]  /*ac60*/  STS.U16 [R0+0x12000], R217 ;  /* 0x012000d900007388 */ /* 0x000fe80000000400 */
[----:B------:R-:W-:Y:S04]  /*ac70*/  STS.U16 [R0+0x10400], R201 ;  /* 0x010400c900007388 */ /* 0x000fe80000000400 */
[----:B--2---:R-:W-:Y:S04]  /*ac80*/  STS.U16 [R0+0x12400], R200 ;  /* 0x012400c800007388 */ /* 0x004fe80000000400 */
[----:B----4-:R-:W-:Y:S04]  /*ac90*/  STS.U16 [R0+0x10800], R179 ;  /* 0x010800b300007388 */ /* 0x010fe80000000400 */
[----:B------:R-:W-:Y:S01]  /*aca0*/  STS.U16 [R0+0x12800], R178 ;  /* 0x012800b200007388 */ /* 0x000fe20000000400 */
[----:B0-----:R-:W-:-:S04]  /*acb0*/  LEA R3, R15, R3, 0x18 ;  /* 0x000000030f037211 */ /* 0x001fc800078ec0ff */
[----:B------:R-:W-:-:S04]  /*acc0*/  SHF.R.U32.HI R3, RZ, 0x4, R3 ;  /* 0x00000004ff037819 */ /* 0x000fc80000011603 */
[----:B------:R-:W-:-:S04]  /*acd0*/  SGXT.U32 R3, R3, 0xe ;  /* 0x0000000e0303781a */ /* 0x000fc80000000000 */
[----:B------:R-:W-:Y:S01]  /*ace0*/  R2UR UR56, R3 ;  /* 0x00000000033872ca */ /* 0x000fe200000e0000 */
[----:B---3--:R-:W-:Y:S04]  /*acf0*/  STS.U16 [R0+0x10c00], R167 ;  /* 0x010c00a700007388 */ /* 0x008fe80000000400 */
        /* <DEDUP_REMOVED lines=48> */
[----:B-----5:R-:W-:Y:S04]  /*b000*/  STS.U16 [R185+0x12f00], R4 ;  /* 0x012f0004b9007388 */ /* 0x020fe80000000400 */
[----:B------:R-:W-:Y:S04]  /*b010*/  STS.U16 [R184+0x10380], R203 ;  /* 0x010380cbb8007388 */ /* 0x000fe80000000400 */
[----:B------:R-:W-:Y:S04]  /*b020*/  STS.U16 [R184+0x12380], R202 ;  /* 0x012380cab8007388 */ /* 0x000fe80000000400 */
[----:B------:R-:W-:Y:S04]  /*b030*/  STS.U16 [R184+0x10780], R180 ;  /* 0x010780b4b8007388 */ /* 0x000fe80000000400 */
[----:B------:R-:W-:Y:S04]  /*b040*/  STS.U16 [R184+0x12780], R22 ;  /* 0x01278016b8007388 */ /* 0x000fe80000000400 */
[----:B------:R-:W-:Y:S04]  /*b050*/  STS.U16 [R184+0x10b80], R18 ;  /* 0x010b8012b8007388 */ /* 0x000fe80000000400 */
[----:B------:R-:W-:Y:S04]  /*b060*/  STS.U16 [R184+0x12b80], R16 ;  /* 0x012b8010b8007388 */ /* 0x000fe80000000400 */
[----:B------:R0:W-:Y:S04]  /*b070*/  STS.U16 [R184+0x10f80], R14 ;  /* 0x010f800eb8007388 */ /* 0x0001e80000000400 */
[----:B------:R1:W-:Y:S01]  /*b080*/  STS.U16 [R184+0x12f80], R2 ;  /* 0x012f8002b8007388 */ /* 0x0003e20000000400 */
[----:B------:R2:W-:Y:S06]  /*b090*/  MEMBAR.ALL.CTA ;  /* 0x0000000000007992 */ /* 0x0005ec0000008000 */
[----:B--2---:R-:W2:Y:S04]  /*b0a0*/  FENCE.VIEW.ASYNC.S ;  /* 0x00000000000073c6 */ /* 0x004ea80000000000 */
[----:B0-----:R-:W3:Y:S04]  /*b0b0*/  LDL.64 R14, [R1+0x498] ;  /* 0x00049800010e7983 */ /* 0x001ee80000100a00 */
[----:B-1----:R-:W4:Y:S01]  /*b0c0*/  LDL.64 R2, [R1+0x4a8] ;  /* 0x0004a80001027983 */ /* 0x002f220000100a00 */
[----:B--2---:R-:W-:Y:S06]  /*b0d0*/  BAR.SYNC.DEFER_BLOCKING 0x0 ;  /* 0x0000000000007b1d */ /* 0x004fec0000010000 */
[----:B------:R-:W-:-:S06]  /*b0e0*/  WARPGROUP.ARRIVE ;  /* 0x00000000000079c5 */ /* 0x000fcc0000000000 */
[----:B------:R-:W-:Y:S03]  /*b0f0*/  HGMMA.64x32x16.F32.BF16 R168, gdesc[UR56].tnspA, RZ, !UPT, gsb0 ;  /* 0x2060000038a879f0 */ /* 0x000fe6000c0018ff */
[----:B------:R-:W-:Y:S02]  /*b100*/  WARPGROUP.DEPBAR.LE gsb0, 0x0 ;  /* 0x00008000000079c5 */ /* 0x000fe40000010000 */
[----:B------:R-:W-:-:S06]  /*b110*/  WARPGROUP.ARRIVE ;  /* 0x00000000000079c5 */ /* 0x000fcc0000000000 */
[----:B------:R-:W-:Y:S03]  /*b120*/  HGMMA.64x32x16.F32.BF16 R168, gdesc[UR4].tnspA, R168, gsb0 ;  /* 0x2060000004a879f0 */ /* 0x000fe600080018a8 */
        /* <DEDUP_REMOVED lines=35> */
[----:B------:R-:W-:Y:S01]  /*b360*/  HGMMA.64x32x16.F32.BF16 R168, gdesc[UR44].tnspA, R168, gsb0 ;  /* 0x206000002ca879f0 */ /* 0x000fe200080018a8 */
[----:B------:R-:W-:Y:S02]  /*b370*/  R2UR UR51, R226 ;  /* 0x00000000e23372ca */ /* 0x000fe400000e0000 */
[----:B------:R-:W-:Y:S02]  /*b380*/  R2UR UR50, R225 ;  /* 0x00000000e13272ca */ /* 0x000fe400000e0000 */
[----:B------:R-:W-:Y:S02]  /*b390*/  R2UR UR49, R224 ;  /* 0x00000000e03172ca */ /* 0x000fe400000e0000 */
[----:B------:R-:W-:Y:S01]  /*b3a0*/  R2UR UR48, R223 ;  /* 0x00000000df3072ca */ /* 0x000fe200000e0000 */
[----:B------:R-:W-:Y:S02]  /*b3b0*/  WARPGROUP.DEPBAR.LE gsb0, 0x0 ;  /* 0x00008000000079c5 */ /* 0x000fe40000010000 */
[----:B------:R-:W-:-:S10]  /*b3c0*/  WARPGROUP.ARRIVE ;  /* 0x00000000000079c5 */ /* 0x000fd40000000000 */
[----:B------:R-:W-:Y:S01]  /*b3d0*/  HGMMA.64x32x16.F32.BF16 R168, gdesc[UR48].tnspA, R168, gsb0 ;  /* 0x2060000030a879f0 */ /* 0x000fe200080018a8 */
[----:B------:R-:W-:Y:S01]  /*b3e0*/  UMOV UR56, UR54 ;  /* 0x0000003600387c82 */ /* 0x000fe20008000000 */
[----:B------:R-:W-:Y:S01]  /*b3f0*/  UMOV UR57, UR55 ;  /* 0x0000003700397c82 */ /* 0x000fe20008000000 */
[----:B------:R-:W-:Y:S02]  /*b400*/  R2UR UR55, R222 ;  /* 0x00000000de3772ca */ /* 0x000fe400000e0000 */
[----:B------:R-:W-:Y:S02]  /*b410*/  R2UR UR54, R221 ;  /* 0x00000000dd3672ca */ /* 0x000fe400000e0000 */
[----:B------:R-:W-:Y:S02]  /*b420*/  R2UR UR53, R220 ;  /* 0x00000000dc3572ca */ /* 0x000fe400000e0000 */
[----:B------:R-:W-:Y:S01]  /*b430*/  R2UR UR52, R219 ;  /* 0x00000000db3472ca */ /* 0x000fe200000e0000 */
[----:B------:R-:W-:-:S02]  /*b440*/  WARPGROUP.DEPBAR.LE gsb0, 0x0 ;  /* 0x00008000000079c5 */ /* 0x000fc40000010000 */
[----:B------:R-:W-:-:S10]  /*b450*/  WARPGROUP.ARRIVE ;  /* 0x00000000000079c5 */ /* 0x000fd40000000000 */
[----:B------:R-:W-:Y:S01]  /*b460*/  HGMMA.64x32x16.F32.BF16 R168, gdesc[UR52].tnspA, R168, gsb0 ;  /* 0x2060000034a879f0 */ /* 0x000fe200080018a8 */
[----:B------:R-:W-:Y:S01]  /*b470*/  MOV R22, UR36 ;  /* 0x0000002400167c02 */ /* 0x000fe20008000f00 */
[----:B------:R-:W-:Y:S01]  /*b480*/  UIADD3.64 UR36, UR4, 0x780, URZ ;  /* 0x0000078004247897 */ /* 0x000fe2000fffe03f */
[----:B------:R-:W-:Y:S01]  /*b490*/  MOV R192, UR39 ;  /* 0x0000002700c07c02 */ /* 0x000fe20008000f00 */
[----:B------:R-:W-:Y:S01]  /*b4a0*/  UMOV UR39, UR59 ;  /* 0x0000003b00277c82 */ /* 0x000fe20008000000 */
[----:B------:R-:W-:Y:S01]  /*b4b0*/  MOV R191, UR38 ;  /* 0x0000002600bf7c02 */ /* 0x000fe20008000f00 */
[----:B------:R-:W-:Y:S01]  /*b4c0*/  UMOV UR38, UR58 ;  /* 0x0000003a00267c82 */ /* 0x000fe20008000000 */
[----:B------:R-:W-:Y:S02]  /*b4d0*/  WARPGROUP.DEPBAR.LE gsb0, 0x0 ;  /* 0x00008000000079c5 */ /* 0x000fe40000010000 */
[----:B------:R-:W-:-:S06]  /*b4e0*/  WARPGROUP.ARRIVE ;  /* 0x00000000000079c5 */ /* 0x000fcc0000000000 */
[----:B------:R-:W-:Y:S01]  /*b4f0*/  HGMMA.64x32x16.F32.BF16 R152, gdesc[UR36].tnspA, RZ, !UPT, gsb0 ;  /* 0x20600000249879f0 */ /* 0x000fe2000c0018ff */
[----:B------:R-:W-:Y:S02]  /*b500*/  MOV R194, UR33 ;  /* 0x0000002100c27c02 */ /* 0x000fe40008000f00 */
[----:B------:R-:W-:Y:S02]  /*b510*/  MOV R193, UR32 ;  /* 0x0000002000c17c02 */ /* 0x000fe40008000f00 */
[----:B----4-:R-:W-:Y:S02]  /*b520*/  R2UR UR32, R2 ;  /* 0x00000000022072ca */ /* 0x010fe400000e0000 */
[----:B------:R-:W-:Y:S02]  /*b530*/  R2UR UR33, R3 ;  /* 0x00000000032172ca */ /* 0x000fe400000e0000 */
[----:B------:R-:W-:Y:S01]  /*b540*/  MOV R196, UR35 ;  /* 0x0000002300c47c02 */ /* 0x000fe20008000f00 */
[----:B------:R-:W-:Y:S01]  /*b550*/  UMOV UR35, UR7 ;  /* 0x0000000700237c82 */ /* 0x000fe20008000000 */
[----:B------:R-:W-:Y:S01]  /*b560*/  MOV R195, UR34 ;  /* 0x0000002200c37c02 */ /* 0x000fe20008000f00 */
[----:B------:R-:W-:Y:S01]  /*b570*/  UMOV UR34, UR6 ;  /* 0x0000000600227c82 */ /* 0x000fe20008000000 */
[----:B------:R-:W-:-:S02]  /*b580*/  WARPGROUP.DEPBAR.LE gsb0, 0x0 ;  /* 0x00008000000079c5 */ /* 0x000fc40000010000 */
[----:B------:R-:W-:-:S06]  /*b590*/  WARPGROUP.ARRIVE ;  /* 0x00000000000079c5 */ /* 0x000fcc0000000000 */
[----:B------:R-:W-:Y:S01]  /*b5a0*/  HGMMA.64x32x16.F32.BF16 R152, gdesc[UR32].tnspA, R152, gsb0 ;  /* 0x20600000209879f0 */ /* 0x000fe20008001898 */
[----:B------:R-:W-:Y:S02]  /*b5b0*/  MOV R204, UR27 ;  /* 0x0000001b00cc7c02 */ /* 0x000fe40008000f00 */
[----:B------:R-:W-:Y:S02]  /*b5c0*/  MOV R203, UR26 ;  /* 0x0000001a00cb7c02 */ /* 0x000fe40008000f00 */
[----:B------:R-:W-:Y:S02]  /*b5d0*/  MOV R202, UR25 ;  /* 0x0000001900ca7c02 */ /* 0x000fe40008000f00 */
[----:B------:R-:W-:Y:S02]  /*b5e0*/  MOV R201, UR24 ;  /* 0x0000001800c97c02 */ /* 0x000fe40008000f00 */
[----:B------:R-:W-:Y:S02]  /*b5f0*/  R2UR UR24, R20 ;  /* 0x00000000141872ca */ /* 0x000fe400000e0000 */
[----:B------:R-:W-:-:S02]  /*b600*/  R2UR UR25, R21 ;  /* 0x00000000151972ca */ /* 0x000fc400000e0000 */
[----:B------:R-:W-:Y:S02]  /*b610*/  R2UR UR26, R228 ;  /* 0x00000000e41a72ca */ /* 0x000fe400000e0000 */
[----:B------:R-:W-:Y:S01]  /*b620*/  R2UR UR27, R229 ;  /* 0x00000000e51b72ca */ /* 0x000fe200000e0000 */
[----:B------:R-:W-:Y:S02]  /*b630*/  WARPGROUP.DEPBAR.LE gsb0, 0x0 ;  /* 0x00008000000079c5 */ /* 0x000fe40000010000 */
[----:B------:R-:W-:-:S10]  /*b640*/  WARPGROUP.ARRIVE ;  /* 0x00000000000079c5 */ /* 0x000fd40000000000 */
[----:B------:R-:W-:Y:S01]  /*b650*/  HGMMA.64x32x16.F32.BF16 R152, gdesc[UR24].tnspA, R152, gsb0 ;  /* 0x20600000189879f0 */ /* 0x000fe20008001898 */
[----:B------:R-:W-:Y:S02]  /*b660*/  MOV R198, UR29 ;  /* 0x0000001d00c67c02 */ /* 0x000fe40008000f00 */
[----:B------:R-:W-:Y:S02]  /*b670*/  MOV R197, UR28 ;  /* 0x0000001c00c57c02 */ /* 0x000fe40008000f00 */
[----:B---3--:R-:W-:Y:S02]  /*b680*/  R2UR UR28, R14 ;  /* 0x000000000e1c72ca */ /* 0x008fe400000e0000 */
        /* <DEDUP_REMOVED lines=8> */
[----:B------:R-:W-:Y:S02]  /*b710*/  R2UR UR36, R46 ;  /* 0x000000002e2472ca */ /* 0x000fe400000e0000 */
[----:B------:R-:W-:Y:S01]  /*b720*/  R2UR UR37, R47 ;  /* 0x000000002f2572ca */ /* 0x000fe200000e0000 */
[----:B------:R-:W-:Y:S01]  /*b730*/  UMOV UR38, UR10 ;  /* 0x0000000a00267c82 */ /* 0x000fe20008000000 */
[----:B------:R-:W-:Y:S01]  /*b740*/  UMOV UR39, UR11 ;  /* 0x0000000b00277c82 */ /* 0x000fe20008000000 */
[----:B------:R-:W-:Y:S01]  /*b750*/  MOV R15, UR45 ;  /* 0x0000002d000f7c02 */ /* 0x000fe20008000f00 */
[----:B------:R-:W-:Y:S01]  /*b760*/  UMOV UR47, UR15 ;  /* 0x0000000f002f7c82 */ /* 0x000fe20008000000 */
[----:B------:R-:W-:Y:S02]  /*b770*/  WARPGROUP.DEPBAR.LE gsb0, 0x0 ;  /* 0x00008000000079c5 */ /* 0x000fe40000010000 */
[----:B------:R-:W-:Y:S01]  /*b780*/  WARPGROUP.ARRIVE ;  /* 0x00000000000079c5 */ /* 0x000fe20000000000 */
[----:B------:R-:W-:-:S02]  /*b790*/  MOV R14, UR44 ;  /* 0x0000002c000e7c02 */ /* 0x000fc40008000f00 */
[----:B------:R-:W-:Y:S02]  /*b7a0*/  MOV R16, UR46 ;  /* 0x0000002e00107c02 */ /* 0x000fe40008000f00 */
[----:B------:R-:W-:Y:S01]  /*b7b0*/  R2UR UR4, R42 ;  /* 0x000000002a0472ca */ /* 0x000fe200000e0000 */
[----:B------:R-:W-:Y:S01]  /*b7c0*/  HGMMA.64x32x16.F32.BF16 R152, gdesc[UR36].tnspA, R152, gsb0 ;  /* 0x20600000249879f0 */ /* 0x000fe20008001898 */
[----:B------:R-:W-:Y:S02]  /*b7d0*/  R2UR UR44, R44 ;  /* 0x000000002c2c72ca */ /* 0x000fe400000e0000 */
[----:B------:R-:W-:Y:S01]  /*b7e0*/  R2UR UR5, R43 ;  /* 0x000000002b0572ca */ /* 0x000fe200000e0000 */
[----:B------:R-:W-:Y:S01]  /*b7f0*/  UMOV UR6, UR18 ;  /* 0x0000001200067c82 */ /* 0x000fe20008000000 */
[----:B------:R-:W-:Y:S01]  /*b800*/  R2UR UR45, R45 ;  /* 0x000000002d2d72ca */ /* 0x000fe200000e0000 */
[----:B------:R-:W-:Y:S01]  /*b810*/  UMOV UR46, UR14 ;  /* 0x0000000e002e7c82 */ /* 0x000fe20008000000 */
[----:B------:R-:W-:Y:S01]  /*b820*/  UMOV UR7, UR19 ;  /* 0x0000001300077c82 */ /* 0x000fe20008000000 */
[----:B------:R-:W-:-:S02]  /*b830*/  R2UR UR24, R40 ;  /* 0x00000000281872ca */ /* 0x000fc400000e0000 */
[----:B------:R-:W-:Y:S01]  /*b840*/  R2UR UR25, R41 ;  /* 0x00000000291972ca */ /* 0x000fe200000e0000 */
[----:B------:R-:W-:Y:S01]  /*b850*/  UMOV UR26, UR22 ;  /* 0x00000016001a7c82 */ /* 0x000fe20008000000 */
[----:B------:R-:W-:Y:S01]  /*b860*/  UMOV UR27, UR23 ;  /* 0x00000017001b7c82 */ /* 0x000fe20008000000 */
[----:B------:R-:W-:Y:S01]  /*b870*/  R2UR UR28, R38 ;  /* 0x00000000261c72ca */ /* 0x000fe200000e0000 */
[----:B------:R-:W2:Y:S01]  /*b880*/  LDL.64 R44, [R1+0x410] ;  /* 0x00041000012c7983 */ /* 0x000ea20000100a00 */
[----:B------:R-:W-:Y:S02]  /*b890*/  R2UR UR29, R39 ;  /* 0x00000000271d72ca */ /* 0x000fe400000e0000 */
[----:B------:R-:W-:Y:S01]  /*b8a0*/  R2UR UR32, R36 ;  /* 0x00000000242072ca */ /* 0x000fe200000e0000 */
[----:B------:R-:W3:Y:S01]  /*b8b0*/  LDL.64 R38, [R1+0x430] ;  /* 0x0004300001267983 */ /* 0x000ee20000100a00 */
[----:B------:R-:W-:Y:S02]  /*b8c0*/  R2UR UR33, R37 ;  /* 0x00000000252172ca */ /* 0x000fe400000e0000 */
[----:B------:R-:W-:Y:S01]  /*b8d0*/  R2UR UR36, R34 ;  /* 0x00000000222472ca */ /* 0x000fe200000e0000 */
[----:B------:R-:W4:Y:S01]  /*b8e0*/  LDL.64 R36, [R1+0x420] ;  /* 0x0004200001247983 */ /* 0x000f220000100a00 */
[----:B------:R-:W-:-:S02]  /*b8f0*/  R2UR UR37, R35 ;  /* 0x00000000232572ca */ /* 0x000fc400000e0000 */
[----:B------:R-:W-:Y:S01]  /*b900*/  R2UR UR56, R26 ;  /* 0x000000001a3872ca */ /* 0x000fe200000e0000 */
[----:B------:R-:W5:Y:S01]  /*b910*/  LDL.64 R34, [R1+0x3e0] ;  /* 0x0003e00001227983 */ /* 0x000f620000100a00 */
[----:B------:R-:W-:-:S03]  /*b920*/  R2UR UR57, R27 ;  /* 0x000000001b3972ca */ /* 0x000fc600000e0000 */
[----:B------:R-:W2:Y:S01]  /*b930*/  LDL.64 R26, [R1+0x400] ;  /* 0x00040000011a7983 */ /* 0x000ea20000100a00 */
[----:B------:R-:W-:Y:S02]  /*b940*/  MOV R19, UR41 ;  /* 0x0000002900137c02 */ /* 0x000fe40008000f00 */
[----:B------:R-:W-:Y:S01]  /*b950*/  MOV R18, UR40 ;  /* 0x0000002800127c02 */ /* 0x000fe20008000f00 */
[----:B------:R-:W5:Y:S01]  /*b960*/  LDL.64 R42, [R1+0x3f0] ;  /* 0x0003f000012a7983 */ /* 0x000f620000100a00 */
[----:B------:R-:W-:Y:S02]  /*b970*/  MOV R21, UR43 ;  /* 0x0000002b00157c02 */ /* 0x000fe40008000f00 */
[----:B------:R-:W-:Y:S01]  /*b980*/  MOV R20, UR42 ;  /* 0x0000002a00147c02 */ /* 0x000fe20008000f00 */
[----:B------:R-:W5:Y:S01]  /*b990*/  LDL.64 R40, [R1+0x3f8] ;  /* 0x0003f80001287983 */ /* 0x000f620000100a00 */
[----:B------:R-:W-:Y:S02]  /*b9a0*/  MOV R2, UR49 ;  /* 0x0000003100027c02 */ /* 0x000fe40008000f00 */
[----:B------:R-:W-:Y:S01]  /*b9b0*/  MOV R0, UR48 ;  /* 0x0000003000007c02 */ /* 0x000fe20008000f00 */
[----:B------:R-:W5:Y:S01]  /*b9c0*/  LDL.64 R46, [R1+0x418] ;  /* 0x00041800012e7983 */ /* 0x000f620000100a00 */
[----:B------:R-:W-:-:S02]  /*b9d0*/  WARPGROUP.DEPBAR.LE gsb0, 0x0 ;  /* 0x00008000000079c5 */ /* 0x000fc40000010000 */
        /* <DEDUP_REMOVED lines=9> */
[----:B------:R-:W-:-:S11]  /*ba70*/  R2UR UR26, R203 ;  /* 0x00000000cb1a72ca */ /* 0x000fd600000e0000 */
[----:B------:R-:W-:Y:S02]  /*ba80*/  UMOV UR31, UR27 ;  /* 0x0000001b001f7c82 */ /* 0x000fe40008000000 */
[----:B------:R-:W-:Y:S01]  /*ba90*/  UMOV UR30, UR26 ;  /* 0x0000001a001e7c82 */ /* 0x000fe20008000000 */
        /* <DEDUP_REMOVED lines=18> */
[----:B------:R-:W-:Y:S02]  /*bbc0*/  R2UR UR5, R25 ;  /* 0x00000000190572ca */ /* 0x000fe400000e0000 */
[----:B------:R-:W3:Y:S01]  /*bbd0*/  LDL.64 R24, [R1+0x3d0] ;  /* 0x0003d00001187983 */ /* 0x000ee20000100a00 */
[----:B------:R-:W-:Y:S02]  /*bbe0*/  R2UR UR39, R192 ;  /* 0x00000000c02772ca */ /* 0x000fe400000e0000 */
[----:B------:R-:W-:Y:S02]  /*bbf0*/  R2UR UR38, R191 ;  /* 0x00000000bf2672ca */ /* 0x000fe400000e0000 */
[----:B------:R-:W-:-:S02]  /*bc00*/  R2UR UR40, R32 ;  /* 0x00000000202872ca */ /* 0x000fc400000e0000 */
[----:B------:R-:W-:Y:S02]  /*bc10*/  R2UR UR41, R33 ;  /* 0x00000000212972ca */ /* 0x000fe400000e0000 */
[----:B------:R-:W-:Y:S01]  /*bc20*/  R2UR UR44, R30 ;  /* 0x000000001e2c72ca */ /* 0x000fe200000e0000 */
[----:B------:R-:W5:Y:S04]  /*bc30*/  LDL.64 R32, [R1+0x3c0] ;  /* 0x0003c00001207983 */ /* 0x000f680000100a00 */
[----:B------:R-:W-:Y:S02]  /*bc40*/  UMOV UR43, UR39 ;  /* 0x00000027002b7c82 */ /* 0x000fe40008000000 */
[----:B------:R-:W-:Y:S01]  /*bc50*/  UMOV UR42, UR38 ;  /* 0x00000026002a7c82 */ /* 0x000fe20008000000 */
[----:B------:R-:W-:-:S02]  /*bc60*/  WARPGROUP.DEPBAR.LE gsb0, 0x0 ;  /* 0x00008000000079c5 */ /* 0x000fc40000010000 */
[----:B------:R-:W-:-:S06]  /*bc70*/  WARPGROUP.ARRIVE ;  /* 0x00000000000079c5 */ /* 0x000fcc0000000000 */
[----:B------:R-:W-:Y:S01]  /*bc80*/  HGMMA.64x32x16.F32.BF16 R152, gdesc[UR40].tnspA, R152, gsb0 ;  /* 0x20600000289879f0 */ /* 0x000fe20008001898 */
[----:B------:R-:W-:Y:S02]  /*bc90*/  R2UR UR43, R21 ;  /* 0x00000000152b72ca */ /* 0x000fe400000e0000 */
[----:B------:R-:W-:Y:S02]  /*bca0*/  R2UR UR42, R20 ;  /* 0x00000000142a72ca */ /* 0x000fe400000e0000 */
[----:B------:R-:W-:Y:S02]  /*bcb0*/  R2UR UR45, R31 ;  /* 0x000000001f2d72ca */ /* 0x000fe400000e0000 */
[----:B------:R-:W-:Y:S01]  /*bcc0*/  R2UR UR48, R28 ;  /* 0x000000001c3072ca */ /* 0x000fe200000e0000 */
[----:B------:R-:W5:Y:S06]  /*bcd0*/  LDL.64 R30, [R1+0x3b0] ;  /* 0x0003b000011e7983 */ /* 0x000f6c0000100a00 */
[----:B------:R-:W-:-:S02]  /*bce0*/  UMOV UR47, UR43 ;  /* 0x0000002b002f7c82 */ /* 0x000fc40008000000 */
[----:B------:R-:W-:Y:S01]  /*bcf0*/  UMOV UR46, UR42 ;  /* 0x0000002a002e7c82 */ /* 0x000fe20008000000 */
[----:B------:R-:W-:Y:S02]  /*bd00*/  WARPGROUP.DEPBAR.LE gsb0, 0x0 ;  /* 0x00008000000079c5 */ /* 0x000fe40000010000 */
[----:B------:R-:W-:-:S06]  /*bd10*/  WARPGROUP.ARRIVE ;  /* 0x00000000000079c5 */ /* 0x000fcc0000000000 */
[----:B------:R-:W-:Y:S01]  /*bd20*/  HGMMA.64x32x16.F32.BF16 R152, gdesc[UR44].tnspA, R152, gsb0 ;  /* 0x206000002c9879f0 */ /* 0x000fe20008001898 */
[----:B------:R-:W-:Y:S02]  /*bd30*/  R2UR UR47, R17 ;  /* 0x00000000112f72ca */ /* 0x000fe400000e0000 */
[----:B------:R-:W-:Y:S02]  /*bd40*/  R2UR UR46, R16 ;  /* 0x00000000102e72ca */ /* 0x000fe400000e0000 */
[----:B------:R-:W-:Y:S02]  /*bd50*/  R2UR UR49, R29 ;  /* 0x000000001d3172ca */ /* 0x000fe400000e0000 */
[----:B------:R-:W-:Y:S01]  /*bd60*/  MOV R4, UR51 ;  /* 0x0000003300047c02 */ /* 0x000fe20008000f00 */
[----:B------:R-:W5:Y:S01]  /*bd70*/  LDL.64 R28, [R1+0x408] ;  /* 0x00040800011c7983 */ /* 0x000f620000100a00 */
[----:B------:R-:W-:-:S05]  /*bd80*/  MOV R3, UR50 ;  /* 0x0000003200037c02 */ /* 0x000fca0008000f00 */
[----:B------:R-:W-:Y:S02]  /*bd90*/  UMOV UR51, UR47 ;  /* 0x0000002f00337c82 */ /* 0x000fe40008000000 */
[----:B------:R-:W-:Y:S01]  /*bda0*/  UMOV UR50, UR46 ;  /* 0x0000002e00327c82 */ /* 0x000fe20008000000 */
[----:B------:R-:W-:Y:S02]  /*bdb0*/  WARPGROUP.DEPBAR.LE gsb0, 0x0 ;  /* 0x00008000000079c5 */ /* 0x000fe40000010000 */
[----:B------:R-:W-:-:S06]  /*bdc0*/  WARPGROUP.ARRIVE ;  /* 0x00000000000079c5 */ /* 0x000fcc0000000000 */
[----:B------:R-:W-:Y:S01]  /*bdd0*/  HGMMA.64x32x16.F32.BF16 R152, gdesc[UR48].tnspA, R152, gsb0 ;  /* 0x20600000309879f0 */ /* 0x000fe20008001898 */
[----:B------:R-:W-:Y:S02]  /*bde0*/  R2UR UR51, R4 ;  /* 0x00000000043372ca */ /* 0x000fe400000e0000 */
[----:B------:R-:W-:Y:S02]  /*bdf0*/  R2UR UR50, R3 ;  /* 0x00000000033272ca */ /* 0x000fe400000e0000 */
[----:B------:R-:W-:Y:S02]  /*be00*/  MOV R218, UR59 ;  /* 0x0000003b00da7c02 */ /* 0x000fe40008000f00 */
[----:B------:R-:W-:-:S07]  /*be10*/  MOV R248, UR58 ;  /* 0x0000003a00f87c02 */ /* 0x000fce0008000f00 */
[----:B------:R-:W-:Y:S02]  /*be20*/  UMOV UR59, UR51 ;  /* 0x00000033003b7c82 */ /* 0x000fe40008000000 */
[----:B------:R-:W-:Y:S01]  /*be30*/  UMOV UR58, UR50 ;  /* 0x00000032003a7c82 */ /* 0x000fe20008000000 */
[----:B------:R-:W-:Y:S02]  /*be40*/  WARPGROUP.DEPBAR.LE gsb0, 0x0 ;  /* 0x00008000000079c5 */ /* 0x000fe40000010000 */
[----:B------:R-:W-:-:S06]  /*be50*/  WARPGROUP.ARRIVE ;  /* 0x00000000000079c5 */ /* 0x000fcc0000000000 */
[----:B------:R-:W-:Y:S01]  /*be60*/  HGMMA.64x32x16.F32.BF16 R152, gdesc[UR56].tnspA, R152, gsb0 ;  /* 0x20600000389879f0 */ /* 0x000fe20008001898 */
[----:B------:R-:W-:Y:S01]  /*be70*/  UMOV UR6, UR54 ;  /* 0x0000003600067c82 */ /* 0x000fe20008000000 */
[----:B------:R-:W-:Y:S01]  /*be80*/  UMOV UR7, UR55 ;  /* 0x0000003700077c82 */ /* 0x000fe20008000000 */
[C---:B----4-:R-:W-:Y:S01]  /*be90*/  IMAD.WIDE R16, R5.reuse, 0x2, R36 ;  /* 0x0000000205107825 */ /* 0x050fe200078e0224 */
[----:B------:R-:W-:Y:S01]  /*bea0*/  R2UR UR49, R2 ;  /* 0x00000000023172ca */ /* 0x000fe200000e0000 */
[----:B------:R-:W4:Y:S02]  /*beb0*/  LDL.64 R36, [R1+0x3d8] ;  /* 0x0003d80001247983 */ /* 0x000f240000100a00 */
[----:B--2---:R-:W-:Y:S02]  /*bec0*/  IMAD.WIDE R2, R5, 0x2, R26 ;  /* 0x0000000205027825 */ /* 0x004fe400078e021a */
[----:B------:R3:W2:Y:S04]  /*bed0*/  LDG.E.U16 R232, desc[UR60][R16.64] ;  /* 0x0000003c10e87981 */ /* 0x0006a8000c1e1500 */
[----:B------:R-:W4:Y:S01]  /*bee0*/  LDL.64 R26, [R1+0x3b8] ;  /* 0x0003b800011a7983 */ /* 0x000f220000100a00 */
[----:B------:R-:W-:-:S02]  /*bef0*/  R2UR UR45, R15 ;  /* 0x000000000f2d72ca */ /* 0x000fc400000e0000 */
[----:B------:R-:W-:Y:S01]  /*bf00*/  R2UR UR44, R14 ;  /* 0x000000000e2c72ca */ /* 0x000fe200000e0000 */
[----:B------:R-:W2:Y:S01]  /*bf10*/  LDG.E.U16 R228, desc[UR60][R2.64] ;  /* 0x0000003c02e47981 */ /* 0x000ea2000c1e1500 */
[----:B---3--:R-:W-:-:S03]  /*bf20*/  IMAD.WIDE R16, R5, 0x2, R24 ;  /* 0x0000000205107825 */ /* 0x008fc600078e0218 */
[----:B------:R-:W3:Y:S01]  /*bf30*/  LDL.64 R24, [R1+0x3a8] ;  /* 0x0003a80001187983 */ /* 0x000ee20000100a00 */
[----:B------:R-:W-:Y:S02]  /*bf40*/  WARPGROUP.DEPBAR.LE gsb0, 0x0 ;  /* 0x00008000000079c5 */ /* 0x000fe40000010000 */
[----:B------:R-:W-:Y:S01]  /*bf50*/  WARPGROUP.ARRIVE ;  /* 0x00000000000079c5 */ /* 0x000fe20000000000 */
[----:B------:R-:W-:Y:S01]  /*bf60*/  IMAD.WIDE R14, R5, 0x2, R44 ;  /* 0x00000002050e7825 */ /* 0x000fe200078e022c */
[----:B------:R-:W-:Y:S01]  /*bf70*/  R2UR UR41, R19 ;  /* 0x00000000132972ca */ /* 0x000fe200000e0000 */
[----:B------:R-:W2:Y:S03]  /*bf80*/  LDL.64 R44, [R1+0x3c8] ;  /* 0x0003c800012c7983 */ /* 0x000ea60000100a00 */
[----:B------:R-:W-:Y:S01]  /*bf90*/  HGMMA.64x32x16.F32.BF16 R152, gdesc[UR4].tnspA, R152, gsb0 ;  /* 0x20600000049879f0 */ /* 0x000fe20008001898 */
[----:B------:R-:W-:Y:S01]  /*bfa0*/  R2UR UR6, R38 ;  /* 0x00000000260672ca */ /* 0x000fe200000e0000 */
[----:B------:R0:W2:Y:S01]  /*bfb0*/  LDG.E.U16 R230, desc[UR60][R14.64] ;  /* 0x0000003c0ee67981 */ /* 0x0000a2000c1e1500 */
[----:B------:R-:W-:-:S03]  /*bfc0*/  R2UR UR7, R39 ;  /* 0x00000000270772ca */ /* 0x000fc600000e0000 */
[----:B------:R-:W2:Y:S01]  /*bfd0*/  LDL.64 R38, [R1+0x3e8] ;  /* 0x0003e80001267983 */ /* 0x000ea20000100a00 */
[----:B------:R-:W-:Y:S01]  /*bfe0*/  R2UR UR40, R18 ;  /* 0x00000000122872ca */ /* 0x000fe200000e0000 */
[C---:B-----5:R-:W-:Y:S02]  /*bff0*/  IMAD.WIDE R18, R5.reuse, 0x2, R34 ;  /* 0x0000000205127825 */ /* 0x060fe400078e0222 */
[----:B------:R-:W5:Y:S02]  /*c000*/  LDL.64 R34, [R1+0x3a0] ;  /* 0x0003a00001227983 */ /* 0x000f640000100a00 */
[C---:B0-----:R-:W-:Y:S02]  /*c010*/  IMAD.WIDE R14, R5.reuse, 0x2, R32 ;  /* 0x00000002050e7825 */ /* 0x041fe400078e0220 */
[----:B------:R-:W5:Y:S01]  /*c020*/  LDL.64 R32, [R1+0x398] ;  /* 0x0003980001207983 */ /* 0x000f620000100a00 */
[----:B------:R-:W-:Y:S01]  /*c030*/  R2UR UR48, R0 ;  /* 0x00000000003072ca */ /* 0x000fe200000e0000 */
[----:B------:R-:W-:Y:S01]  /*c040*/  IMAD.WIDE R20, R5, 0x2, R42 ;  /* 0x0000000205147825 */ /* 0x000fe200078e022a */
[----:B------:R-:W-:Y:S01]  /*c050*/  R2UR UR37, R23 ;  /* 0x00000000172572ca */ /* 0x000fe200000e0000 */
[----:B------:R-:W5:Y:S01]  /*c060*/  LDL.64 R42, [R1+0x388] ;  /* 0x00038800012a7983 */ /* 0x000f620000100a00 */
[----:B------:R-:W-:-:S03]  /*c070*/  R2UR UR36, R22 ;  /* 0x00000000162472ca */ /* 0x000fc600000e0000 */
[----:B------:R-:W5:Y:S04]  /*c080*/  LDL.64 R22, [R1+0x378] ;  /* 0x0003780001167983 */ /* 0x000f680000100a00 */
[----:B------:R0:W5:Y:S04]  /*c090*/  LDG.E.U16 R226, desc[UR60][R20.64] ;  /* 0x0000003c14e27981 */ /* 0x000168000c1e1500 */
[----:B------:R-:W5:Y:S04]  /*c0a0*/  LDG.E.U16 R224, desc[UR60][R18.64] ;  /* 0x0000003c12e07981 */ /* 0x000f68000c1e1500 */
[----:B------:R-:W5:Y:S01]  /*c0b0*/  LDG.E.U16 R4, desc[UR60][R14.64] ;  /* 0x0000003c0e047981 */ /* 0x000f62000c1e1500 */
[----:B------:R-:W-:-:S03]  /*c0c0*/  IMAD.WIDE R2, R5, 0x2, R30 ;  /* 0x0000000205027825 */ /* 0x000fc600078e021e */
[----:B------:R-:W5:Y:S04]  /*c0d0*/  LDL.64 R30, [R1+0x390] ;  /* 0x00039000011e7983 */ /* 0x000f680000100a00 */
[----:B------:R1:W5:Y:S01]  /*c0e0*/  LDG.E.U16 R0, desc[UR60][R2.64] ;  /* 0x0000003c02007981 */ /* 0x000362000c1e1500 */
[----:B0-----:R-:W-:-:S03]  /*c0f0*/  IMAD.WIDE R20, R5, 0x2, R40 ;  /* 0x0000000205147825 */ /* 0x001fc600078e0228 */
[----:B------:R-:W5:Y:S04]  /*c100*/  LDL.64 R40, [R1+0x370] ;  /* 0x0003700001287983 */ /* 0x000f680000100a00 */
[----:B------:R-:W5:Y:S04]  /*c110*/  LDG.E.U16 R243, desc[UR60][R20.64] ;  /* 0x0000003c14f37981 */ /* 0x000f68000c1e1500 */
[----:B------:R-:W5:Y:S01]  /*c120*/  LDG.E.U16 R222, desc[UR60][R16.64] ;  /* 0x0000003c10de7981 */ /* 0x000f62000c1e1500 */
[----:B-1----:R-:W-:-:S03]  /*c130*/  IMAD.WIDE R2, R5, 0x2, R28 ;  /* 0x0000000205027825 */ /* 0x002fc600078e021c */
[----:B------:R-:W5:Y:S04]  /*c140*/  LDL.64 R28, [R1+0x380] ;  /* 0x00038000011c7983 */ /* 0x000f680000100a00 */
[----:B------:R4:W5:Y:S02]  /*c150*/  LDG.E.U16 R244, desc[UR60][R2.64] ;  /* 0x0000003c02f47981 */ /* 0x000964000c1e1500 */
[C---:B----4-:R-:W-:Y:S02]  /*c160*/  IMAD.WIDE R2, R5.reuse, 0x2, R26 ;  /* 0x0000000205027825 */ /* 0x050fe400078e021a */
[----:B------:R-:W4:Y:S02]  /*c170*/  LDL.64 R26, [R1+0x358] ;  /* 0x00035800011a7983 */ /* 0x000f240000100a00 */
[----:B---3--:R-:W-:-:S02]  /*c180*/  IMAD.WIDE R20, R5, 0x2, R24 ;  /* 0x0000000205147825 */ /* 0x008fc400078e0218 */
[----:B------:R-:W3:Y:S04]  /*c190*/  LDG.E.U16 R239, desc[UR60][R2.64] ;  /* 0x0000003c02ef7981 */ /* 0x000ee8000c1e1500 */
[----:B------:R-:W3:Y:S01]  /*c1a0*/  LDL.64 R24, [R1+0x350] ;  /* 0x0003500001187983 */ /* 0x000ee20000100a00 */
[----:B--2---:R-:W-:-:S03]  /*c1b0*/  IMAD.WIDE R18, R5, 0x2, R38 ;  /* 0x0000000205127825 */ /* 0x004fc600078e0226 */
[----:B------:R-:W2:Y:S04]  /*c1c0*/  LDG.E.U16 R238, desc[UR60][R20.64] ;  /* 0x0000003c14ee7981 */ /* 0x000ea8000c1e1500 */
[----:B------:R-:W2:Y:S01]  /*c1d0*/  LDL.64 R38, [R1+0x368] ;  /* 0x0003680001267983 */ /* 0x000ea20000100a00 */
[----:B------:R-:W-:-:S03]  /*c1e0*/  IMAD.WIDE R14, R5, 0x2, R46 ;  /* 0x00000002050e7825 */ /* 0x000fc600078e022e */
[----:B------:R5:W2:Y:S01]  /*c1f0*/  LDG.E.U16 R242, desc[UR60][R18.64] ;  /* 0x0000003c12f27981 */ /* 0x000aa2000c1e1500 */
[----:B------:R-:W-:-:S03]  /*c200*/  IMAD.WIDE R16, R5, 0x2, R36 ;  /* 0x0000000205107825 */ /* 0x000fc600078e0224 */
[----:B------:R0:W2:Y:S04]  /*c210*/  LDG.E.U16 R245, desc[UR60][R14.64] ;  /* 0x0000003c0ef57981 */ /* 0x0000a8000c1e1500 */
[----:B------:R-:W2:Y:S01]  /*c220*/  LDL.64 R36, [R1+0x360] ;  /* 0x0003600001247983 */ /* 0x000ea20000100a00 */
[----:B-----5:R-:W-:-:S03]  /*c230*/  IMAD.WIDE R18, R5, 0x2, R34 ;  /* 0x0000000205127825 */ /* 0x020fc600078e0222 */
[----:B------:R1:W5:Y:S01]  /*c240*/  LDG.E.U16 R241, desc[UR60][R16.64] ;  /* 0x0000003c10f17981 */ /* 0x000362000c1e1500 */
[----:B0-----:R-:W-:-:S03]  /*c250*/  IMAD.WIDE R14, R5, 0x2, R44 ;  /* 0x00000002050e7825 */ /* 0x001fc600078e022c */
[----:B------:R-:W5:Y:S04]  /*c260*/  LDL.64 R34, [R1+0x348] ;  /* 0x0003480001227983 */ /* 0x000f680000100a00 */
[----:B------:R0:W5:Y:S01]  /*c270*/  LDG.E.U16 R240, desc[UR60][R14.64] ;  /* 0x0000003c0ef07981 */ /* 0x000162000c1e1500 */
[----:B-1----:R-:W-:-:S03]  /*c280*/  IMAD.WIDE R16, R5, 0x2, R32 ;  /* 0x0000000205107825 */ /* 0x002fc600078e0220 */
[----:B------:R-:W5:Y:S01]  /*c290*/  LDL.64 R32, [R1+0x340] ;  /* 0x0003400001207983 */ /* 0x000f620000100a00 */
[----:B------:R-:W-:-:S03]  /*c2a0*/  IMAD.WIDE R2, R5, 0x2, R42 ;  /* 0x0000000205027825 */ /* 0x000fc600078e022a */
[----:B------:R1:W5:Y:S01]  /*c2b0*/  LDG.E.U16 R233, desc[UR60][R18.64] ;  /* 0x0000003c12e97981 */ /* 0x000362000c1e1500 */
[----:B0-----:R-:W-:-:S03]  /*c2c0*/  IMAD.WIDE R14, R5, 0x2, R30 ;  /* 0x00000002050e7825 */ /* 0x001fc600078e021e */
[----:B------:R-:W5:Y:S04]  /*c2d0*/  LDL.64 R30, [R1+0x338] ;  /* 0x00033800011e7983 */ /* 0x000f680000100a00 */
[----:B------:R-:W5:Y:S01]  /*c2e0*/  LDL.64 R42, [R1+0x310] ;  /* 0x00031000012a7983 */ /* 0x000f620000100a00 */
[----:B-1----:R-:W-:-:S03]  /*c2f0*/  IMAD.WIDE R18, R5, 0x2, R22 ;  /* 0x0000000205127825 */ /* 0x002fc600078e0216 */
[----:B------:R-:W5:Y:S04]  /*c300*/  LDL.64 R22, [R1+0x300] ;  /* 0x0003000001167983 */ /* 0x000f680000100a00 */
[----:B------:R-:W5:Y:S04]  /*c310*/  LDL.64 R44, [R1+0x320] ;  /* 0x00032000012c7983 */ /* 0x000f680000100a00 */
[----:B------:R-:W5:Y:S04]  /*c320*/  LDG.E.U16 R229, desc[UR60][R14.64] ;  /* 0x0000003c0ee57981 */ /* 0x000f68000c1e1500 */
[----:B------:R0:W5:Y:S04]  /*c330*/  LDG.E.U16 R237, desc[UR60][R16.64] ;  /* 0x0000003c10ed7981 */ /* 0x000168000c1e1500 */
[----:B------:R-:W5:Y:S04]  /*c340*/  LDG.E.U16 R235, desc[UR60][R18.64] ;  /* 0x0000003c12eb7981 */ /* 0x000f68000c1e1500 */
[----:B------:R-:W5:Y:S01]  /*c350*/  LDG.E.U16 R236, desc[UR60][R2.64] ;  /* 0x0000003c02ec7981 */ /* 0x000f62000c1e1500 */
[----:B0-----:R-:W-:-:S03]  /*c360*/  IMAD.WIDE R16, R5, 0x2, R40 ;  /* 0x0000000205107825 */ /* 0x001fc600078e0228 */
[----:B------:R-:W5:Y:S04]  /*c370*/  LDL.64 R40, [R1+0x2f0] ;  /* 0x0002f00001287983 */ /* 0x000f680000100a00 */
[----:B------:R-:W5:Y:S04]  /*c380*/  LDG.E.U16 R221, desc[UR60][R16.64] ;  /* 0x0000003c10dd7981 */ /* 0x000f68000c1e1500 */
[----:B------:R-:W5:Y:S01]  /*c390*/  LDL.64 R46, [R1+0x308] ;  /* 0x00030800012e7983 */ /* 0x000f620000100a00 */
[----:B------:R-:W-:-:S03]  /*c3a0*/  IMAD.WIDE R20, R5, 0x2, R28 ;  /* 0x0000000205147825 */ /* 0x000fc600078e021c */
[----:B------:R-:W5:Y:S04]  /*c3b0*/  LDL.64 R28, [R1+0x330] ;  /* 0x00033000011c7983 */ /* 0x000f680000100a00 */
[----:B------:R4:W5:Y:S02]  /*c3c0*/  LDG.E.U16 R225, desc[UR60][R20.64] ;  /* 0x0000003c14e17981 */ /* 0x000964000c1e1500 */
[C---:B----4-:R-:W-:Y:S02]  /*c3d0*/  IMAD.WIDE R20, R5.reuse, 0x2, R26 ;  /* 0x0000000205147825 */ /* 0x050fe400078e021a */
[----:B------:R-:W4:Y:S04]  /*c3e0*/  LDL.64 R26, [R1+0x2c0] ;  /* 0x0002c000011a7983 */ /* 0x000f280000100a00 */
[----:B------:R-:W4:Y:S04]  /*c3f0*/  LDG.E.U16 R231, desc[UR60][R20.64] ;  /* 0x0000003c14e77981 */ /* 0x000f28000c1e1500 */
[----:B------:R-:W4:Y:S01]  /*c400*/  LDL.64 R20, [R1+0x270] ;  /* 0x0002700001147983 */ /* 0x000f220000100a00 */
[----:B---3--:R-:W-:-:S03]  /*c410*/  IMAD.WIDE R18, R5, 0x2, R24 ;  /* 0x0000000205127825 */ /* 0x008fc600078e0218 */
[----:B------:R-:W3:Y:S04]  /*c420*/  LDL.64 R24, [R1+0x2b0] ;  /* 0x0002b00001187983 */ /* 0x000ee80000100a00 */
[----:B------:R-:W3:Y:S01]  /*c430*/  LDG.E.U16 R219, desc[UR60][R18.64] ;  /* 0x0000003c12db7981 */ /* 0x000ee2000c1e1500 */
[----:B--2---:R-:W-:-:S03]  /*c440*/  IMAD.WIDE R14, R5, 0x2, R38 ;  /* 0x00000002050e7825 */ /* 0x004fc600078e0226 */
[----:B------:R-:W2:Y:S04]  /*c450*/  LDL.64 R38, [R1+0x2e0] ;  /* 0x0002e00001267983 */ /* 0x000ea80000100a00 */
[----:B------:R0:W3:Y:S01]  /*c460*/  LDG.E.U16 R234, desc[UR60][R14.64] ;  /* 0x0000003c0eea7981 */ /* 0x0000e2000c1e1500 */
[----:B------:R-:W-:-:S03]  /*c470*/  IMAD.WIDE R2, R5, 0x2, R36 ;  /* 0x0000000205027825 */ /* 0x000fc600078e0224 */
[----:B------:R-:W3:Y:S04]  /*c480*/  LDL.64 R36, [R1+0x2d0] ;  /* 0x0002d00001247983 */ /* 0x000ee80000100a00 */
[----:B------:R1:W3:Y:S01]  /*c490*/  LDG.E.U16 R220, desc[UR60][R2.64] ;  /* 0x0000003c02dc7981 */ /* 0x0002e2000c1e1500 */
[----:B-----5:R-:W-:-:S03]  /*c4a0*/  IMAD.WIDE R16, R5, 0x2, R34 ;  /* 0x0000000205107825 */ /* 0x020fc600078e0222 */
[----:B------:R-:W5:Y:S04]  /*c4b0*/  LDL.64 R34, [R1+0x2a0] ;  /* 0x0002a00001227983 */ /* 0x000f680000100a00 */
[----:B------:R-:W5:Y:S01]  /*c4c0*/  LDG.E.U16 R227, desc[UR60][R16.64] ;  /* 0x0000003c10e37981 */ /* 0x000f62000c1e1500 */
[----:B0-----:R-:W-:-:S03]  /*c4d0*/  IMAD.WIDE R14, R5, 0x2, R32 ;  /* 0x00000002050e7825 */ /* 0x001fc600078e0220 */
[----:B------:R-:W5:Y:S04]  /*c4e0*/  LDL.64 R32, [R1+0x328] ;  /* 0x0003280001207983 */ /* 0x000f680000100a00 */
[----:B------:R0:W5:Y:S01]  /*c4f0*/  LDG.E.U16 R217, desc[UR60][R14.64] ;  /* 0x0000003c0ed97981 */ /* 0x000162000c1e1500 */
[----:B-1----:R-:W-:-:S03]  /*c500*/  IMAD.WIDE R2, R5, 0x2, R30 ;  /* 0x0000000205027825 */ /* 0x002fc600078e021e */
[----:B------:R-:W5:Y:S04]  /*c510*/  LDL.64 R30, [R1+0x290] ;  /* 0x00029000011e7983 */ /* 0x000f680000100a00 */
[----:B------:R1:W5:Y:S01]  /*c520*/  LDG.E.U16 R223, desc[UR60][R2.64] ;  /* 0x0000003c02df7981 */ /* 0x000362000c1e1500 */
[----:B0-----:R-:W-:-:S03]  /*c530*/  IMAD.WIDE R14, R5, 0x2, R42 ;  /* 0x00000002050e7825 */ /* 0x001fc600078e022a */
[----:B------:R-:W5:Y:S01]  /*c540*/  LDL.64 R42, [R1+0x2e8] ;  /* 0x0002e800012a7983 */ /* 0x000f620000100a00 */
[----:B------:R-:W-:-:S03]  /*c550*/  IMAD.WIDE R16, R5, 0x2, R44 ;  /* 0x0000000205107825 */ /* 0x000fc600078e022c */
[----:B------:R-:W5:Y:S01]  /*c560*/  LDG.E.U16 R214, desc[UR60][R14.64] ;  /* 0x0000003c0ed67981 */ /* 0x000f62000c1e1500 */
[----:B-1----:R-:W-:-:S03]  /*c570*/  IMAD.WIDE R2, R5, 0x2, R22 ;  /* 0x0000000205027825 */ /* 0x002fc600078e0216 */
[----:B------:R-:W5:Y:S04]  /*c580*/  LDL.64 R22, [R1+0x318] ;  /* 0x0003180001167983 */ /* 0x000f680000100a00 */
[----:B------:R0:W5:Y:S04]  /*c590*/  LDG.E.U16 R215, desc[UR60][R16.64] ;  /* 0x0000003c10d77981 */ /* 0x000168000c1e1500 */
[----:B------:R-:W5:Y:S04]  /*c5a0*/  LDG.E.U16 R212, desc[UR60][R2.64] ;  /* 0x0000003c02d47981 */ /* 0x000f68000c1e1500 */
[----:B------:R-:W5:Y:S01]  /*c5b0*/  LDL.64 R44, [R1+0x2f8] ;  /* 0x0002f800012c7983 */ /* 0x000f620000100a00 */
[----:B0-----:R-:W-:-:S03]  /*c5c0*/  IMAD.WIDE R16, R5, 0x2, R40 ;  /* 0x0000000205107825 */ /* 0x001fc600078e0228 */
[----:B------:R-:W5:Y:S04]  /*c5d0*/  LDL.64 R40, [R1+0x2d8] ;  /* 0x0002d80001287983 */ /* 0x000f680000100a00 */
[----:B------:R4:W5:Y:S01]  /*c5e0*/  LDG.E.U16 R211, desc[UR60][R16.64] ;  /* 0x0000003c10d37981 */ /* 0x000962000c1e1500 */
[----:B------:R-:W-:-:S03]  /*c5f0*/  IMAD.WIDE R18, R5, 0x2, R28 ;  /* 0x0000000205127825 */ /* 0x000fc600078e021c */
[----:B------:R-:W5:Y:S04]  /*c600*/  LDL.64 R28, [R1+0x280] ;  /* 0x00028000011c7983 */ /* 0x000f680000100a00 */
[----:B------:R-:W5:Y:S04]  /*c610*/  LDG.E.U16 R216, desc[UR60][R18.64] ;  /* 0x0000003c12d87981 */ /* 0x000f68000c1e1500 */
[----:B------:R-:W5:Y:S01]  /*c620*/  LDL.64 R18, [R1+0x260] ;  /* 0x0002600001127983 */ /* 0x000f620000100a00 */
[----:B----4-:R-:W-:-:S03]  /*c630*/  IMAD.WIDE R16, R5, 0x2, R26 ;  /* 0x0000000205107825 */ /* 0x010fc600078e021a */
[----:B------:R-:W4:Y:S04]  /*c640*/  LDL.64 R26, [R1+0x250] ;  /* 0x00025000011a7983 */ /* 0x000f280000100a00 */
[----:B------:R-:W4:Y:S01]  /*c650*/  LDG.E.U16 R207, desc[UR60][R16.64] ;  /* 0x0000003c10cf7981 */ /* 0x000f22000c1e1500 */
[----:B--2---:R-:W-:-:S03]  /*c660*/  IMAD.WIDE R14, R5, 0x2, R38 ;  /* 0x00000002050e7825 */ /* 0x004fc600078e0226 */
[----:B------:R-:W2:Y:S04]  /*c670*/  LDL.64 R38, [R1+0x2c8] ;  /* 0x0002c80001267983 */ /* 0x000ea80000100a00 */
[----:B------:R3:W2:Y:S02]  /*c680*/  LDG.E.U16 R209, desc[UR60][R14.64] ;  /* 0x0000003c0ed17981 */ /* 0x0006a4000c1e1500 */
[C---:B---3--:R-:W-:Y:S02]  /*c690*/  IMAD.WIDE R14, R5.reuse, 0x2, R24 ;  /* 0x00000002050e7825 */ /* 0x048fe400078e0218 */
[----:B------:R-:W3:Y:S02]  /*c6a0*/  LDL.64 R24, [R1+0x240] ;  /* 0x0002400001187983 */ /* 0x000ee40000100a00 */
[----:B------:R-:W-:-:S02]  /*c6b0*/  IMAD.WIDE R2, R5, 0x2, R36 ;  /* 0x0000000205027825 */ /* 0x000fc400078e0224 */
[----:B------:R-:W2:Y:S04]  /*c6c0*/  LDL.64 R36, [R1+0x2b8] ;  /* 0x0002b80001247983 */ /* 0x000ea80000100a00 */
[----:B------:R0:W2:Y:S01]  /*c6d0*/  LDG.E.U16 R208, desc[UR60][R2.64] ;  /* 0x0000003c02d07981 */ /* 0x0000a2000c1e1500 */
[----:B-----5:R-:W-:-:S03]  /*c6e0*/  IMAD.WIDE R16, R5, 0x2, R32 ;  /* 0x0000000205107825 */ /* 0x020fc600078e0220 */
[----:B------:R1:W5:Y:S04]  /*c6f0*/  LDG.E.U16 R206, desc[UR60][R14.64] ;  /* 0x0000003c0ece7981 */ /* 0x000368000c1e1500 */
[----:B------:R1:W5:Y:S01]  /*c700*/  LDG.E.U16 R213, desc[UR60][R16.64] ;  /* 0x0000003c10d57981 */ /* 0x000362000c1e1500 */
[----:B0-----:R-:W-:-:S03]  /*c710*/  IMAD.WIDE R2, R5, 0x2, R34 ;  /* 0x0000000205027825 */ /* 0x001fc600078e0222 */
[----:B------:R-:W5:Y:S01]  /*c720*/  LDL.64 R32, [R1+0x298] ;  /* 0x0002980001207983 */ /* 0x000f620000100a00 */
[----:B-1----:R-:W-:-:S03]  /*c730*/  IMAD.WIDE R14, R5, 0x2, R30 ;  /* 0x00000002050e7825 */ /* 0x002fc600078e021e */
[----:B------:R-:W5:Y:S04]  /*c740*/  LDG.E.U16 R205, desc[UR60][R2.64] ;  /* 0x0000003c02cd7981 */ /* 0x000f68000c1e1500 */
[----:B------:R-:W5:Y:S04]  /*c750*/  LDL.64 R34, [R1+0x2a8] ;  /* 0x0002a80001227983 */ /* 0x000f680000100a00 */
[----:B------:R0:W5:Y:S01]  /*c760*/  LDG.E.U16 R204, desc[UR60][R14.64] ;  /* 0x0000003c0ecc7981 */ /* 0x000162000c1e1500 */
[----:B------:R-:W-:-:S03]  /*c770*/  IMAD.WIDE R16, R5, 0x2, R22 ;  /* 0x0000000205107825 */ /* 0x000fc600078e0216 */
[----:B------:R-:W5:Y:S01]  /*c780*/  LDL.64 R22, [R1+0x288] ;  /* 0x0002880001167983 */ /* 0x000f620000100a00 */
[----:B------:R-:W-:-:S03]  /*c790*/  R2UR UR24, R201 ;  /* 0x00000000c91872ca */ /* 0x000fc600000e0000 */
[----:B------:R-:W5:Y:S01]  /*c7a0*/  LDL.64 R30, [R1+0x278] ;  /* 0x00027800011e7983 */ /* 0x000f620000100a00 */
[----:B0-----:R-:W-:-:S03]  /*c7b0*/  IMAD.WIDE R14, R5, 0x2, R20 ;  /* 0x00000002050e7825 */ /* 0x001fc600078e0214 */
[----:B------:R-:W5:Y:S04]  /*c7c0*/  LDL.64 R20, [R1+0x268] ;  /* 0x0002680001147983 */ /* 0x000f680000100a00 */
[----:B------:R-:W5:Y:S04]  /*c7d0*/  LDG.E.U16 R201, desc[UR60][R14.64] ;  /* 0x0000003c0ec97981 */ /* 0x000f68000c1e1500 */
[----:B------:R-:W5:Y:S01]  /*c7e0*/  LDG.E.U16 R210, desc[UR60][R16.64] ;  /* 0x0000003c10d27981 */ /* 0x000f62000c1e1500 */
[----:B------:R-:W-:-:S03]  /*c7f0*/  IMAD.WIDE R2, R5, 0x2, R28 ;  /* 0x0000000205027825 */ /* 0x000fc600078e021c */
[----:B------:R-:W5:Y:S04]  /*c800*/  LDL.64 R28, [R1+0x248] ;  /* 0x00024800011c7983 */ /* 0x000f680000100a00 */
[----:B------:R0:W5:Y:S02]  /*c810*/  LDG.E.U16 R203, desc[UR60][R2.64] ;  /* 0x0000003c02cb7981 */ /* 0x000164000c1e1500 */
[C---:B0-----:R-:W-:Y:S02]  /*c820*/  IMAD.WIDE R2, R5.reuse, 0x2, R18 ;  /* 0x0000000205027825 */ /* 0x041fe400078e0212 */
[----:B------:R-:W5:Y:S04]  /*c830*/  LDL.64 R18, [R1+0x258] ;  /* 0x0002580001127983 */ /* 0x000f680000100a00 */
[----:B------:R0:W5:Y:S01]  /*c840*/  LDG.E.U16 R200, desc[UR60][R2.64] ;  /* 0x0000003c02c87981 */ /* 0x000162000c1e1500 */
[----:B----4-:R-:W-:-:S03]  /*c850*/  IMAD.WIDE R16, R5, 0x2, R26 ;  /* 0x0000000205107825 */ /* 0x010fc600078e021a */
[----:B------:R-:W4:Y:S01]  /*c860*/  LDL.64 R26, [R1+0x238] ;  /* 0x00023800011a7983 */ /* 0x000f220000100a00 */
[----:B---3--:R-:W-:-:S03]  /*c870*/  IMAD.WIDE R14, R5, 0x2, R24 ;  /* 0x00000002050e7825 */ /* 0x008fc600078e0218 */
[----:B------:R-:W3:Y:S01]  /*c880*/  LDL.64 R24, [R1+0x228] ;  /* 0x0002280001187983 */ /* 0x000ee20000100a00 */
[----:B0-----:R-:W-:Y:S01]  /*c890*/  IMAD.WIDE R2, R5, 0x2, R48 ;  /* 0x0000000205027825 */ /* 0x001fe200078e0230 */
[----:B------:R-:W-:Y:S02]  /*c8a0*/  R2UR UR33, R194 ;  /* 0x00000000c22172ca */ /* 0x000fe400000e0000 */
[----:B------:R0:W3:Y:S01]  /*c8b0*/  LDG.E.U16 R196, desc[UR60][R14.64] ;  /* 0x0000003c0ec47981 */ /* 0x0000e2000c1e1500 */
[----:B------:R-:W-:-:S03]  /*c8c0*/  R2UR UR29, R198 ;  /* 0x00000000c61d72ca */ /* 0x000fc600000e0000 */
[----:B------:R1:W3:Y:S01]  /*c8d0*/  LDG.E.U16 R194, desc[UR60][R2.64] ;  /* 0x0000003c02c27981 */ /* 0x0002e2000c1e1500 */
[----:B------:R-:W-:-:S03]  /*c8e0*/  R2UR UR28, R197 ;  /* 0x00000000c51c72ca */ /* 0x000fc600000e0000 */
[----:B------:R2:W3:Y:S01]  /*c8f0*/  LDG.E.U16 R198, desc[UR60][R16.64] ;  /* 0x0000003c10c67981 */ /* 0x0004e2000c1e1500 */
[----:B0-----:R-:W-:-:S04]  /*c900*/  IMAD.WIDE R14, R5, 0x2, R44 ;  /* 0x00000002050e7825 */ /* 0x001fc800078e022c */
[C---:B-1----:R-:W-:Y:S01]  /*c910*/  IMAD.WIDE R2, R5.reuse, 0x2, R42 ;  /* 0x0000000205027825 */ /* 0x042fe200078e022a */
[----:B------:R-:W-:Y:S01]  /*c920*/  R2UR UR25, R202 ;  /* 0x00000000ca1972ca */ /* 0x000fe200000e0000 */
[----:B------:R0:W3:Y:S02]  /*c930*/  LDG.E.U16 R199, desc[UR60][R14.64] ;  /* 0x0000003c0ec77981 */ /* 0x0000e4000c1e1500 */
[C---:B--2---:R-:W-:Y:S02]  /*c940*/  IMAD.WIDE R16, R5.reuse, 0x2, R46 ;  /* 0x0000000205107825 */ /* 0x044fe400078e022e */
[----:B------:R1:W2:Y:S04]  /*c950*/  LDG.E.U16 R197, desc[UR60][R2.64] ;  /* 0x0000003c02c57981 */ /* 0x0002a8000c1e1500 */
[----:B------:R1:W2:Y:S01]  /*c960*/  LDG.E.U16 R202, desc[UR60][R16.64] ;  /* 0x0000003c10ca7981 */ /* 0x0002a2000c1e1500 */
[----:B0-----:R-:W-:-:S04]  /*c970*/  IMAD.WIDE R14, R5, 0x2, R38 ;  /* 0x00000002050e7825 */ /* 0x001fc800078e0226 */
[----:B-1----:R-:W-:Y:S01]  /*c980*/  IMAD.WIDE R2, R5, 0x2, R36 ;  /* 0x0000000205027825 */ /* 0x002fe200078e0224 */
[----:B------:R-:W-:Y:S02]  /*c990*/  R2UR UR32, R193 ;  /* 0x00000000c12072ca */ /* 0x000fe400000e0000 */
[----:B------:R5:W2:Y:S01]  /*c9a0*/  LDG.E.U16 R193, desc[UR60][R14.64] ;  /* 0x0000003c0ec17981 */ /* 0x000aa2000c1e1500 */
[----:B------:R-:W-:-:S03]  /*c9b0*/  IMAD.WIDE R16, R5, 0x2, R40 ;  /* 0x0000000205107825 */ /* 0x000fc600078e0228 */
[----:B------:R0:W2:Y:S04]  /*c9c0*/  LDG.E.U16 R192, desc[UR60][R2.64] ;  /* 0x0000003c02c07981 */ /* 0x0000a8000c1e1500 */
[----:B------:R1:W2:Y:S01]  /*c9d0*/  LDG.E.U16 R195, desc[UR60][R16.64] ;  /* 0x0000003c10c37981 */ /* 0x0002a2000c1e1500 */
[----:B-----5:R-:W-:-:S04]  /*c9e0*/  IMAD.WIDE R14, R5, 0x2, R32 ;  /* 0x00000002050e7825 */ /* 0x020fc800078e0220 */
[C---:B0-----:R-:W-:Y:S02]  /*c9f0*/  IMAD.WIDE R2, R5.reuse, 0x2, R22 ;  /* 0x0000000205027825 */ /* 0x041fe400078e0216 */
[----:B------:R0:W5:Y:S02]  /*ca00*/  LDG.E.U16 R23, desc[UR60][R14.64] ;  /* 0x0000003c0e177981 */ /* 0x000164000c1e1500 */
[C---:B-1----:R-:W-:Y:S02]  /*ca10*/  IMAD.WIDE R16, R5.reuse, 0x2, R34 ;  /* 0x0000000205107825 */ /* 0x042fe400078e0222 */
[----:B------:R-:W5:Y:S04]  /*ca20*/  LDG.E.U16 R22, desc[UR60][R2.64] ;  /* 0x0000003c02167981 */ /* 0x000f68000c1e1500 */
[----:B------:R1:W5:Y:S01]  /*ca30*/  LDG.E.U16 R191, desc[UR60][R16.64] ;  /* 0x0000003c10bf7981 */ /* 0x000362000c1e1500 */
[----:B0-----:R-:W-:-:S05]  /*ca40*/  IMAD.WIDE R14, R5, 0x2, R20 ;  /* 0x00000002050e7825 */ /* 0x001fca00078e0214 */
[----:B------:R-:W5:Y:S01]  /*ca50*/  LDG.E.U16 R20, desc[UR60][R14.64] ;  /* 0x0000003c0e147981 */ /* 0x000f62000c1e1500 */
[----:B-1----:R-:W-:-:S05]  /*ca60*/  IMAD.WIDE R16, R5, 0x2, R30 ;  /* 0x0000000205107825 */ /* 0x002fca00078e021e */
[----:B------:R0:W5:Y:S02]  /*ca70*/  LDG.E.U16 R21, desc[UR60][R16.64] ;  /* 0x0000003c10157981 */ /* 0x000164000c1e1500 */
[----:B0-----:R-:W-:-:S04]  /*ca80*/  IMAD.WIDE R16, R5, 0x2, R28 ;  /* 0x0000000205107825 */ /* 0x001fc800078e021c */
[C---:B------:R-:W-:Y:S02]  /*ca90*/  IMAD.WIDE R2, R5.reuse, 0x2, R18 ;  /* 0x0000000205027825 */ /* 0x040fe400078e0212 */
[----:B------:R-:W5:Y:S04]  /*caa0*/  LDG.E.U16 R18, desc[UR60][R16.64] ;  /* 0x0000003c10127981 */ /* 0x000f68000c1e1500 */
[----:B------:R3:W5:Y:S01]  /*cab0*/  LDG.E.U16 R19, desc[UR60][R2.64] ;  /* 0x0000003c02137981 */ /* 0x000762000c1e1500 */
[----:B----4-:R-:W-:-:S06]  /*cac0*/  IMAD.WIDE R14, R5, 0x2, R26 ;  /* 0x00000002050e7825 */ /* 0x010fcc00078e021a */
[----:B------:R-:W4:Y:S01]  /*cad0*/  LDG.E.U16 R15, desc[UR60][R14.64] ;  /* 0x0000003c0e0f7981 */ /* 0x000f22000c1e1500 */
[----:B---3--:R-:W-:-:S03]  /*cae0*/  IMAD.WIDE R2, R5, 0x2, R24 ;  /* 0x0000000205027825 */ /* 0x008fc600078e0218 */
[----:B------:R-:W3:Y:S04]  /*caf0*/  LDL.LU.64 R24, [R1] ;  /* 0x0000000001187983 */ /* 0x000ee80000300a00 */
[----:B------:R-:W3:Y:S04]  /*cb00*/  LDL.LU.64 R26, [R1+0x8] ;  /* 0x00000800011a7983 */ /* 0x000ee80000300a00 */
        /* <DEDUP_REMOVED lines=19> */
[----:B------:R0:W3:Y:S04]  /*cc40*/  LDG.E.U16 R14, desc[UR60][R2.64] ;  /* 0x0000003c020e7981 */ /* 0x0000e8000c1e1500 */
        /* <DEDUP_REMOVED lines=42> */
[----:B------:R-:W3:Y:S01]  /*cef0*/  LDL.LU.64 R150, [R1+0x1f8] ;  /* 0x0001f80001967983 */ /* 0x000ee20000300a00 */
[----:B------:R-:W-:-:S02]  /*cf00*/  WARPGROUP.DEPBAR.LE gsb0, 0x0 ;  /* 0x00008000000079c5 */ /* 0x000fc40000010000 */
[----:B0-----:R-:W-:Y:S01]  /*cf10*/  MOV R3, R218 ;  /* 0x000000da00037202 */ /* 0x001fe20000000f00 */
[----:B------:R-:W-:Y:S08]  /*cf20*/  BAR.SYNC.DEFER_BLOCKING 0x0 ;  /* 0x0000000000007b1d */ /* 0x000ff00000010000 */
[----:B------:R-:W0:Y:S01]  /*cf30*/  LDC R218, c[0x0][0x238] ;  /* 0x00008e00ffda7b82 */ /* 0x000e220000000800 */
[----:B------:R1:W-:Y:S01]  /*cf40*/  STS.U16 [R13+0x10e00], R0 ;  /* 0x010e00000d007388 */ /* 0x0003e20000000400 */
[-C--:B0-----:R-:W-:Y:S01]  /*cf50*/  FMUL R2, R168, R218.reuse ;  /* 0x000000daa8027220 */ /* 0x081fe20000400000 */
[----:B-1----:R-:W-:-:S05]  /*cf60*/  FMUL R0, R169, R218 ;  /* 0x000000daa9007220 */ /* 0x002fca0000400000 */
[----:B------:R-:W-:Y:S01]  /*cf70*/  FMNMX R0, R2, R0, !PT ;  /* 0x0000000002007209 */ /* 0x000fe20007800000 */
[----:B------:R-:W-:-:S05]  /*cf80*/  FMUL R2, R172, R218 ;  /* 0x000000daac027220 */ /* 0x000fca0000400000 */
[----:B------:R-:W-:Y:S01]  /*cf90*/  FMNMX R0, R2, R0, !PT ;  /* 0x0000000002007209 */ /* 0x000fe20007800000 */
[----:B------:R-:W-:-:S05]  /*cfa0*/  FMUL R2, R173, R218 ;  /* 0x000000daad027220 */ /* 0x000fca0000400000 */
[----:B------:R-:W-:Y:S01]  /*cfb0*/  FMNMX R0, R2, R0, !PT ;  /* 0x0000000002007209 */ /* 0x000fe20007800000 */
[----:B------:R-:W-:-:S05]  /*cfc0*/  FMUL R2, R176, R218 ;  /* 0x000000dab0027220 */ /* 0x000fca0000400000 */
[----:B------:R-:W-:Y:S01]  /*cfd0*/  FMNMX R0, R2, R0, !PT ;  /* 0x0000000002007209 */ /* 0x000fe20007800000 */
[----:B------:R-:W-:Y:S01]  /*cfe0*/  FMUL R2, R177, R218 ;  /* 0x000000dab1027220 */ /* 0x000fe20000400000 */
[----:B------:R-:W-:Y:S01]  /*cff0*/  MOV R16, R248 ;  /* 0x000000f800107202 */ /* 0x000fe20000000f00 */
[----:B------:R0:W-:Y:S03]  /*d000*/  STS.U16 [R13+0x10200], R230 ;  /* 0x010200e60d007388 */ /* 0x0001e60000000400 */
[----:B------:R-:W-:Y:S01]  /*d010*/  FMNMX R0, R2, R0, !PT ;  /* 0x0000000002007209 */ /* 0x000fe20007800000 */
[----:B------:R-:W-:Y:S01]  /*d020*/  FMUL R2, R180, R218 ;  /* 0x000000dab4027220 */ /* 0x000fe20000400000 */
[----:B------:R-:W3:Y:S01]  /*d030*/  LDL.LU R248, [R1+0x6d4] ;  /* 0x0006d40001f87983 */ /* 0x000ee20000300800 */
[----:B------:R-:W-:-:S03]  /*d040*/  MOV R17, R249 ;  /* 0x000000f900117202 */ /* 0x000fc60000000f00 */
[----:B------:R-:W-:Y:S01]  /*d050*/  FMNMX R0, R2, R0, !PT ;  /* 0x0000000002007209 */ /* 0x000fe20007800000 */
[----:B0-----:R-:W-:Y:S02]  /*d060*/  IMAD.MOV.U32 R230, RZ, RZ, R3 ;  /* 0x000000ffffe67224 */ /* 0x001fe400078e0003 */
[-C--:B------:R-:W-:Y:S01]  /*d070*/  FMUL R3, R170, R218.reuse ;  /* 0x000000daaa037220 */ /* 0x080fe20000400000 */
[----:B------:R-:W-:Y:S01]  /*d080*/  FMUL R2, R171, R218 ;  /* 0x000000daab027220 */ /* 0x000fe20000400000 */
[----:B------:R-:W3:Y:S04]  /*d090*/  LDL.LU R249, [R1+0x6d0] ;  /* 0x0006d00001f97983 */ /* 0x000ee80000300800 */
[----:B------:R0:W-:Y:S01]  /*d0a0*/  STS.U16 [R13+0x10c00], R4 ;  /* 0x010c00040d007388 */ /* 0x0001e20000000400 */
[----:B------:R-:W-:Y:S01]  /*d0b0*/  FMNMX R3, R3, R2, !PT ;  /* 0x0000000203037209 */ /* 0x000fe20007800000 */
[----:B------:R-:W-:-:S02]  /*d0c0*/  FMUL R2, R174, R218 ;  /* 0x000000daae027220 */ /* 0x000fc40000400000 */
[----:B------:R-:W-:Y:S04]  /*d0d0*/  STS.U16 [R13+0x10800], R224 ;  /* 0x010800e00d007388 */ /* 0x000fe80000000400 */
[----:B------:R1:W-:Y:S01]  /*d0e0*/  STS.U16 [R13+0x11400], R225 ;  /* 0x011400e10d007388 */ /* 0x0003e20000000400 */
[-C--:B0-----:R-:W-:Y:S01]  /*d0f0*/  FMUL R4, R181, R218.reuse ;  /* 0x000000dab5047220 */ /* 0x081fe20000400000 */
[----:B------:R-:W-:Y:S01]  /*d100*/  FMNMX R2, R2, R3, !PT ;  /* 0x0000000302027209 */ /* 0x000fe20007800000 */
[----:B------:R-:W-:-:S03]  /*d110*/  FMUL R3, R175, R218 ;  /* 0x000000daaf037220 */ /* 0x000fc60000400000 */
[----:B------:R-:W-:Y:S01]  /*d120*/  FMNMX R0, R4, R0, !PT ;  /* 0x0000000004007209 */ /* 0x000fe20007800000 */
[----:B-1----:R-:W3:Y:S01]  /*d130*/  LDL.64 R224, [R1+0x428] ;  /* 0x0004280001e07983 */ /* 0x002ee20000100a00 */
[----:B------:R-:W-:Y:S01]  /*d140*/  FMNMX R2, R3, R2, !PT ;  /* 0x0000000203027209 */ /* 0x000fe20007800000 */
[----:B------:R-:W-:Y:S02]  /*d150*/  FMUL R3, R178, R218 ;  /* 0x000000dab2037220 */ /* 0x000fe40000400000 */
[----:B------:R-:W0:Y:S03]  /*d160*/  SHFL.BFLY PT, R4, R0, 0x2, 0x1f ;  /* 0x0c401f0000047f89 */ /* 0x000e2600000e0000 */
[----:B------:R-:W-:Y:S01]  /*d170*/  FMNMX R2, R3, R2, !PT ;  /* 0x0000000203027209 */ /* 0x000fe20007800000 */
[----:B------:R-:W-:-:S05]  /*d180*/  FMUL R3, R179, R218 ;  /* 0x000000dab3037220 */ /* 0x000fca0000400000 */
[----:B------:R-:W-:Y:S01]  /*d190*/  FMNMX R2, R3, R2, !PT ;  /* 0x0000000203027209 */ /* 0x000fe20007800000 */
[----:B------:R-:W-:-:S05]  /*d1a0*/  FMUL R3, R182, R218 ;  /* 0x000000dab6037220 */ /* 0x000fca0000400000 */
[----:B------:R-:W-:Y:S01]  /*d1b0*/  FMNMX R3, R3, R2, !PT ;  /* 0x0000000203037209 */ /* 0x000fe20007800000 */
[----:B------:R-:W-:Y:S01]  /*d1c0*/  FMUL R2, R183, R218 ;  /* 0x000000dab7027220 */ /* 0x000fe20000400000 */
[----:B------:R1:W-:Y:S04]  /*d1d0*/  STS.U16 [R13+0x10400], R228 ;  /* 0x010400e40d007388 */ /* 0x0003e80000000400 */
[----:B------:R-:W-:Y:S02]  /*d1e0*/  FMNMX R2, R2, R3, !PT ;  /* 0x0000000302027209 */ /* 0x000fe40007800000 */
[----:B0-----:R-:W-:Y:S02]  /*d1f0*/  FMNMX R0, R0, R4, !PT ;  /* 0x0000000400007209 */ /* 0x001fe40007800000 */
[----:B-1----:R-:W-:Y:S01]  /*d200*/  MOV R228, R17 ;  /* 0x0000001100e47202 */ /* 0x002fe20000000f00 */
[----:B------:R-:W-:Y:S04]  /*d210*/  SHFL.BFLY PT, R3, R2, 0x2, 0x1f ;  /* 0x0c401f0002037f89 */ /* 0x000fe800000e0000 */
[----:B------:R-:W0:Y:S04]  /*d220*/  SHFL.BFLY PT, R17, R0, 0x1, 0x1f ;  /* 0x0c201f0000117f89 */ /* 0x000e2800000e0000 */
[----:B------:R1:W-:Y:S02]  /*d230*/  STS.U16 [R13+0x10000], R232 ;  /* 0x010000e80d007388 */ /* 0x0003e40000000400 */
[----:B-1----:R-:W-:-:S02]  /*d240*/  MOV R232, R16 ;  /* 0x0000001000e87202 */ /* 0x002fc40000000f00 */
[----:B0-----:R-:W-:Y:S02]  /*d250*/  FMNMX R17, R0, R17, !PT ;  /* 0x0000001100117209 */ /* 0x001fe40007800000 */
[----:B------:R-:W-:-:S05]  /*d260*/  FMNMX R0, R2, R3, !PT ;  /* 0x0000000302007209 */ /* 0x000fca0007800000 */
[----:B------:R-:W0:Y:S04]  /*d270*/  SHFL.BFLY PT, R16, R0, 0x1, 0x1f ;  /* 0x0c201f0000107f89 */ /* 0x000e2800000e0000 */
        /* <DEDUP_REMOVED lines=55> */
[----:B----4-:R-:W-:Y:S04]  /*d5f0*/  STS.U16 [R12+0x13d00], R15 ;  /* 0x013d000f0c007388 */ /* 0x010fe80000000400 */
[----:B---3--:R2:W-:Y:S01]  /*d600*/  STS.U16 [R12+0x13f00], R14 ;  /* 0x013f000e0c007388 */ /* 0x0085e20000000400 */
[----:B------:R3:W-:Y:S06]  /*d610*/  MEMBAR.ALL.CTA ;  /* 0x0000000000007992 */ /* 0x0007ec0000008000 */
[----:B---3--:R-:W3:Y:S01]  /*d620*/  FENCE.VIEW.ASYNC.S ;  /* 0x00000000000073c6 */ /* 0x008ee20000000000 */
[----:B0-----:R-:W-:-:S02]  /*d630*/  FMNMX R16, R0, R16, !PT ;  /* 0x0000001000107209 */ /* 0x001fc40007800000 */
[----:B------:R-:W-:Y:S02]  /*d640*/  FMNMX R17, R17, R246, !PT ;  /* 0x000000f611117209 */ /* 0x000fe40007800000 */
[----:B------:R-:W-:-:S03]  /*d650*/  FMNMX R16, R16, R247, !PT ;  /* 0x000000f710107209 */ /* 0x000fc60007800000 */
[----:B------:R-:W-:Y:S02]  /*d660*/  FADD R4, -R17, R246 ;  /* 0x000000f611047221 */ /* 0x000fe40000000100 */
[----:B------:R-:W-:Y:S01]  /*d670*/  FADD R3, -R16, R247 ;  /* 0x000000f710037221 */ /* 0x000fe20000000100 */
[-CC-:B------:R-:W-:Y:S01]  /*d680*/  FFMA R172, R172, R218.reuse, -R17.reuse ;  /* 0x000000daacac7223 */ /* 0x180fe20000000811 */
[-CC-:B------:R-:W-:Y:S01]  /*d690*/  FFMA R173, R173, R218.reuse, -R17.reuse ;  /* 0x000000daadad7223 */ /* 0x180fe20000000811 */
[-CC-:B------:R-:W-:Y:S01]  /*d6a0*/  FFMA R174, R174, R218.reuse, -R16.reuse ;  /* 0x000000daaeae7223 */ /* 0x180fe20000000810 */
[-CC-:B------:R-:W-:Y:S01]  /*d6b0*/  FFMA R175, R175, R218.reuse, -R16.reuse ;  /* 0x000000daafaf7223 */ /* 0x180fe20000000810 */
[-CC-:B------:R-:W-:Y:S01]  /*d6c0*/  FFMA R168, R168, R218.reuse, -R17.reuse ;  /* 0x000000daa8a87223 */ /* 0x180fe20000000811 */
[-C--:B------:R-:W-:Y:S01]  /*d6d0*/  FFMA R169, R169, R218.reuse, -R17 ;  /* 0x000000daa9a97223 */ /* 0x080fe20000000811 */
[----:B------:R-:W-:Y:S01]  /*d6e0*/  FMUL R4, R4, 1.4426950216293334961 ;  /* 0x3fb8aa3b04047820 */ /* 0x000fe20000400000 */
[-CC-:B------:R-:W-:Y:S01]  /*d6f0*/  FFMA R170, R170, R218.reuse, -R16.reuse ;  /* 0x000000daaaaa7223 */ /* 0x180fe20000000810 */
[----:B------:R-:W-:Y:S01]  /*d700*/  FFMA R171, R171, R218, -R16 ;  /* 0x000000daabab7223 */ /* 0x000fe20000000810 */
[----:B------:R-:W-:Y:S01]  /*d710*/  FMUL R3, R3, 1.4426950216293334961 ;  /* 0x3fb8aa3b03037820 */ /* 0x000fe20000400000 */
        /* <DEDUP_REMOVED lines=8> */
[----:B------:R-:W0:Y:S08]  /*d7a0*/  MUFU.EX2 R4, R4 ;  /* 0x0000000400047308 */ /* 0x000e300000000800 */
[----:B------:R-:W4:Y:S08]  /*d7b0*/  MUFU.EX2 R3, R3 ;  /* 0x0000000300037308 */ /* 0x000f300000000800 */
[----:B-1----:R-:W-:Y:S08]  /*d7c0*/  MUFU.EX2 R198, R172 ;  /* 0x000000ac00c67308 */ /* 0x002ff00000000800 */
[----:B------:R-:W-:Y:S08]  /*d7d0*/  MUFU.EX2 R194, R173 ;  /* 0x000000ad00c27308 */ /* 0x000ff00000000800 */
[----:B------:R-:W-:Y:S08]  /*d7e0*/  MUFU.EX2 R203, R168 ;  /* 0x000000a800cb7308 */ /* 0x000ff00000000800 */
[----:B------:R-:W1:Y:S08]  /*d7f0*/  MUFU.EX2 R201, R169 ;  /* 0x000000a900c97308 */ /* 0x000e700000000800 */
[----:B------:R-:W-:Y:S08]  /*d800*/  MUFU.EX2 R173, R170 ;  /* 0x000000aa00ad7308 */ /* 0x000ff00000000800 */
[----:B------:R-:W5:Y:S08]  /*d810*/  MUFU.EX2 R172, R171 ;  /* 0x000000ab00ac7308 */ /* 0x000f700000000800 */
[----:B------:R-:W-:Y:S08]  /*d820*/  MUFU.EX2 R174, R174 ;  /* 0x000000ae00ae7308 */ /* 0x000ff00000000800 */
[----:B------:R-:W2:Y:S01]  /*d830*/  MUFU.EX2 R175, R175 ;  /* 0x000000af00af7308 */ /* 0x000ea20000000800 */
[-C--:B0-----:R-:W-:Y:S01]  /*d840*/  FMUL R24, R24, R4.reuse ;  /* 0x0000000418187220 */ /* 0x081fe20000400000 */
[-C--:B------:R-:W-:Y:S01]  /*d850*/  FMUL R25, R25, R4.reuse ;  /* 0x0000000419197220 */ /* 0x080fe20000400000 */
        /* <DEDUP_REMOVED lines=61> */
[----:B------:R-:W-:Y:S01]  /*dc30*/  FMUL R149, R149, R4 ;  /* 0x0000000495957220 */ /* 0x000fe20000400000 */
[-C--:B----4-:R-:W-:Y:S01]  /*dc40*/  FMUL R26, R26, R3.reuse ;  /* 0x000000031a1a7220 */ /* 0x090fe20000400000 */
        /* <DEDUP_REMOVED lines=63> */
[----:B-1----:R-:W-:-:S02]  /*e040*/  F2FP.BF16.F32.PACK_AB R168, R201, R203 ;  /* 0x000000cbc9a8723e */ /* 0x002fc400000010ff */
[----:B-----5:R-:W-:Y:S02]  /*e050*/  F2FP.BF16.F32.PACK_AB R169, R172, R173 ;  /* 0x000000adaca9723e */ /* 0x020fe400000010ff */
[----:B------:R-:W-:Y:S02]  /*e060*/  F2FP.BF16.F32.PACK_AB R170, R194, R198 ;  /* 0x000000c6c2aa723e */ /* 0x000fe400000010ff */
[----:B--2---:R-:W-:Y:S01]  /*e070*/  F2FP.BF16.F32.PACK_AB R171, R175, R174 ;  /* 0x000000aeafab723e */ /* 0x004fe200000010ff */
[----:B---3--:R-:W-:Y:S06]  /*e080*/  BAR.SYNC.DEFER_BLOCKING 0x0 ;  /* 0x0000000000007b1d */ /* 0x008fec0000010000 */
[----:B------:R-:W-:-:S06]  /*e090*/  WARPGROUP.ARRIVE ;  /* 0x00000000000079c5 */ /* 0x000fcc0000000000 */
[----:B------:R-:W-:Y:S01]  /*e0a0*/  HGMMA.64x256x16.F32.BF16 R24, R168, gdesc[UR4], R24, gsb0 ;  /* 0x03e00004a8187df0 */ /* 0x000fe20008001818 */
[-C--:B------:R-:W-:Y:S01]  /*e0b0*/  FMUL R0, R152, R218.reuse ;  /* 0x000000da98007220 */ /* 0x080fe20000400000 */
[-C--:B------:R-:W-:Y:S01]  /*e0c0*/  FMUL R2, R153, R218.reuse ;  /* 0x000000da99027220 */ /* 0x080fe20000400000 */
[----:B------:R-:W-:-:S04]  /*e0d0*/  FMUL R14, R156, R218 ;  /* 0x000000da9c0e7220 */ /* 0x000fc80000400000 */
[----:B------:R-:W-:Y:S01]  /*e0e0*/  FMNMX R2, R0, R2, !PT ;  /* 0x0000000200027209 */ /* 0x000fe20007800000 */
[----:B------:R-:W-:-:S03]  /*e0f0*/  FMUL R0, R157, R218 ;  /* 0x000000da9d007220 */ /* 0x000fc60000400000 */
[----:B------:R-:W-:Y:S01]  /*e100*/  FMNMX R2, R14, R2, !PT ;  /* 0x000000020e027209 */ /* 0x000fe20007800000 */
[----:B------:R-:W-:-:S03]  /*e110*/  FMUL R14, R160, R218 ;  /* 0x000000daa00e7220 */ /* 0x000fc60000400000 */
[----:B------:R-:W-:Y:S01]  /*e120*/  FMNMX R2, R0, R2, !PT ;  /* 0x0000000200027209 */ /* 0x000fe20007800000 */
[----:B------:R-:W-:-:S03]  /*e130*/  FMUL R0, R161, R218 ;  /* 0x000000daa1007220 */ /* 0x000fc60000400000 */
[----:B------:R-:W-:Y:S01]  /*e140*/  FMNMX R2, R14, R2, !PT ;  /* 0x000000020e027209 */ /* 0x000fe20007800000 */
[----:B------:R-:W-:-:S03]  /*e150*/  FMUL R14, R164, R218 ;  /* 0x000000daa40e7220 */ /* 0x000fc60000400000 */
[----:B------:R-:W-:Y:S01]  /*e160*/  FMNMX R2, R0, R2, !PT ;  /* 0x0000000200027209 */ /* 0x000fe20007800000 */
[-C--:B------:R-:W-:Y:S01]  /*e170*/  FMUL R0, R165, R218.reuse ;  /* 0x000000daa5007220 */ /* 0x080fe20000400000 */
[-C--:B------:R-:W-:Y:S01]  /*e180*/  FMUL R18, R154, R218.reuse ;  /* 0x000000da9a127220 */ /* 0x080fe20000400000 */
[----:B------:R-:W-:Y:S01]  /*e190*/  FMUL R15, R155, R218 ;  /* 0x000000da9b0f7220 */ /* 0x000fe20000400000 */
[----:B------:R-:W-:Y:S01]  /*e1a0*/  FMNMX R2, R14, R2, !PT ;  /* 0x000000020e027209 */ /* 0x000fe20007800000 */
[----:B------:R-:W-:-:S03]  /*e1b0*/  FMUL R14, R158, R218 ;  /* 0x000000da9e0e7220 */ /* 0x000fc60000400000 */
[----:B------:R-:W-:Y:S02]  /*e1c0*/  FMNMX R2, R0, R2, !PT ;  /* 0x0000000200027209 */ /* 0x000fe40007800000 */
        /* <DEDUP_REMOVED lines=11> */
[----:B------:R-:W0:Y:S03]  /*e280*/  SHFL.BFLY PT, R19, R2, 0x2, 0x1f ;  /* 0x0c401f0002137f89 */ /* 0x000e2600000e0000 */
[----:B------:R-:W-:-:S05]  /*e290*/  FMNMX R0, R14, R0, !PT ;  /* 0x000000000e007209 */ /* 0x000fca0007800000 */
[----:B------:R-:W1:Y:S01]  /*e2a0*/  SHFL.BFLY PT, R14, R0, 0x2, 0x1f ;  /* 0x0c401f00000e7f89 */ /* 0x000e6200000e0000 */
[----:B0-----:R-:W-:-:S05]  /*e2b0*/  FMNMX R2, R2, R19, !PT ;  /* 0x0000001302027209 */ /* 0x001fca0007800000 */
[----:B------:R-:W0:Y:S01]  /*e2c0*/  SHFL.BFLY PT, R15, R2, 0x1, 0x1f ;  /* 0x0c201f00020f7f89 */ /* 0x000e2200000e0000 */
[----:B-1----:R-:W-:-:S05]  /*e2d0*/  FMNMX R0, R0, R14, !PT ;  /* 0x0000000e00007209 */ /* 0x002fca0007800000 */
[----:B------:R-:W1:Y:S01]  /*e2e0*/  SHFL.BFLY PT, R14, R0, 0x1, 0x1f ;  /* 0x0c201f00000e7f89 */ /* 0x000e6200000e0000 */
[-CC-:B------:R-:W-:Y:S01]  /*e2f0*/  FFMA R176, R176, R218.reuse, -R17.reuse ;  /* 0x000000dab0b07223 */ /* 0x180fe20000000811 */
[-CC-:B------:R-:W-:Y:S01]  /*e300*/  FFMA R177, R177, R218.reuse, -R17.reuse ;  /* 0x000000dab1b17223 */ /* 0x180fe20000000811 */
[-CC-:B------:R-:W-:Y:S01]  /*e310*/  FFMA R180, R180, R218.reuse, -R17.reuse ;  /* 0x000000dab4b47223 */ /* 0x180fe20000000811 */
[-C--:B------:R-:W-:Y:S01]  /*e320*/  FFMA R181, R181, R218.reuse, -R17 ;  /* 0x000000dab5b57223 */ /* 0x080fe20000000811 */
[-CC-:B------:R-:W-:Y:S01]  /*e330*/  FFMA R178, R178, R218.reuse, -R16.reuse ;  /* 0x000000dab2b27223 */ /* 0x180fe20000000810 */
[-CC-:B------:R-:W-:Y:S01]  /*e340*/  FFMA R179, R179, R218.reuse, -R16.reuse ;  /* 0x000000dab3b37223 */ /* 0x180fe20000000810 */
        /* <DEDUP_REMOVED lines=10> */
[----:B0-----:R-:W-:Y:S01]  /*e3f0*/  FMNMX R15, R2, R15, !PT ;  /* 0x0000000f020f7209 */ /* 0x001fe20007800000 */
[----:B------:R-:W-:Y:S03]  /*e400*/  MUFU.EX2 R176, R176 ;  /* 0x000000b000b07308 */ /* 0x000fe60000000800 */
[----:B------:R-:W-:-:S05]  /*e410*/  FMNMX R15, R15, R248, !PT ;  /* 0x000000f80f0f7209 */ /* 0x000fca0007800000 */
[----:B------:R-:W-:Y:S01]  /*e420*/  MUFU.EX2 R177, R177 ;  /* 0x000000b100b17308 */ /* 0x000fe20000000800 */
[----:B-1----:R-:W-:-:S07]  /*e430*/  FMNMX R14, R0, R14, !PT ;  /* 0x0000000e000e7209 */ /* 0x002fce0007800000 */
[----:B------:R-:W-:Y:S01]  /*e440*/  MUFU.EX2 R180, R180 ;  /* 0x000000b400b47308 */ /* 0x000fe20000000800 */
[----:B------:R-:W-:-:S07]  /*e450*/  FMNMX R14, R14, R249, !PT ;  /* 0x000000f90e0e7209 */ /* 0x000fce0007800000 */
[----:B------:R-:W-:Y:S08]  /*e460*/  MUFU.EX2 R181, R181 ;  /* 0x000000b500b57308 */ /* 0x000ff00000000800 */
[----:B------:R-:W-:Y:S08]  /*e470*/  MUFU.EX2 R178, R178 ;  /* 0x000000b200b27308 */ /* 0x000ff00000000800 */
[----:B------:R-:W0:Y:S08]  /*e480*/  MUFU.EX2 R179, R179 ;  /* 0x000000b300b37308 */ /* 0x000e300000000800 */
[----:B------:R-:W-:Y:S08]  /*e490*/  MUFU.EX2 R182, R182 ;  /* 0x000000b600b67308 */ /* 0x000ff00000000800 */
[----:B------:R-:W1:Y:S01]  /*e4a0*/  MUFU.EX2 R183, R183 ;  /* 0x000000b700b77308 */ /* 0x000e620000000800 */
[-CC-:B------:R-:W-:Y:S01]  /*e4b0*/  FFMA R152, R152, R218.reuse, -R15.reuse ;  /* 0x000000da98987223 */ /* 0x180fe2000000080f */
[-C--:B------:R-:W-:Y:S01]  /*e4c0*/  FFMA R153, R153, R218.reuse, -R15 ;  /* 0x000000da99997223 */ /* 0x080fe2000000080f */
[-CC-:B------:R-:W-:Y:S01]  /*e4d0*/  FFMA R154, R154, R218.reuse, -R14.reuse ;  /* 0x000000da9a9a7223 */ /* 0x180fe2000000080e */
[----:B------:R-:W-:Y:S01]  /*e4e0*/  FFMA R155, R155, R218, -R14 ;  /* 0x000000da9b9b7223 */ /* 0x000fe2000000080e */
[----:B------:R-:W-:Y:S01]  /*e4f0*/  FMUL R152, R152, 1.4426950216293334961 ;  /* 0x3fb8aa3b98987820 */ /* 0x000fe20000400000 */
[----:B------:R-:W-:-:S02]  /*e500*/  R2UR UR58, R224 ;  /* 0x00000000e03a72ca */ /* 0x000fc400000e0000 */
[----:B------:R-:W-:Y:S01]  /*e510*/  R2UR UR59, R225 ;  /* 0x00000000e13b72ca */ /* 0x000fe200000e0000 */
[----:B------:R-:W-:Y:S01]  /*e520*/  FMUL R20, R153, 1.4426950216293334961 ;  /* 0x3fb8aa3b99147820 */ /* 0x000fe20000400000 */
[----:B------:R-:W-:Y:S01]  /*e530*/  FMUL R22, R154, 1.4426950216293334961 ;  /* 0x3fb8aa3b9a167820 */ /* 0x000fe20000400000 */
[----:B------:R-:W-:Y:S01]  /*e540*/  FMUL R23, R155, 1.4426950216293334961 ;  /* 0x3fb8aa3b9b177820 */ /* 0x000fe20000400000 */
[----:B0-----:R-:W-:Y:S02]  /*e550*/  F2FP.BF16.F32.PACK_AB R153, R179, R178 ;  /* 0x000000b2b399723e */ /* 0x001fe400000010ff */
[----:B------:R-:W-:Y:S02]  /*e560*/  F2FP.BF16.F32.PACK_AB R154, R181, R180 ;  /* 0x000000b4b59a723e */ /* 0x000fe400000010ff */
[----:B-1----:R-:W-:Y:S01]  /*e570*/  F2FP.BF16.F32.PACK_AB R155, R183, R182 ;  /* 0x000000b6b79b723e */ /* 0x002fe200000010ff */
[----:B------:R-:W-:Y:S02]  /*e580*/  WARPGROUP.DEPBAR.LE gsb0, 0x0 ;  /* 0x00008000000079c5 */ /* 0x000fe40000010000 */
[----:B------:R0:W-:Y:S02]  /*e590*/  MUFU.EX2 R171, R152 ;  /* 0x0000009800ab7308 */ /* 0x0001e40000000800 */
[----:B0-----:R-:W-:-:S04]  /*e5a0*/  F2FP.BF16.F32.PACK_AB R152, R177, R176 ;  /* 0x000000b0b198723e */ /* 0x001fc800000010ff */
[----:B------:R-:W-:-:S06]  /*e5b0*/  WARPGROUP.ARRIVE ;  /* 0x00000000000079c5 */ /* 0x000fcc0000000000 */
[----:B------:R-:W-:Y:S03]  /*e5c0*/  HGMMA.64x256x16.F32.BF16 R24, R152, gdesc[UR56], R24, gsb0 ;  /* 0x03e0003898187df0 */ /* 0x000fe60008001818 */
[----:B------:R-:W-:Y:S02]  /*e5d0*/  WARPGROUP.DEPBAR.LE gsb0, 0x0 ;  /* 0x00008000000079c5 */ /* 0x000fe40000010000 */
[----:B------:R-:W-:Y:S04]  /*e5e0*/  STL.64 [R1], R24 ;  /* 0x0000001801007387 */ /* 0x000fe80000100a00 */
        /* <DEDUP_REMOVED lines=63> */
[----:B0-----:R-:W2:Y:S04]  /*e9e0*/  LDL.LU.64 R150, [R1+0x6c8] ;  /* 0x0006c80001967983 */ /* 0x001ea80000300a00 */
[----:B------:R-:W3:Y:S04]  /*e9f0*/  LDL.LU.64 R148, [R1+0x6c0] ;  /* 0x0006c00001947983 */ /* 0x000ee80000300a00 */
[----:B------:R-:W4:Y:S04]  /*ea00*/  LDL.LU.64 R146, [R1+0x6b8] ;  /* 0x0006b80001927983 */ /* 0x000f280000300a00 */
[----:B------:R-:W5:Y:S04]  /*ea10*/  LDL.LU.64 R144, [R1+0x6b0] ;  /* 0x0006b00001907983 */ /* 0x000f680000300a00 */
[----:B------:R-:W2:Y:S04]  /*ea20*/  LDL.LU.64 R142, [R1+0x6a8] ;  /* 0x0006a800018e7983 */ /* 0x000ea80000300a00 */
[----:B------:R-:W3:Y:S04]  /*ea30*/  LDL.LU.64 R140, [R1+0x6a0] ;  /* 0x0006a000018c7983 */ /* 0x000ee80000300a00 */
[----:B------:R-:W4:Y:S04]  /*ea40*/  LDL.LU.64 R138, [R1+0x698] ;  /* 0x00069800018a7983 */ /* 0x000f280000300a00 */
[----:B------:R-:W5:Y:S04]  /*ea50*/  LDL.LU.64 R136, [R1+0x690] ;  /* 0x0006900001887983 */ /* 0x000f680000300a00 */
[----:B------:R-:W2:Y:S04]  /*ea60*/  LDL.LU.64 R134, [R1+0x688] ;  /* 0x0006880001867983 */ /* 0x000ea80000300a00 */
[----:B------:R-:W4:Y:S04]  /*ea70*/  LDL.LU.64 R132, [R1+0x680] ;  /* 0x0006800001847983 */ /* 0x000f280000300a00 */
[----:B------:R-:W2:Y:S04]  /*ea80*/  LDL.LU.64 R130, [R1+0x678] ;  /* 0x0006780001827983 */ /* 0x000ea80000300a00 */
        /* <DEDUP_REMOVED lines=52> */
[----:B------:R-:W2:Y:S01]  /*edd0*/  LDL.LU.64 R24, [R1+0x4d0] ;  /* 0x0004d00001187983 */ /* 0x000ea20000300a00 */
[----:B------:R-:W-:Y:S01]  /*ede0*/  FADD R2, -R15, R248 ;  /* 0x000000f80f027221 */ /* 0x000fe20000000100 */
[----:B------:R-:W-:Y:S01]  /*edf0*/  FADD R0, -R14, R249 ;  /* 0x000000f90e007221 */ /* 0x000fe20000000100 */
[-CC-:B------:R-:W-:Y:S01]  /*ee00*/  FFMA R158, R158, R218.reuse, -R14.reuse ;  /* 0x000000da9e9e7223 */ /* 0x180fe2000000080e */
[-CC-:B------:R-:W-:Y:S01]  /*ee10*/  FFMA R156, R156, R218.reuse, -R15.reuse ;  /* 0x000000da9c9c7223 */ /* 0x180fe2000000080f */
[-C--:B------:R-:W-:Y:S01]  /*ee20*/  FFMA R157, R157, R218.reuse, -R15 ;  /* 0x000000da9d9d7223 */ /* 0x080fe2000000080f */
[----:B------:R-:W-:Y:S01]  /*ee30*/  FMUL R2, R2, 1.4426950216293334961 ;  /* 0x3fb8aa3b02027820 */ /* 0x000fe20000400000 */
[----:B------:R-:W-:Y:S01]  /*ee40*/  FFMA R159, R159, R218, -R14 ;  /* 0x000000da9f9f7223 */ /* 0x000fe2000000080e */
[----:B------:R-:W-:Y:S01]  /*ee50*/  FMUL R0, R0, 1.4426950216293334961 ;  /* 0x3fb8aa3b00007820 */ /* 0x000fe20000400000 */
[----:B------:R-:W-:Y:S01]  /*ee60*/  FMUL R21, R158, 1.4426950216293334961 ;  /* 0x3fb8aa3b9e157820 */ /* 0x000fe20000400000 */
[----:B------:R-:W-:Y:S01]  /*ee70*/  FMUL R156, R156, 1.4426950216293334961 ;  /* 0x3fb8aa3b9c9c7820 */ /* 0x000fe20000400000 */
[----:B------:R-:W-:Y:S01]  /*ee80*/  FMUL R157, R157, 1.4426950216293334961 ;  /* 0x3fb8aa3b9d9d7820 */ /* 0x000fe20000400000 */
[----:B------:R-:W-:Y:S01]  /*ee90*/  FMUL R159, R159, 1.4426950216293334961 ;  /* 0x3fb8aa3b9f9f7820 */ /* 0x000fe20000400000 */
[----:B------:R-:W5:Y:S08]  /*eea0*/  MUFU.EX2 R2, R2 ;  /* 0x0000000200027308 */ /* 0x000f700000000800 */
[----:B------:R-:W2:Y:S08]  /*eeb0*/  MUFU.EX2 R0, R0 ;  /* 0x0000000000007308 */ /* 0x000eb00000000800 */
[----:B------:R-:W0:Y:S08]  /*eec0*/  MUFU.EX2 R20, R20 ;  /* 0x0000001400147308 */ /* 0x000e300000000800 */
[----:B------:R-:W-:Y:S08]  /*eed0*/  MUFU.EX2 R169, R156 ;  /* 0x0000009c00a97308 */ /* 0x000ff00000000800 */
[----:B------:R-:W1:Y:S08]  /*eee0*/  MUFU.EX2 R170, R157 ;  /* 0x0000009d00aa7308 */ /* 0x000e700000000800 */
[----:B------:R-:W-:Y:S08]  /*eef0*/  MUFU.EX2 R22, R22 ;  /* 0x0000001600167308 */ /* 0x000ff00000000800 */
[----:B------:R-:W1:Y:S08]  /*ef00*/  MUFU.EX2 R23, R23 ;  /* 0x0000001700177308 */ /* 0x000e700000000800 */
[----:B------:R-:W-:Y:S08]  /*ef10*/  MUFU.EX2 R21, R21 ;  /* 0x0000001500157308 */ /* 0x000ff00000000800 */
[----:B------:R-:W1:Y:S01]  /*ef20*/  MUFU.EX2 R168, R159 ;  /* 0x0000009f00a87308 */ /* 0x000e620000000800 */
[-C--:B-----5:R-:W-:Y:S01]  /*ef30*/  FMUL R136, R136, R2.reuse ;  /* 0x0000000288887220 */ /* 0x0a0fe20000400000 */
[-C--:B------:R-:W-:Y:S01]  /*ef40*/  FMUL R137, R137, R2.reuse ;  /* 0x0000000289897220 */ /* 0x080fe20000400000 */
[-C--:B---3--:R-:W-:Y:S01]  /*ef50*/  FMUL R140, R140, R2.reuse ;  /* 0x000000028c8c7220 */ /* 0x088fe20000400000 */
[-C--:B------:R-:W-:Y:S01]  /*ef60*/  FMUL R141, R141, R2.reuse ;  /* 0x000000028d8d7220 */ /* 0x080fe20000400000 */
[-C--:B------:R-:W-:Y:S01]  /*ef70*/  FMUL R144, R144, R2.reuse ;  /* 0x0000000290907220 */ /* 0x080fe20000400000 */
[-C--:B------:R-:W-:Y:S01]  /*ef80*/  FMUL R145, R145, R2.reuse ;  /* 0x0000000291917220 */ /* 0x080fe20000400000 */
[-C--:B----4-:R-:W-:Y:S01]  /*ef90*/  FMUL R132, R132, R2.reuse ;  /* 0x0000000284847220 */ /* 0x090fe20000400000 */
[-C--:B------:R-:W-:Y:S01]  /*efa0*/  FMUL R133, R133, R2.reuse ;  /* 0x0000000285857220 */ /* 0x080fe20000400000 */
[-C--:B------:R-:W-:Y:S01]  /*efb0*/  FMUL R148, R148, R2.reuse ;  /* 0x0000000294947220 */ /* 0x080fe20000400000 */
[----:B------:R-:W-:Y:S01]  /*efc0*/  FMUL R149, R149, R2 ;  /* 0x0000000295957220 */ /* 0x000fe20000400000 */
[-C--:B--2---:R-:W-:Y:S01]  /*efd0*/  FMUL R130, R130, R0.reuse ;  /* 0x0000000082827220 */ /* 0x084fe20000400000 */
[-C--:B------:R-:W-:Y:S01]  /*efe0*/  FMUL R131, R131, R0.reuse ;  /* 0x0000000083837220 */ /* 0x080fe20000400000 */
[-C--:B------:R-:W-:Y:S01]  /*eff0*/  FMUL R134, R134, R0.reuse ;  /* 0x0000000086867220 */ /* 0x080fe20000400000 */
[----:B------:R-:W-:Y:S01]  /*f000*/  FMUL R135, R135, R0 ;  /* 0x0000000087877220 */ /* 0x000fe20000400000 */
[-C--:B------:R-:W-:Y:S01]  /*f010*/  FMUL R128, R128, R2.reuse ;  /* 0x0000000280807220 */ /* 0x080fe20000400000 */
[----:B------:R-:W-:Y:S01]  /*f020*/  FMUL R129, R129, R2 ;  /* 0x0000000281817220 */ /* 0x000fe20000400000 */
[-C--:B------:R-:W-:Y:S01]  /*f030*/  FMUL R138, R138, R0.reuse ;  /* 0x000000008a8a7220 */ /* 0x080fe20000400000 */
[-C--:B------:R-:W-:Y:S01]  /*f040*/  FMUL R139, R139, R0.reuse ;  /* 0x000000008b8b7220 */ /* 0x080fe20000400000 */
[-C--:B------:R-:W-:Y:S01]  /*f050*/  FMUL R126, R126, R0.reuse ;  /* 0x000000007e7e7220 */ /* 0x080fe20000400000 */
        /* <DEDUP_REMOVED lines=13> */
[----:B0-----:R-:W-:Y:S01]  /*f130*/  F2FP.BF16.F32.PACK_AB R152, R20, R171 ;  /* 0x000000ab1498723e */ /* 0x001fe200000010ff */
[-C--:B------:R-:W-:Y:S01]  /*f140*/  FMUL R118, R118, R0.reuse ;  /* 0x0000000076767220 */ /* 0x080fe20000400000 */
[----:B------:R-:W-:Y:S01]  /*f150*/  FMUL R119, R119, R0 ;  /* 0x0000000077777220 */ /* 0x000fe20000400000 */
[----:B-1----:R-:W-:Y:S01]  /*f160*/  F2FP.BF16.F32.PACK_AB R154, R170, R169 ;  /* 0x000000a9aa9a723e */ /* 0x002fe200000010ff */
[-C--:B------:R-:W-:Y:S01]  /*f170*/  FMUL R116, R116, R2.reuse ;  /* 0x0000000274747220 */ /* 0x080fe20000400000 */
[----:B------:R-:W-:Y:S01]  /*f180*/  FMUL R117, R117, R2 ;  /* 0x0000000275757220 */ /* 0x000fe20000400000 */
[----:B------:R-:W-:Y:S01]  /*f190*/  F2FP.BF16.F32.PACK_AB R153, R23, R22 ;  /* 0x000000161799723e */ /* 0x000fe200000010ff */
[-C--:B------:R-:W-:Y:S01]  /*f1a0*/  FMUL R114, R114, R0.reuse ;  /* 0x0000000072727220 */ /* 0x080fe20000400000 */
[----:B------:R-:W-:Y:S01]  /*f1b0*/  FMUL R115, R115, R0 ;  /* 0x0000000073737220 */ /* 0x000fe20000400000 */
[----:B------:R-:W-:Y:S01]  /*f1c0*/  F2FP.BF16.F32.PACK_AB R155, R168, R21 ;  /* 0x00000015a89b723e */ /* 0x000fe200000010ff */
[-C--:B------:R-:W-:Y:S01]  /*f1d0*/  FMUL R112, R112, R2.reuse ;  /* 0x0000000270707220 */ /* 0x080fe20000400000 */
[----:B------:R-:W-:Y:S01]  /*f1e0*/  FMUL R113, R113, R2 ;  /* 0x0000000271717220 */ /* 0x000fe20000400000 */
        /* <DEDUP_REMOVED lines=88> */
[----:B------:R-:W-:Y:S01]  /*f770*/  UMOV UR4, UR6 ;  /* 0x0000000600047c82 */ /* 0x000fe20008000000 */
[----:B------:R-:W-:-:S04]  /*f780*/  UMOV UR5, UR7 ;  /* 0x0000000700057c82 */ /* 0x000fc80008000000 */
[----:B------:R-:W-:Y:S01]  /*f790*/  WARPGROUP.ARRIVE ;  /* 0x00000000000079c5 */ /* 0x000fe20000000000 */
[----:B------:R-:W-:Y:S01]  /*f7a0*/  UMOV UR6, UR4 ;  /* 0x0000000400067c82 */ /* 0x000fe20008000000 */
[----:B------:R-:W-:-:S04]  /*f7b0*/  UMOV UR7, UR5 ;  /* 0x0000000500077c82 */ /* 0x000fc80008000000 */
[----:B------:R-:W-:Y:S01]  /*f7c0*/  HGMMA.64x256x16.F32.BF16 R24, R152, gdesc[UR4], R24, gsb0 ;  /* 0x03e0000498187df0 */ /* 0x000fe20008001818 */
        /* <DEDUP_REMOVED lines=16> */
[----:B------:R-:W-:Y:S01]  /*f8d0*/  MUFU.EX2 R160, R160 ;  /* 0x000000a000a07308 */ /* 0x000fe20000000800 */
[----:B------:R-:W-:Y:S01]  /*f8e0*/  UMOV UR56, UR58 ;  /* 0x0000003a00387c82 */ /* 0x000fe20008000000 */
[----:B------:R-:W-:Y:S01]  /*f8f0*/  UMOV UR57, UR59 ;  /* 0x0000003b00397c82 */ /* 0x000fe20008000000 */
[----:B------:R-:W2:Y:S05]  /*f900*/  LDL.LU R167, [R1+0x218] ;  /* 0x0002180001a77983 */ /* 0x000eaa0000300800 */
[----:B------:R-:W0:Y:S08]  /*f910*/  MUFU.EX2 R161, R161 ;  /* 0x000000a100a17308 */ /* 0x000e300000000800 */
[----:B------:R-:W-:Y:S08]  /*f920*/  MUFU.EX2 R164, R164 ;  /* 0x000000a400a47308 */ /* 0x000ff00000000800 */
[----:B------:R-:W-:Y:S08]  /*f930*/  MUFU.EX2 R165, R165 ;  /* 0x000000a500a57308 */ /* 0x000ff00000000800 */
[----:B------:R-:W-:Y:S08]  /*f940*/  MUFU.EX2 R156, R156 ;  /* 0x0000009c009c7308 */ /* 0x000ff00000000800 */
[----:B------:R-:W1:Y:S08]  /*f950*/  MUFU.EX2 R157, R157 ;  /* 0x0000009d009d7308 */ /* 0x000e700000000800 */
[----:B------:R-:W-:Y:S08]  /*f960*/  MUFU.EX2 R158, R158 ;  /* 0x0000009e009e7308 */ /* 0x000ff00000000800 */
[----:B------:R-:W3:Y:S01]  /*f970*/  MUFU.EX2 R159, R159 ;  /* 0x0000009f009f7308 */ /* 0x000ee20000000800 */
[----:B------:R-:W-:Y:S01]  /*f980*/  UMOV UR58, UR56 ;  /* 0x00000038003a7c82 */ /* 0x000fe20008000000 */
[----:B------:R-:W-:Y:S01]  /*f990*/  UMOV UR59, UR57 ;  /* 0x00000039003b7c82 */ /* 0x000fe20008000000 */
[----:B------:R-:W4:Y:S04]  /*f9a0*/  LDL.LU R162, [R1+0x220] ;  /* 0x0002200001a27983 */ /* 0x000f280000300800 */
[----:B------:R-:W5:Y:S04]  /*f9b0*/  LDL.LU R166, [R1+0x224] ;  /* 0x0002240001a67983 */ /* 0x000f680000300800 */
[----:B------:R-:W5:Y:S01]  /*f9c0*/  LDL.LU R163, [R1+0x21c] ;  /* 0x00021c0001a37983 */ /* 0x000f620000300800 */
[----:B------:R-:W-:-:S02]  /*f9d0*/  WARPGROUP.DEPBAR.LE gsb0, 0x0 ;  /* 0x00008000000079c5 */ /* 0x000fc40000010000 */
[----:B0-----:R-:W-:Y:S02]  /*f9e0*/  F2FP.BF16.F32.PACK_AB R152, R161, R160 ;  /* 0x000000a0a198723e */ /* 0x001fe400000010ff */
[----:B-1----:R-:W-:Y:S02]  /*f9f0*/  F2FP.BF16.F32.PACK_AB R153, R157, R156 ;  /* 0x0000009c9d99723e */ /* 0x002fe400000010ff */
[----:B------:R-:W-:Y:S02]  /*fa00*/  F2FP.BF16.F32.PACK_AB R154, R165, R164 ;  /* 0x000000a4a59a723e */ /* 0x000fe400000010ff */
[----:B---3--:R-:W-:-:S04]  /*fa10*/  F2FP.BF16.F32.PACK_AB R155, R159, R158 ;  /* 0x0000009e9f9b723e */ /* 0x008fc800000010ff */
[----:B------:R-:W-:-:S06]  /*fa20*/  WARPGROUP.ARRIVE ;  /* 0x00000000000079c5 */ /* 0x000fcc0000000000 */
[----:B------:R-:W-:Y:S01]  /*fa30*/  HGMMA.64x256x16.F32.BF16 R24, R152, gdesc[UR56], R24, gsb0 ;  /* 0x03e0003898187df0 */ /* 0x000fe20008001818 */
[----:B------:R-:W-:Y:S01]  /*fa40*/  FADD R18, R203, R201 ;  /* 0x000000c9cb127221 */ /* 0x000fe20000000000 */
[----:B------:R-:W-:Y:S01]  /*fa50*/  FADD R19, R173, R172 ;  /* 0x000000acad137221 */ /* 0x000fe20000000000 */
[----:B------:R-:W-:Y:S02]  /*fa60*/  FADD R20, R171, R20 ;  /* 0x00000014ab147221 */ /* 0x000fe40000000000 */
[----:B------:R-:W-:Y:S01]  /*fa70*/  FADD R18, R198, R18 ;  /* 0x00000012c6127221 */ /* 0x000fe20000000000 */
[----:B------:R-:W-:Y:S01]  /*fa80*/  FADD R23, R22, R23 ;  /* 0x0000001716177221 */ /* 0x000fe20000000000 */
[----:B------:R-:W-:Y:S01]  /*fa90*/  FADD R19, R174, R19 ;  /* 0x00000013ae137221 */ /* 0x000fe20000000000 */
[----:B------:R-:W-:Y:S01]  /*faa0*/  FADD R20, R169, R20 ;  /* 0x00000014a9147221 */ /* 0x000fe20000000000 */
[----:B------:R-:W-:Y:S01]  /*fab0*/  FADD R18, R194, R18 ;  /* 0x00000012c2127221 */ /* 0x000fe20000000000 */
[----:B------:R-:W-:Y:S01]  /*fac0*/  FADD R23, R21, R23 ;  /* 0x0000001715177221 */ /* 0x000fe20000000000 */
[----:B------:R-:W-:-:S02]  /*fad0*/  FADD R19, R175, R19 ;  /* 0x00000013af137221 */ /* 0x000fc40000000000 */
[----:B------:R-:W-:Y:S01]  /*fae0*/  FADD R22, R176, R18 ;  /* 0x00000012b0167221 */ /* 0x000fe20000000000 */
        /* <DEDUP_REMOVED lines=16> */
[----:B------:R-:W0:Y:S04]  /*fbf0*/  SHFL.BFLY PT, R22, R19, 0x2, 0x1f ;  /* 0x0c401f0013167f89 */ /* 0x000e2800000e0000 */
[----:B------:R-:W1:Y:S01]  /*fc00*/  SHFL.BFLY PT, R20, R18, 0x2, 0x1f ;  /* 0x0c401f0012147f89 */ /* 0x000e6200000e0000 */
[----:B------:R-:W-:-:S03]  /*fc10*/  WARPGROUP.DEPBAR.LE gsb0, 0x0 ;  /* 0x00008000000079c5 */ /* 0x000fc60000010000 */
[----:B------:R-:W3:Y:S04]  /*fc20*/  LDL.LU R155, [R1+0x204] ;  /* 0x00020400019b7983 */ /* 0x000ee80000300800 */
[----:B------:R-:W3:Y:S04]  /*fc30*/  LDL R154, [R1+0x4bc] ;  /* 0x0004bc00019a7983 */ /* 0x000ee80000100800 */
[----:B------:R-:W1:Y:S01]  /*fc40*/  SHFL.BFLY PT, R152, R21, 0x2, 0x1f ;  /* 0x0c401f0015987f89 */ /* 0x000e6200000e0000 */
[----:B------:R-:W-:Y:S01]  /*fc50*/  FADD R23, R159, R23 ;  /* 0x000000179f177221 */ /* 0x000fe20000000000 */
[----:B0-----:R-:W-:-:S04]  /*fc60*/  FADD R22, R19, R22 ;  /* 0x0000001613167221 */ /* 0x001fc80000000000 */
[----:B------:R-:W0:Y:S01]  /*fc70*/  SHFL.BFLY PT, R153, R23, 0x2, 0x1f ;  /* 0x0c401f0017997f89 */ /* 0x000e2200000e0000 */
[----:B-1----:R-:W-:Y:S01]  /*fc80*/  FADD R20, R18, R20 ;  /* 0x0000001412147221 */ /* 0x002fe20000000000 */
[----:B------:R-:W-:Y:S02]  /*fc90*/  FADD R19, R21, R152 ;  /* 0x0000009815137221 */ /* 0x000fe40000000000 */
[----:B------:R-:W1:Y:S04]  /*fca0*/  SHFL.BFLY PT, R152, R22, 0x1, 0x1f ;  /* 0x0c201f0016987f89 */ /* 0x000e6800000e0000 */
[----:B------:R-:W1:Y:S01]  /*fcb0*/  SHFL.BFLY PT, R21, R20, 0x1, 0x1f ;  /* 0x0c201f0014157f89 */ /* 0x000e6200000e0000 */
[----:B0-----:R-:W-:-:S03]  /*fcc0*/  FADD R18, R23, R153 ;  /* 0x0000009917127221 */ /* 0x001fc60000000000 */
[----:B------:R-:W0:Y:S04]  /*fcd0*/  SHFL.BFLY PT, R23, R19, 0x1, 0x1f ;  /* 0x0c201f0013177f89 */ /* 0x000e2800000e0000 */
[----:B------:R-:W0:Y:S01]  /*fce0*/  SHFL.BFLY PT, R153, R18, 0x1, 0x1f ;  /* 0x0c201f0012997f89 */ /* 0x000e2200000e0000 */
[----:B-1----:R-:W-:Y:S01]  /*fcf0*/  FADD R22, R22, R152 ;  /* 0x0000009816167221 */ /* 0x002fe20000000000 */
[----:B------:R-:W-:-:S03]  /*fd00*/  FADD R20, R20, R21 ;  /* 0x0000001514147221 */ /* 0x000fc60000000000 */
[----:B--2---:R-:W-:Y:S01]  /*fd10*/  FFMA R167, R4, R167, R22 ;  /* 0x000000a704a77223 */ /* 0x004fe20000000016 */
[----:B----4-:R-:W-:-:S04]  /*fd20*/  FFMA R162, R3, R162, R20 ;  /* 0x000000a203a27223 */ /* 0x010fc80000000014 */
[----:B------:R-:W-:Y:S04]  /*fd30*/  STL [R1+0x218], R167 ;  /* 0x000218a701007387 */ /* 0x000fe80000100800 */
[----:B------:R1:W-:Y:S01]  /*fd40*/  STL [R1+0x220], R162 ;  /* 0x000220a201007387 */ /* 0x0003e20000100800 */
[----:B0-----:R-:W-:Y:S01]  /*fd50*/  FADD R19, R19, R23 ;  /* 0x0000001713137221 */ /* 0x001fe20000000000 */
[----:B-1----:R-:W0:Y:S01]  /*fd60*/  LDC R162, c[0x0][0x280] ;  /* 0x0000a000ffa27b82 */ /* 0x002e220000000800 */
[----:B------:R-:W-:Y:S02]  /*fd70*/  FADD R18, R18, R153 ;  /* 0x0000009912127221 */ /* 0x000fe40000000000 */
[----:B-----5:R-:W-:Y:S02]  /*fd80*/  FFMA R166, R2, R166, R19 ;  /* 0x000000a602a67223 */ /* 0x020fe40000000013 */
[----:B------:R-:W-:Y:S01]  /*fd90*/  FFMA R163, R0, R163, R18 ;  /* 0x000000a300a37223 */ /* 0x000fe20000000012 */
[----:B------:R-:W-:-:S02]  /*fda0*/  R2UR UR7, R228 ;  /* 0x00000000e40772ca */ /* 0x000fc400000e0000 */
[----:B------:R-:W-:Y:S02]  /*fdb0*/  R2UR UR6, R252 ;  /* 0x00000000fc0672ca */ /* 0x000fe400000e0000 */
[----:B------:R-:W-:Y:S02]  /*fdc0*/  R2UR UR5, R251 ;  /* 0x00000000fb0572ca */ /* 0x000fe400000e0000 */
[----:B------:R-:W-:Y:S02]  /*fdd0*/  R2UR UR4, R250 ;  /* 0x00000000fa0472ca */ /* 0x000fe400000e0000 */
[----:B------:R-:W-:Y:S02]  /*fde0*/  R2UR UR59, R230 ;  /* 0x00000000e63b72ca */ /* 0x000fe400000e0000 */
[----:B------:R-:W-:Y:S01]  /*fdf0*/  R2UR UR58, R232 ;  /* 0x00000000e83a72ca */ /* 0x000fe200000e0000 */
[----:B------:R-:W-:Y:S01]  /*fe00*/  IMAD.MOV.U32 R3, RZ, RZ, R16 ;  /* 0x000000ffff037224 */ /* 0x000fe200078e0010 */
[----:B------:R-:W-:Y:S01]  /*fe10*/  LEA R6, R7, R6, 0x5 ;  /* 0x0000000607067211 */ /* 0x000fe200078e28ff */
[----:B------:R-:W-:Y:S01]  /*fe20*/  IMAD.MOV.U32 R249, RZ, RZ, R14 ;  /* 0x000000fffff97224 */ /* 0x000fe200078e000e */
[----:B------:R-:W-:-:S02]  /*fe30*/  MOV R4, R17 ;  /* 0x0000001100047202 */ /* 0x000fc40000000f00 */
[----:B------:R-:W-:Y:S02]  /*fe40*/  MOV R247, R16 ;  /* 0x0000001000f77202 */ /* 0x000fe40000000f00 */
[----:B------:R-:W-:Y:S02]  /*fe50*/  MOV R246, R17 ;  /* 0x0000001100f67202 */ /* 0x000fe40000000f00 */
[----:B------:R-:W-:Y:S02]  /*fe60*/  MOV R0, R14 ;  /* 0x0000000e00007202 */ /* 0x000fe40000000f00 */
[-C--:B------:R-:W-:Y:S02]  /*fe70*/  MOV R2, R15.reuse ;  /* 0x0000000f00027202 */ /* 0x080fe40000000f00 */
[----:B------:R-:W-:Y:S02]  /*fe80*/  MOV R248, R15 ;  /* 0x0000000f00f87202 */ /* 0x000fe40000000f00 */
[----:B---3--:R-:W-:-:S05]  /*fe90*/  IADD3 R155, R155, 0x20, RZ ;  /* 0x000000209b9b7810 */ /* 0x008fca0007ffe0ff */
[----:B------:R2:W-:Y:S04]  /*fea0*/  STL [R1+0x204], R155 ;  /* 0x0002049b01007387 */ /* 0x0005e80000100800 */
[----:B------:R2:W-:Y:S04]  /*feb0*/  STL [R1+0x224], R166 ;  /* 0x000224a601007387 */ /* 0x0005e80000100800 */
[----:B------:R2:W-:Y:S01]  /*fec0*/  STL [R1+0x21c], R163 ;  /* 0x00021ca301007387 */ /* 0x0005e20000100800 */
[----:B0-----:R-:W-:Y:S02]  /*fed0*/  ISETP.GE.AND P0, PT, R155, R162, PT ;  /* 0x000000a29b00720c */ /* 0x001fe40003f06270 */
[----:B------:R-:W-:-:S11]  /*fee0*/  LEA R5, R154, R5, 0x5 ;  /* 0x000000059a057211 */ /* 0x000fd600078e28ff */
[----:B--2---:R-:W-:Y:S05]  /*fef0*/  @!P0 BRA `(.L_x_1) ;  /* 0xffffff9800188947 */ /* 0x004fea000383ffff */
.L_x_0:
[----:B------:R-:W-:Y:S04]  /*ff00*/  STL [R1+0x4d8], R4 ;  /* 0x0004d80401007387 */ /* 0x000fe80000100800 */
[----:B------:R-:W-:Y:S04]  /*ff10*/  STL [R1+0x4d4], R3 ;  /* 0x0004d40301007387 */ /* 0x000fe80000100800 */
[----:B------:R0:W-:Y:S04]  /*ff20*/  STL [R1+0x4d0], R2 ;  /* 0x0004d00201007387 */ /* 0x0001e80000100800 */
[----:B------:R1:W-:Y:S04]  /*ff30*/  STL [R1+0x4cc], R0 ;  /* 0x0004cc0001007387 */ /* 0x0003e80000100800 */
[----:B------:R-:W2:Y:S04]  /*ff40*/  LDL.LU R8, [R1+0x218] ;  /* 0x0002180001087983 */ /* 0x000ea80000300800 */
[----:B------:R-:W3:Y:S04]  /*ff50*/  LDL.LU R171, [R1+0x220] ;  /* 0x0002200001ab7983 */ /* 0x000ee80000300800 */
[----:B------:R-:W4:Y:S04]  /*ff60*/  LDL.LU R172, [R1+0x21c] ;  /* 0x00021c0001ac7983 */ /* 0x000f280000300800 */
[----:B------:R-:W5:Y:S04]  /*ff70*/  LDL.LU R19, [R1+0x1ec] ;  /* 0x0001ec0001137983 */ /* 0x000f680000300800 */
        /* <DEDUP_REMOVED lines=27> */
[----:B------:R-:W5:Y:S01]  /*10130*/  LDL.LU R14, [R1+0x1fc] ;  /* 0x0001fc00010e7983 */ /* 0x000f620000300800 */
[----:B------:R-:W-:Y:S01]  /*10140*/  FMUL R7, R26, 0.25 ;  /* 0x3e8000001a077820 */ /* 0x000fe20000400000 */
[C---:B--2---:R-:W-:Y:S01]  /*10150*/  FMUL R6, R8.reuse, 8388608 ;  /* 0x4b00000008067820 */ /* 0x044fe20000400000 */
[----:B------:R-:W-:Y:S01]  /*10160*/  BAR.SYNC.DEFER_BLOCKING 0x0 ;  /* 0x0000000000007b1d */ /* 0x000fe20000010000 */
[----:B------:R-:W-:-:S02]  /*10170*/  FSETP.GEU.AND P0, PT, R8, 1.175494350822287508e-38, PT ;  /* 0x008000000800780b */ /* 0x000fc40003f0e000 */
[----:B---3--:R-:W-:Y:S02]  /*10180*/  MOV R173, R171 ;  /* 0x000000ab00ad7202 */ /* 0x008fe40000000f00 */
[----:B------:R-:W-:Y:S02]  /*10190*/  FSEL R6, R6, R8, !P0 ;  /* 0x0000000806067208 */ /* 0x000fe40004000000 */
[----:B----4-:R-:W-:Y:S02]  /*101a0*/  MOV R9, R172 ;  /* 0x000000ac00097202 */ /* 0x010fe40000000f00 */
[----:B------:R-:W-:Y:S02]  /*101b0*/  IADD3 R5, R6, -0x3f3504f3, RZ ;  /* 0xc0cafb0d06057810 */ /* 0x000fe40007ffe0ff */
[----:B------:R-:W-:Y:S02]  /*101c0*/  FSETP.GT.AND P3, PT, |R9|, 8.50705917302346158658e+37, PT ;  /* 0x7e8000000900780b */ /* 0x000fe40003f64200 */
[----:B------:R-:W-:-:S02]  /*101d0*/  LOP3.LUT R5, R5, 0xff800000, RZ, 0xc0, !PT ;  /* 0xff80000005057812 */ /* 0x000fc400078ec0ff */
[----:B------:R-:W-:Y:S02]  /*101e0*/  FSEL R26, R7, R26, P3 ;  /* 0x0000001a071a7208 */ /* 0x000fe40001800000 */
[-C--:B------:R-:W-:Y:S02]  /*101f0*/  IADD3 R7, R6, -R5.reuse, RZ ;  /* 0x8000000506077210 */ /* 0x080fe40007ffe0ff */
[----:B------:R-:W-:Y:S02]  /*10200*/  I2FP.F32.S32 R10, R5 ;  /* 0x00000005000a7245 */ /* 0x000fe40000201400 */
[----:B-----5:R-:W-:Y:S02]  /*10210*/  MOV R172, R170 ;  /* 0x000000aa00ac7202 */ /* 0x020fe40000000f00 */
[----:B------:R-:W-:Y:S01]  /*10220*/  MOV R171, R169 ;  /* 0x000000a900ab7202 */ /* 0x000fe20000000f00 */
[----:B------:R-:W-:Y:S02]  /*10230*/  IMAD.MOV.U32 R170, RZ, RZ, R168 ;  /* 0x000000ffffaa7224 */ /* 0x000fe400078e00a8 */
[----:B------:R-:W-:Y:S01]  /*10240*/  FADD R5, R7, -1 ;  /* 0xbf80000007057421 */ /* 0x000fe20000000000 */
[----:B------:R-:W-:-:S02]  /*10250*/  MOV R169, R167 ;  /* 0x000000a700a97202 */ /* 0x000fc40000000f00 */
[----:B------:R-:W-:Y:S02]  /*10260*/  MOV R168, R166 ;  /* 0x000000a600a87202 */ /* 0x000fe40000000f00 */
[----:B------:R-:W-:Y:S02]  /*10270*/  FSEL R7, RZ, -23, P0 ;  /* 0xc1b80000ff077808 */ /* 0x000fe40000000000 */
[----:B------:R-:W-:Y:S02]  /*10280*/  MOV R167, R165 ;  /* 0x000000a500a77202 */ /* 0x000fe40000000f00 */
[----:B------:R-:W-:Y:S01]  /*10290*/  MOV R166, R164 ;  /* 0x000000a400a67202 */ /* 0x000fe20000000f00 */
[----:B------:R-:W-:Y:S01]  /*102a0*/  FFMA.FTZ R10, R10, 1.1920928955078125e-07, R7 ;  /* 0x340000000a0a7823 */ /* 0x000fe20000010007 */
[----:B------:R-:W-:Y:S01]  /*102b0*/  MOV R165, R163 ;  /* 0x000000a300a57202 */ /* 0x000fe20000000f00 */
[----:B------:R-:W-:Y:S01]  /*102c0*/  IMAD.MOV.U32 R164, RZ, RZ, R162 ;  /* 0x000000ffffa47224 */ /* 0x000fe200078e00a2 */
[----:B------:R-:W-:-:S02]  /*102d0*/  MOV R163, R161 ;  /* 0x000000a100a37202 */ /* 0x000fc40000000f00 */
[----:B------:R-:W-:Y:S02]  /*102e0*/  MOV R162, R160 ;  /* 0x000000a000a27202 */ /* 0x000fe40000000f00 */
[----:B------:R-:W-:Y:S02]  /*102f0*/  MOV R161, R159 ;  /* 0x0000009f00a17202 */ /* 0x000fe40000000f00 */
[----:B------:R-:W-:Y:S02]  /*10300*/  MOV R160, R158 ;  /* 0x0000009e00a07202 */ /* 0x000fe40000000f00 */
[----:B------:R-:W-:Y:S01]  /*10310*/  MOV R159, R157 ;  /* 0x0000009d009f7202 */ /* 0x000fe20000000f00 */
[----:B------:R-:W-:Y:S01]  /*10320*/  IMAD.MOV.U32 R158, RZ, RZ, R156 ;  /* 0x000000ffff9e7224 */ /* 0x000fe200078e009c */
[----:B------:R-:W-:Y:S02]  /*10330*/  MOV R157, R155 ;  /* 0x0000009b009d7202 */ /* 0x000fe40000000f00 */
[----:B------:R-:W-:-:S02]  /*10340*/  MOV R156, R154 ;  /* 0x0000009a009c7202 */ /* 0x000fc40000000f00 */
[----:B------:R-:W-:Y:S02]  /*10350*/  MOV R155, R153 ;  /* 0x00000099009b7202 */ /* 0x000fe40000000f00 */
[----:B------:R-:W-:Y:S02]  /*10360*/  MOV R154, R152 ;  /* 0x00000098009a7202 */ /* 0x000fe40000000f00 */
[----:B------:R-:W-:Y:S02]  /*10370*/  MOV R153, R18 ;  /* 0x0000001200997202 */ /* 0x000fe40000000f00 */
[----:B------:R-:W2:Y:S01]  /*10380*/  LDL.LU R18, [R1+0x1f8] ;  /* 0x0001f80001127983 */ /* 0x000ea20000300800 */
[----:B------:R-:W-:Y:S01]  /*10390*/  IMAD.MOV.U32 R152, RZ, RZ, R17 ;  /* 0x000000ffff987224 */ /* 0x000fe200078e0011 */
[----:B------:R-:W-:Y:S02]  /*103a0*/  MOV R17, R14 ;  /* 0x0000000e00117202 */ /* 0x000fe40000000f00 */
[----:B------:R-:W-:-:S05]  /*103b0*/  MOV R14, 0x3dc6b27f ;  /* 0x3dc6b27f000e7802 */ /* 0x000fca0000000f00 */
[----:B------:R-:W-:-:S04]  /*103c0*/  FFMA.FTZ R7, R5, R14, -0.16845393180847167969 ;  /* 0xbe2c7f3005077423 */ /* 0x000fc8000001000e */
[----:B------:R-:W-:-:S04]  /*103d0*/  FFMA.FTZ R7, R5, R7, 0.1716887056827545166 ;  /* 0x3e2fcf2a05077423 */ /* 0x000fc80000010007 */
[----:B------:R-:W-:-:S04]  /*103e0*/  FFMA.FTZ R7, R5, R7, -0.17900948226451873779 ;  /* 0xbe374e4305077423 */ /* 0x000fc80000010007 */
[----:B------:R-:W-:-:S04]  /*103f0*/  FFMA.FTZ R7, R5, R7, 0.20512372255325317383 ;  /* 0x3e520bf405077423 */ /* 0x000fc80000010007 */
[----:B------:R-:W-:-:S04]  /*10400*/  FFMA.FTZ R7, R5, R7, -0.24046532809734344482 ;  /* 0xbe763c8b05077423 */ /* 0x000fc80000010007 */
[----:B------:R-:W-:-:S04]  /*10410*/  FFMA.FTZ R7, R5, R7, 0.28857114911079406738 ;  /* 0x3e93bf9905077423 */ /* 0x000fc80000010007 */
[----:B------:R-:W-:-:S04]  /*10420*/  FFMA.FTZ R7, R5, R7, -0.36067417263984680176 ;  /* 0xbeb8aa4905077423 */ /* 0x000fc80000010007 */
[----:B------:R-:W-:-:S04]  /*10430*/  FFMA.FTZ R7, R5, R7, 0.48089820146560668945 ;  /* 0x3ef6384a05077423 */ /* 0x000fc80000010007 */
[----:B------:R-:W-:-:S04]  /*10440*/  FFMA.FTZ R7, R5, R7, -0.72134751081466674805 ;  /* 0xbf38aa3b05077423 */ /* 0x000fc80000010007 */
[----:B------:R-:W-:-:S04]  /*10450*/  FMUL R7, R5, R7 ;  /* 0x0000000705077220 */ /* 0x000fc80000400000 */
[----:B------:R-:W-:-:S04]  /*10460*/  FMUL R7, R5, R7 ;  /* 0x0000000705077220 */ /* 0x000fc80000400000 */
[----:B------:R-:W-:Y:S01]  /*10470*/  FFMA.FTZ R5, R5, 1.4426950216293334961, R7 ;  /* 0x3fb8aa3b05057823 */ /* 0x000fe20000010007 */
[----:B------:R-:W-:Y:S02]  /*10480*/  MOV R7, R173 ;  /* 0x000000ad00077202 */ /* 0x000fe40000000f00 */
[----:B------:R-:W3:Y:S01]  /*10490*/  LDL.LU R173, [R1+0x224] ;  /* 0x0002240001ad7983 */ /* 0x000ee20000300800 */
[----:B------:R-:W-:Y:S02]  /*104a0*/  ISETP.GE.U32.AND P0, PT, R6, 0x7f800000, PT ;  /* 0x7f8000000600780c */ /* 0x000fe40003f06070 */
[C---:B------:R-:W-:Y:S01]  /*104b0*/  FMUL R11, R7.reuse, 8388608 ;  /* 0x4b000000070b7820 */ /* 0x040fe20000400000 */
[----:B------:R-:W-:Y:S01]  /*104c0*/  FSETP.GEU.AND P1, PT, R7, 1.175494350822287508e-38, PT ;  /* 0x008000000700780b */ /* 0x000fe20003f2e000 */
[----:B------:R-:W-:-:S03]  /*104d0*/  FADD R225, R10, R5 ;  /* 0x000000050ae17221 */ /* 0x000fc60000000000 */
[----:B------:R-:W-:-:S06]  /*104e0*/  FSEL R11, R11, R7, !P1 ;  /* 0x000000070b0b7208 */ /* 0x000fcc0004800000 */
[----:B------:R-:W-:-:S04]  /*104f0*/  @P0 IMAD.MOV.U32 R5, RZ, RZ, 0x7f800000 ;  /* 0x7f800000ff050424 */ /* 0x000fc800078e00ff */
[----:B------:R-:W-:Y:S01]  /*10500*/  @P0 FFMA.FTZ R225, R6, R5, +INF ;  /* 0x7f80000006e10423 */ /* 0x000fe20000010005 */
[----:B------:R-:W-:-:S04]  /*10510*/  IADD3 R5, R11, -0x3f3504f3, RZ ;  /* 0xc0cafb0d0b057810 */ /* 0x000fc80007ffe0ff */
[----:B------:R-:W-:Y:S02]  /*10520*/  LOP3.LUT R5, R5, 0xff800000, RZ, 0xc0, !PT ;  /* 0xff80000005057812 */ /* 0x000fe400078ec0ff */
[----:B------:R-:W-:Y:S02]  /*10530*/  FSETP.NEU.AND P0, PT, R6, RZ, PT ;  /* 0x000000ff0600720b */ /* 0x000fe40003f0d000 */
[-C--:B------:R-:W-:Y:S02]  /*10540*/  IADD3 R10, R11, -R5.reuse, RZ ;  /* 0x800000050b0a7210 */ /* 0x080fe40007ffe0ff */
[----:B------:R-:W-:Y:S02]  /*10550*/  I2FP.F32.S32 R5, R5 ;  /* 0x0000000500057245 */ /* 0x000fe40000201400 */
[----:B------:R-:W-:-:S05]  /*10560*/  FSEL R6, RZ, -23, P1 ;  /* 0xc1b80000ff067808 */ /* 0x000fca0000800000 */
[----:B------:R-:W-:Y:S01]  /*10570*/  FFMA.FTZ R12, R5, 1.1920928955078125e-07, R6 ;  /* 0x34000000050c7823 */ /* 0x000fe20000010006 */
[----:B------:R-:W-:-:S04]  /*10580*/  FADD R5, R10, -1 ;  /* 0xbf8000000a057421 */ /* 0x000fc80000000000 */
        /* <DEDUP_REMOVED lines=8> */
[----:B------:R-:W-:Y:S01]  /*10610*/  FFMA.FTZ R6, R5, R6, -0.72134751081466674805 ;  /* 0xbf38aa3b05067423 */ /* 0x000fe20000010006 */
[----:B------:R-:W-:-:S03]  /*10620*/  ISETP.GE.U32.AND P1, PT, R11, 0x7f800000, PT ;  /* 0x7f8000000b00780c */ /* 0x000fc60003f26070 */
[----:B------:R-:W-:-:S04]  /*10630*/  FMUL R6, R5, R6 ;  /* 0x0000000605067220 */ /* 0x000fc80000400000 */
[----:B------:R-:W-:-:S04]  /*10640*/  FMUL R6, R5, R6 ;  /* 0x0000000605067220 */ /* 0x000fc80000400000 */
[----:B------:R-:W-:-:S04]  /*10650*/  FFMA.FTZ R5, R5, 1.4426950216293334961, R6 ;  /* 0x3fb8aa3b05057823 */ /* 0x000fc80000010006 */
[----:B------:R-:W-:Y:S01]  /*10660*/  FADD R223, R12, R5 ;  /* 0x000000050cdf7221 */ /* 0x000fe20000000000 */
[----:B------:R-:W-:-:S05]  /*10670*/  @P1 MOV R5, 0x7f800000 ;  /* 0x7f80000000051802 */ /* 0x000fca0000000f00 */
[C---:B------:R-:W-:Y:S01]  /*10680*/  @P1 FFMA.FTZ R223, R11.reuse, R5, +INF ;  /* 0x7f8000000bdf1423 */ /* 0x040fe20000010005 */
[----:B------:R-:W-:Y:S02]  /*10690*/  FSETP.NEU.AND P2, PT, R11, RZ, PT ;  /* 0x000000ff0b00720b */ /* 0x000fe40003f4d000 */
[----:B------:R-:W-:Y:S02]  /*106a0*/  FSETP.GEU.AND P4, PT, R9, 1.175494350822287508e-38, PT ;  /* 0x008000000900780b */ /* 0x000fe40003f8e000 */
[----:B---3--:R-:W-:-:S04]  /*106b0*/  MOV R6, R173 ;  /* 0x000000ad00067202 */ /* 0x008fc80000000f00 */
[C---:B------:R-:W-:Y:S01]  /*106c0*/  FSETP.GEU.AND P1, PT, R6.reuse, 1.175494350822287508e-38, PT ;  /* 0x008000000600780b */ /* 0x040fe20003f2e000 */
[----:B------:R-:W-:-:S05]  /*106d0*/  FMUL R10, R6, 8388608 ;  /* 0x4b000000060a7820 */ /* 0x000fca0000400000 */
[----:B------:R-:W-:-:S04]  /*106e0*/  FSEL R10, R10, R6, !P1 ;  /* 0x000000060a0a7208 */ /* 0x000fc80004800000 */
[----:B------:R-:W-:-:S04]  /*106f0*/  IADD3 R5, R10, -0x3f3504f3, RZ ;  /* 0xc0cafb0d0a057810 */ /* 0x000fc80007ffe0ff */
[----:B------:R-:W-:Y:S02]  /*10700*/  LOP3.LUT R5, R5, 0xff800000, RZ, 0xc0, !PT ;  /* 0xff80000005057812 */ /* 0x000fe400078ec0ff */
[----:B------:R-:W-:-:S03]  /*10710*/  FSEL R11, RZ, -23, P1 ;  /* 0xc1b80000ff0b7808 */ /* 0x000fc60000800000 */
[----:B------:R-:W-:Y:S01]  /*10720*/  IMAD.IADD R12, R10, 0x1, -R5 ;  /* 0x000000010a0c7824 */ /* 0x000fe200078e0a05 */
[----:B------:R-:W-:-:S05]  /*10730*/  I2FP.F32.S32 R5, R5 ;  /* 0x0000000500057245 */ /* 0x000fca0000201400 */
        /* <DEDUP_REMOVED lines=18> */
[----:B------:R-:W-:Y:S01]  /*10860*/  FMUL R5, R9, 8388608 ;  /* 0x4b00000009057820 */ /* 0x000fe20000400000 */
[----:B------:R-:W-:-:S04]  /*10870*/  FSETP.NEU.AND P1, PT, R10, RZ, PT ;  /* 0x000000ff0a00720b */ /* 0x000fc80003f2d000 */
[----:B------:R-:W-:-:S04]  /*10880*/  FSEL R5, R5, R9, !P4 ;  /* 0x0000000905057208 */ /* 0x000fc80006000000 */
[----:B------:R-:W-:-:S04]  /*10890*/  IADD3 R10, R5, -0x3f3504f3, RZ ;  /* 0xc0cafb0d050a7810 */ /* 0x000fc80007ffe0ff */
[----:B------:R-:W-:Y:S02]  /*108a0*/  LOP3.LUT R10, R10, 0xff800000, RZ, 0xc0, !PT ;  /* 0xff8000000a0a7812 */ /* 0x000fe400078ec0ff */
[----:B------:R-:W-:Y:S02]  /*108b0*/  FSEL R11, RZ, -23, P4 ;  /* 0xc1b80000ff0b7808 */ /* 0x000fe40002000000 */
[-C--:B------:R-:W-:Y:S02]  /*108c0*/  IADD3 R12, R5, -R10.reuse, RZ ;  /* 0x8000000a050c7210 */ /* 0x080fe40007ffe0ff */
        /* <DEDUP_REMOVED lines=14> */
[----:B------:R-:W-:-:S04]  /*109b0*/  FFMA.FTZ R10, R10, 1.4426950216293334961, R11 ;  /* 0x3fb8aa3b0a0a7823 */ /* 0x000fc8000001000b */
[----:B------:R-:W-:Y:S01]  /*109c0*/  FADD R213, R13, R10 ;  /* 0x0000000a0dd57221 */ /* 0x000fe20000000000 */
[----:B------:R-:W-:-:S05]  /*109d0*/  FMUL R10, R151, 0.25 ;  /* 0x3e800000970a7820 */ /* 0x000fca0000400000 */
[----:B------:R-:W-:Y:S01]  /*109e0*/  FSEL R151, R10, R151, P3 ;  /* 0x000000970a977208 */ /* 0x000fe20001800000 */
        /* <DEDUP_REMOVED lines=106> */
[----:B------:R-:W-:Y:S01]  /*11090*/  FMUL R10, R43, 0.25 ;  /* 0x3e8000002b0a7820 */ /* 0x000fe20000400000 */
[----:B------:R-:W-:-:S04]  /*110a0*/  FSETP.GEU.AND P4, PT, |R9|, 1.175494350822287508e-38, PT ;  /* 0x008000000900780b */ /* 0x000fc80003f8e200 */
[----:B------:R-:W-:Y:S01]  /*110b0*/  FSEL R43, R10, R43, P3 ;  /* 0x0000002b0a2b7208 */ /* 0x000fe20001800000 */
[----:B------:R-:W-:-:S05]  /*110c0*/  FMUL R10, R42, 0.25 ;  /* 0x3e8000002a0a7820 */ /* 0x000fca0000400000 */
[----:B------:R-:W-:Y:S01]  /*110d0*/  FSEL R42, R10, R42, P3 ;  /* 0x0000002a0a2a7208 */ /* 0x000fe20001800000 */
[----:B------:R-:W-:Y:S01]  /*110e0*/  FMUL R10, R39, 0.25 ;  /* 0x3e800000270a7820 */ /* 0x000fe20000400000 */
[----:B------:R-:W-:-:S04]  /*110f0*/  @P3 FMUL R9, R9, 0.25 ;  /* 0x3e80000009093820 */ /* 0x000fc80000400000 */
[----:B------:R-:W-:Y:S01]  /*11100*/  FSEL R39, R10, R39, P3 ;  /* 0x000000270a277208 */ /* 0x000fe20001800000 */
[----:B------:R-:W-:Y:S01]  /*11110*/  FMUL R10, R38, 0.25 ;  /* 0x3e800000260a7820 */ /* 0x000fe20000400000 */
[----:B------:R-:W-:-:S04]  /*11120*/  @!P4 FMUL R9, R9, 16777216 ;  /* 0x4b8000000909c820 */ /* 0x000fc80000400000 */
[----:B------:R-:W-:Y:S01]  /*11130*/  FSEL R38, R10, R38, P3 ;  /* 0x000000260a267208 */ /* 0x000fe20001800000 */
[----:B------:R-:W-:Y:S01]  /*11140*/  FMUL R10, R35, 0.25 ;  /* 0x3e800000230a7820 */ /* 0x000fe20000400000 */
[----:B------:R-:W0:Y:S04]  /*11150*/  MUFU.RCP R9, R9 ;  /* 0x0000000900097308 */ /* 0x000e280000001000 */
[----:B------:R-:W-:Y:S01]  /*11160*/  FSEL R35, R10, R35, P3 ;  /* 0x000000230a237208 */ /* 0x000fe20001800000 */
[----:B------:R-:W-:-:S05]  /*11170*/  FMUL R10, R34, 0.25 ;  /* 0x3e800000220a7820 */ /* 0x000fca0000400000 */
[----:B------:R-:W-:Y:S01]  /*11180*/  FSEL R34, R10, R34, P3 ;  /* 0x000000220a227208 */ /* 0x000fe20001800000 */
[----:B------:R-:W-:Y:S01]  /*11190*/  FMUL R10, R31, 0.25 ;  /* 0x3e8000001f0a7820 */ /* 0x000fe20000400000 */
[----:B------:R-:W-:Y:S01]  /*111a0*/  @!P4 FMUL R151, R151, 16777216 ;  /* 0x4b8000009797c820 */ /* 0x000fe20000400000 */
[----:B------:R-:W-:-:S03]  /*111b0*/  @!P4 FMUL R150, R150, 16777216 ;  /* 0x4b8000009696c820 */ /* 0x000fc60000400000 */
[----:B------:R-:W-:Y:S01]  /*111c0*/  FSEL R31, R10, R31, P3 ;  /* 0x0000001f0a1f7208 */ /* 0x000fe20001800000 */
[----:B------:R-:W-:Y:S01]  /*111d0*/  FMUL R10, R30, 0.25 ;  /* 0x3e8000001e0a7820 */ /* 0x000fe20000400000 */
[----:B0-----:R-:W-:Y:S01]  /*111e0*/  FMUL R2, R9, R151 ;  /* 0x0000009709027220 */ /* 0x001fe20000400000 */
[----:B------:R-:W-:Y:S01]  /*111f0*/  @!P4 FMUL R147, R147, 16777216 ;  /* 0x4b8000009393c820 */ /* 0x000fe20000400000 */
[----:B-1----:R-:W-:Y:S01]  /*11200*/  FMUL R0, R9, R150 ;  /* 0x0000009609007220 */ /* 0x002fe20000400000 */
[----:B------:R0:W-:Y:S01]  /*11210*/  STL [R1+0x4dc], R225 ;  /* 0x0004dce101007387 */ /* 0x0001e20000100800 */
[----:B------:R-:W-:Y:S01]  /*11220*/  @!P4 FMUL R146, R146, 16777216 ;  /* 0x4b8000009292c820 */ /* 0x000fe20000400000 */
[----:B------:R-:W-:Y:S01]  /*11230*/  FSEL R30, R10, R30, P3 ;  /* 0x0000001e0a1e7208 */ /* 0x000fe20001800000 */
[----:B------:R-:W-:Y:S01]  /*11240*/  @!P4 FMUL R143, R143, 16777216 ;  /* 0x4b8000008f8fc820 */ /* 0x000fe20000400000 */
[----:B------:R-:W-:Y:S01]  /*11250*/  STL [R1+0x4e0], R223 ;  /* 0x0004e0df01007387 */ /* 0x000fe20000100800 */
[----:B------:R-:W-:Y:S01]  /*11260*/  FMUL R10, R27, 0.25 ;  /* 0x3e8000001b0a7820 */ /* 0x000fe20000400000 */
[----:B------:R-:W-:Y:S01]  /*11270*/  @!P4 FMUL R142, R142, 16777216 ;  /* 0x4b8000008e8ec820 */ /* 0x000fe20000400000 */
[----:B------:R-:W-:Y:S01]  /*11280*/  @!P4 FMUL R139, R139, 16777216 ;  /* 0x4b8000008b8bc820 */ /* 0x000fe20000400000 */
[----:B------:R1:W-:Y:S01]  /*11290*/  STL [R1+0x4e4], R218 ;  /* 0x0004e4da01007387 */ /* 0x0003e20000100800 */
[----:B------:R-:W-:Y:S01]  /*112a0*/  FMUL R4, R9, R147 ;  /* 0x0000009309047220 */ /* 0x000fe20000400000 */
[----:B------:R-:W-:Y:S01]  /*112b0*/  @!P4 FMUL R127, R127, 16777216 ;  /* 0x4b8000007f7fc820 */ /* 0x000fe20000400000 */
[C---:B------:R-:W-:Y:S01]  /*112c0*/  FMUL R3, R9.reuse, R146 ;  /* 0x0000009209037220 */ /* 0x040fe20000400000 */
[----:B------:R-:W-:Y:S01]  /*112d0*/  STL [R1+0x4e8], R2 ;  /* 0x0004e80201007387 */ /* 0x000fe20000100800 */
[----:B0-----:R-:W-:-:S03]  /*112e0*/  FMUL R225, R9, R142 ;  /* 0x0000008e09e17220 */ /* 0x001fc60000400000 */
[----:B------:R0:W-:Y:S01]  /*112f0*/  STL [R1+0x4ec], R0 ;  /* 0x0004ec0001007387 */ /* 0x0001e20000100800 */
[----:B------:R-:W-:Y:S01]  /*11300*/  FSEL R27, R10, R27, P3 ;  /* 0x0000001b0a1b7208 */ /* 0x000fe20001800000 */
[C---:B-1----:R-:W-:Y:S01]  /*11310*/  FMUL R218, R9.reuse, R139 ;  /* 0x0000008b09da7220 */ /* 0x042fe20000400000 */
[C---:B------:R-:W-:Y:S01]  /*11320*/  FMUL R10, R9.reuse, R127 ;  /* 0x0000007f090a7220 */ /* 0x040fe20000400000 */
[----:B------:R-:W-:Y:S01]  /*11330*/  STL [R1+0x4f0], R4 ;  /* 0x0004f00401007387 */ /* 0x000fe20000100800 */
[----:B0-----:R-:W-:-:S03]  /*11340*/  FMUL R0, R9, R143 ;  /* 0x0000008f09007220 */ /* 0x001fc60000400000 */
[----:B------:R-:W-:Y:S04]  /*11350*/  STL [R1+0x4f4], R3 ;  /* 0x0004f40301007387 */ /* 0x000fe80000100800 */
[----:B------:R-:W-:Y:S04]  /*11360*/  STL [R1+0x228], R0 ;  /* 0x0002280001007387 */ /* 0x000fe80000100800 */
[----:B------:R-:W-:Y:S01]  /*11370*/  STL [R1+0x4f8], R225 ;  /* 0x0004f8e101007387 */ /* 0x000fe20000100800 */
[----:B------:R-:W-:-:S03]  /*11380*/  FSETP.GT.AND P3, PT, |R6|, 8.50705917302346158658e+37, PT ;  /* 0x7e8000000600780b */ /* 0x000fc60003f64200 */
[----:B------:R-:W-:Y:S04]  /*11390*/  STL [R1+0x4fc], R218 ;  /* 0x0004fcda01007387 */ /* 0x000fe80000100800 */
[----:B------:R0:W-:Y:S04]  /*113a0*/  STL [R1+0x208], R10 ;  /* 0x0002080a01007387 */ /* 0x0001e80000100800 */
[----:B------:R-:W3:Y:S04]  /*113b0*/  LDL.LU R198, [R1+0x10c] ;  /* 0x00010c0001c67983 */ /* 0x000ee80000300800 */
[----:B------:R-:W4:Y:S01]  /*113c0*/  LDL.LU R197, [R1+0x108] ;  /* 0x0001080001c57983 */ /* 0x000f220000300800 */
[----:B0-----:R-:W-:-:S03]  /*113d0*/  FMUL R10, R24, 0.25 ;  /* 0x3e800000180a7820 */ /* 0x001fc60000400000 */
[----:B------:R-:W5:Y:S02]  /*113e0*/  LDL.LU R196, [R1+0xfc] ;  /* 0x0000fc0001c47983 */ /* 0x000f640000300800 */
[----:B------:R-:W-:Y:S01]  /*113f0*/  FSEL R24, R10, R24, P3 ;  /* 0x000000180a187208 */ /* 0x000fe20001800000 */
[----:B------:R-:W-:Y:S01]  /*11400*/  FMUL R10, R149, 0.25 ;  /* 0x3e800000950a7820 */ /* 0x000fe20000400000 */
[----:B------:R-:W5:Y:S04]  /*11410*/  LDL.LU R193, [R1+0xf8] ;  /* 0x0000f80001c17983 */ /* 0x000f680000300800 */
        /* <DEDUP_REMOVED lines=23> */
[----:B------:R-:W5:Y:S01]  /*11590*/  LDL.LU R177, [R1+0xb8] ;  /* 0x0000b80001b17983 */ /* 0x000f620000300800 */
[----:B------:R-:W-:-:S03]  /*115a0*/  MOV R13, R172 ;  /* 0x000000ac000d7202 */ /* 0x000fc60000000f00 */
[----:B------:R-:W5:Y:S01]  /*115b0*/  LDL.LU R176, [R1+0xac] ;  /* 0x0000ac0001b07983 */ /* 0x000f620000300800 */
[----:B------:R-:W-:Y:S01]  /*115c0*/  FSEL R133, R10, R133, P3 ;  /* 0x000000850a857208 */ /* 0x000fe20001800000 */
[----:B------:R-:W-:Y:S02]  /*115d0*/  FMUL R10, R132, 0.25 ;  /* 0x3e800000840a7820 */ /* 0x000fe40000400000 */
[----:B------:R-:W5:Y:S01]  /*115e0*/  LDL.LU R175, [R1+0xa8] ;  /* 0x0000a80001af7983 */ /* 0x000f620000300800 */
[----:B------:R-:W-:-:S03]  /*115f0*/  MOV R11, R171 ;  /* 0x000000ab000b7202 */ /* 0x000fc60000000f00 */
[----:B------:R-:W5:Y:S01]  /*11600*/  LDL.LU R174, [R1+0x9c] ;  /* 0x00009c0001ae7983 */ /* 0x000f620000300800 */
[----:B------:R-:W-:-:S03]  /*11610*/  IMAD.MOV.U32 R14, RZ, RZ, R170 ;  /* 0x000000ffff0e7224 */ /* 0x000fc600078e00aa */
[----:B------:R-:W5:Y:S01]  /*11620*/  LDL.LU R173, [R1+0x98] ;  /* 0x0000980001ad7983 */ /* 0x000f620000300800 */
[----:B------:R-:W-:-:S03]  /*11630*/  MOV R12, R169 ;  /* 0x000000a9000c7202 */ /* 0x000fc60000000f00 */
        /* <DEDUP_REMOVED lines=8> */
[----:B------:R-:W-:-:S03]  /*116c0*/  MOV R187, R166 ;  /* 0x000000a600bb7202 */ /* 0x000fc60000000f00 */
[----:B------:R-:W5:Y:S01]  /*116d0*/  LDL.LU R168, [R1+0x6c] ;  /* 0x00006c0001a87983 */ /* 0x000f620000300800 */
[----:B------:R-:W-:Y:S01]  /*116e0*/  MOV R186, R165 ;  /* 0x000000a500ba7202 */ /* 0x000fe20000000f00 */
[----:B------:R-:W-:Y:S02]  /*116f0*/  IMAD.MOV.U32 R185, RZ, RZ, R164 ;  /* 0x000000ffffb97224 */ /* 0x000fe400078e00a4 */
        /* <DEDUP_REMOVED lines=23> */
[----:B------:R-:W3:Y:S01]  /*11870*/  LDL.LU R15, [R1+0x18] ;  /* 0x00001800010f7983 */ /* 0x000ee20000300800 */
[----:B------:R-:W-:-:S03]  /*11880*/  MOV R207, R155 ;  /* 0x0000009b00cf7202 */ /* 0x000fc60000000f00 */
[----:B------:R-:W5:Y:S01]  /*11890*/  LDL.LU R157, [R1+0xc] ;  /* 0x00000c00019d7983 */ /* 0x000f620000300800 */
[----:B------:R-:W-:-:S03]  /*118a0*/  MOV R203, R154 ;  /* 0x0000009a00cb7202 */ /* 0x000fc60000000f00 */
[----:B------:R-:W5:Y:S01]  /*118b0*/  LDL.LU R156, [R1] ;  /* 0x00000000019c7983 */ /* 0x000f620000300800 */
[----:B------:R-:W-:Y:S01]  /*118c0*/  MOV R202, R153 ;  /* 0x0000009900ca7202 */ /* 0x000fe20000000f00 */
[----:B------:R-:W-:Y:S02]  /*118d0*/  IMAD.MOV.U32 R201, RZ, RZ, R152 ;  /* 0x000000ffffc97224 */ /* 0x000fe400078e0098 */
[----:B------:R-:W4:Y:S01]  /*118e0*/  LDL.LU R155, [R1+0x14] ;  /* 0x00001400019b7983 */ /* 0x000f220000300800 */
[----:B------:R-:W-:-:S03]  /*118f0*/  MOV R200, R16 ;  /* 0x0000001000c87202 */ /* 0x000fc60000000f00 */
[----:B------:R-:W5:Y:S01]  /*11900*/  LDL.LU R154, [R1+0x10] ;  /* 0x00001000019a7983 */ /* 0x000f620000300800 */
[----:B------:R-:W-:Y:S01]  /*11910*/  FSEL R125, R10, R125, P3 ;  /* 0x0000007d0a7d7208 */ /* 0x000fe20001800000 */
[----:B------:R-:W-:Y:S02]  /*11920*/  FMUL R10, R124, 0.25 ;  /* 0x3e8000007c0a7820 */ /* 0x000fe40000400000 */
[----:B------:R-:W5:Y:S04]  /*11930*/  LDL.LU R153, [R1+0x4] ;  /* 0x0000040001997983 */ /* 0x000f680000300800 */
[----:B------:R-:W5:Y:S04]  /*11940*/  LDL.LU R152, [R1+0x1f0] ;  /* 0x0001f00001987983 */ /* 0x000f680000300800 */
[----:B------:R-:W2:Y:S01]  /*11950*/  LDL.LU R16, [R1+0x8] ;  /* 0x0000080001107983 */ /* 0x000ea20000300800 */
        /* <DEDUP_REMOVED lines=98> */
[----:B------:R-:W-:-:S04]  /*11f80*/  FSETP.GT.AND P5, PT, |R7|, 8.50705917302346158658e+37, PT ;  /* 0x7e8000000700780b */ /* 0x000fc80003fa4200 */
[----:B------:R-:W-:Y:S01]  /*11f90*/  FSEL R25, R10, R25, P3 ;  /* 0x000000190a197208 */ /* 0x000fe20001800000 */
[----:B--2---:R-:W-:-:S05]  /*11fa0*/  FMUL R10, R16, 0.25 ;  /* 0x3e800000100a7820 */ /* 0x004fca0000400000 */
        /* <DEDUP_REMOVED lines=12> */
[----:B------:R-:W-:-:S04]  /*12070*/  @!P4 FMUL R38, R38, 16777216 ;  /* 0x4b8000002626c820 */ /* 0x000fc80000400000 */
[----:B------:R-:W-:Y:S01]  /*12080*/  FSEL R21, R21, R22, P5 ;  /* 0x0000001615157208 */ /* 0x000fe20002800000 */
[----:B------:R-:W-:Y:S01]  /*12090*/  FMUL R22, R23, 0.25 ;  /* 0x3e80000017167820 */ /* 0x000fe20000400000 */
[----:B------:R-:W-:Y:S01]  /*120a0*/  @!P4 FMUL R35, R35, 16777216 ;  /* 0x4b8000002323c820 */ /* 0x000fe20000400000 */
[----:B------:R-:W-:-:S03]  /*120b0*/  FMUL R150, R9, R38 ;  /* 0x0000002609967220 */ /* 0x000fc60000400000 */
[----:B------:R-:W-:Y:S01]  /*120c0*/  FSEL R22, R22, R23, P5 ;  /* 0x0000001716167208 */ /* 0x000fe20002800000 */
[----:B------:R-:W-:Y:S01]  /*120d0*/  FMUL R23, R13, 0.25 ;  /* 0x3e8000000d177820 */ /* 0x000fe20000400000 */
[----:B------:R-:W-:Y:S01]  /*120e0*/  FMUL R38, R12, 0.25 ;  /* 0x3e8000000c267820 */ /* 0x000fe20000400000 */
[----:B------:R-:W-:Y:S01]  /*120f0*/  @!P4 FMUL R34, R34, 16777216 ;  /* 0x4b8000002222c820 */ /* 0x000fe20000400000 */
[----:B------:R-:W-:Y:S01]  /*12100*/  FMUL R147, R9, R35 ;  /* 0x0000002309937220 */ /* 0x000fe20000400000 */
[----:B------:R-:W-:Y:S01]  /*12110*/  FMUL R35, R14, 0.25 ;  /* 0x3e8000000e237820 */ /* 0x000fe20000400000 */
[----:B------:R-:W-:Y:S01]  /*12120*/  FSEL R23, R23, R13, P5 ;  /* 0x0000000d17177208 */ /* 0x000fe20002800000 */
[----:B----4-:R-:W-:Y:S01]  /*12130*/  FMUL R13, R155, 0.25 ;  /* 0x3e8000009b0d7820 */ /* 0x010fe20000400000 */
[C---:B------:R-:W-:Y:S01]  /*12140*/  FSETP.GEU.AND P6, PT, |R6|.reuse, 1.175494350822287508e-38, PT ;  /* 0x008000000600780b */ /* 0x040fe20003fce200 */
[----:B------:R-:W-:Y:S01]  /*12150*/  @P3 FMUL R6, R6, 0.25 ;  /* 0x3e80000006063820 */ /* 0x000fe20000400000 */
[----:B------:R-:W-:Y:S01]  /*12160*/  FMUL R146, R9, R34 ;  /* 0x0000002209927220 */ /* 0x000fe20000400000 */
[----:B------:R-:W-:Y:S01]  /*12170*/  FSEL R38, R38, R12, P5 ;  /* 0x0000000c26267208 */ /* 0x000fe20002800000 */
[----:B------:R-:W-:Y:S01]  /*12180*/  FMUL R34, R11, 0.25 ;  /* 0x3e8000000b227820 */ /* 0x000fe20000400000 */
[----:B------:R-:W-:Y:S01]  /*12190*/  FSETP.GT.AND P3, PT, |R8|, 8.50705917302346158658e+37, PT ;  /* 0x7e8000000800780b */ /* 0x000fe20003f64200 */
[----:B---3--:R-:W-:Y:S01]  /*121a0*/  FMUL R12, R15, 0.25 ;  /* 0x3e8000000f0c7820 */ /* 0x008fe20000400000 */
[----:B------:R-:W-:Y:S01]  /*121b0*/  @!P4 FMUL R135, R135, 16777216 ;  /* 0x4b8000008787c820 */ /* 0x000fe20000400000 */
        /* <DEDUP_REMOVED lines=47> */
[----:B------:R-:W-:Y:S01]  /*124b0*/  FSEL R35, R35, R14, P5 ;  /* 0x0000000e23237208 */ /* 0x000fe20002800000 */
[----:B-----5:R-:W-:Y:S01]  /*124c0*/  FMUL R14, R154, 0.25 ;  /* 0x3e8000009a0e7820 */ /* 0x020fe20000400000 */
[----:B------:R-:W-:Y:S01]  /*124d0*/  FSEL R13, R13, R155, P3 ;  /* 0x0000009b0d0d7208 */ /* 0x000fe20001800000 */
[C---:B------:R-:W-:Y:S01]  /*124e0*/  FMUL R0, R9.reuse, R135 ;  /* 0x0000008709007220 */ /* 0x040fe20000400000 */
[----:B------:R-:W0:Y:S01]  /*124f0*/  S2R R155, SR_TID.X ;  /* 0x00000000009b7919 */ /* 0x000e220000002100 */
[C---:B------:R-:W-:Y:S01]  /*12500*/  FMUL R2, R9.reuse, R134 ;  /* 0x0000008609027220 */ /* 0x040fe20000400000 */
        /* <DEDUP_REMOVED lines=45> */
[----:B------:R-:W-:Y:S01]  /*127e0*/  FMUL R151, R9, R39 ;  /* 0x0000002709977220 */ /* 0x000fe20000400000 */
[----:B------:R-:W-:Y:S01]  /*127f0*/  FSEL R34, R34, R11, P5 ;  /* 0x0000000b22227208 */ /* 0x000fe20002800000 */
[----:B------:R-:W-:Y:S01]  /*12800*/  FMUL R39, R189, 0.25 ;  /* 0x3e800000bd277820 */ /* 0x000fe20000400000 */
[----:B------:R-:W-:Y:S01]  /*12810*/  FSEL R12, R12, R15, P5 ;  /* 0x0000000f0c0c7208 */ /* 0x000fe20002800000 */
[----:B------:R-:W-:Y:S01]  /*12820*/  FMUL R42, R188, 0.25 ;  /* 0x3e800000bc2a7820 */ /* 0x000fe20000400000 */
        /* <DEDUP_REMOVED lines=49> */
[----:B------:R-:W-:Y:S01]  /*12b40*/  FSEL R14, R14, R154, P3 ;  /* 0x0000009a0e0e7208 */ /* 0x000fe20001800000 */
[----:B------:R-:W-:Y:S01]  /*12b50*/  @!P4 FMUL R26, R26, 16777216 ;  /* 0x4b8000001a1ac820 */ /* 0x000fe20000400000 */
[----:B------:R-:W1:Y:S01]  /*12b60*/  S2R R154, SR_CgaCtaId ;  /* 0x00000000009a7919 */ /* 0x000e620000008800 */
[----:B------:R-:W-:Y:S01]  /*12b70*/  @!P4 FMUL R138, R138, 16777216 ;  /* 0x4b8000008a8ac820 */ /* 0x000fe20000400000 */
[----:B------:R-:W-:Y:S01]  /*12b80*/  @!P4 FMUL R31, R31, 16777216 ;  /* 0x4b8000001f1fc820 */ /* 0x000fe20000400000 */
[----:B------:R-:W-:Y:S01]  /*12b90*/  @!P4 FMUL R30, R30, 16777216 ;  /* 0x4b8000001e1ec820 */ /* 0x000fe20000400000 */
[----:B------:R-:W-:Y:S01]  /*12ba0*/  @!P4 FMUL R27, R27, 16777216 ;  /* 0x4b8000001b1bc820 */ /* 0x000fe20000400000 */
[C---:B------:R-:W-:Y:S01]  /*12bb0*/  FSETP.GEU.AND P4, PT, |R7|.reuse, 1.175494350822287508e-38, PT ;  /* 0x008000000700780b */ /* 0x040fe20003f8e200 */
[----:B------:R-:W-:Y:S01]  /*12bc0*/  @P5 FMUL R7, R7, 0.25 ;  /* 0x3e80000007075820 */ /* 0x000fe20000400000 */
[----:B------:R-:W-:-:S02]  /*12bd0*/  FSEL R39, R39, R189, P5 ;  /* 0x000000bd27277208 */ /* 0x000fc40002800000 */
[----:B------:R-:W-:Y:S02]  /*12be0*/  FSEL R42, R42, R188, P5 ;  /* 0x000000bc2a2a7208 */ /* 0x000fe40002800000 */
[----:B------:R-:W-:Y:S02]  /*12bf0*/  FSEL R43, R43, R187, P5 ;  /* 0x000000bb2b2b7208 */ /* 0x000fe40002800000 */
[----:B------:R-:W-:Y:S02]  /*12c00*/  FSEL R46, R46, R186, P5 ;  /* 0x000000ba2e2e7208 */ /* 0x000fe40002800000 */
[----:B------:R-:W-:Y:S02]  /*12c10*/  FSEL R47, R47, R185, P5 ;  /* 0x000000b92f2f7208 */ /* 0x000fe40002800000 */
[----:B------:R-:W-:Y:S02]  /*12c20*/  FSEL R50, R50, R184, P5 ;  /* 0x000000b832327208 */ /* 0x000fe40002800000 */
        /* <DEDUP_REMOVED lines=45> */
[C---:B------:R-:W-:Y:S01]  /*12f00*/  FSETP.GEU.AND P5, PT, |R8|.reuse, 1.175494350822287508e-38, PT ;  /* 0x008000000800780b */ /* 0x040fe20003fae200 */
[----:B------:R-:W-:Y:S01]  /*12f10*/  @P3 FMUL R8, R8, 0.25 ;  /* 0x3e80000008083820 */ /* 0x000fe20000400000 */
[----:B------:R-:W-:Y:S01]  /*12f20*/  @!P6 FMUL R6, R6, 16777216 ;  /* 0x4b8000000606e820 */ /* 0x000fe20000400000 */
[----:B------:R-:W-:Y:S01]  /*12f30*/  @!P4 FMUL R7, R7, 16777216 ;  /* 0x4b8000000707c820 */ /* 0x000fe20000400000 */
[C---:B------:R-:W-:Y:S02]  /*12f40*/  FMUL R223, R9.reuse, R138 ;  /* 0x0000008a09df7220 */ /* 0x040fe40000400000 */
[----:B------:R-:W2:Y:S01]  /*12f50*/  MUFU.RCP R139, R6 ;  /* 0x00000006008b7308 */ /* 0x000ea20000001000 */
[C---:B------:R-:W-:Y:S01]  /*12f60*/  FMUL R31, R9.reuse, R31 ;  /* 0x0000001f091f7220 */ /* 0x040fe20000400000 */
[----:B------:R-:W-:-:S05]  /*12f70*/  FMUL R30, R9, R30 ;  /* 0x0000001e091e7220 */ /* 0x000fca0000400000 */
[----:B------:R-:W-:Y:S01]  /*12f80*/  @!P5 FMUL R8, R8, 16777216 ;  /* 0x4b8000000808d820 */ /* 0x000fe20000400000 */
[----:B------:R-:W3:Y:S01]  /*12f90*/  MUFU.RCP R7, R7 ;  /* 0x0000000700077308 */ /* 0x000ee20000001000 */
[----:B------:R-:W-:Y:S01]  /*12fa0*/  FMUL R27, R9, R27 ;  /* 0x0000001b091b7220 */ /* 0x000fe20000400000 */
[----:B------:R-:W-:Y:S01]  /*12fb0*/  FMUL R142, R153, 0.25 ;  /* 0x3e800000998e7820 */ /* 0x000fe20000400000 */
[----:B------:R-:W-:Y:S01]  /*12fc0*/  FMUL R9, R9, R26 ;  /* 0x0000001a09097220 */ /* 0x000fe20000400000 */
[----:B------:R-:W-:-:S04]  /*12fd0*/  FMUL R26, R156, 0.25 ;  /* 0x3e8000009c1a7820 */ /* 0x000fc80000400000 */
[----:B------:R4:W5:Y:S01]  /*12fe0*/  MUFU.RCP R6, R8 ;  /* 0x0000000800067308 */ /* 0x0009620000001000 */
[----:B------:R-:W-:Y:S02]  /*12ff0*/  FSEL R142, R142, R153, P3 ;  /* 0x000000998e8e7208 */ /* 0x000fe40001800000 */
[----:B------:R-:W-:Y:S02]  /*13000*/  MOV R153, 0x400 ;  /* 0x0000040000997802 */ /* 0x000fe40000000f00 */
[C---:B0-----:R-:W-:Y:S02]  /*13010*/  SHF.L.U32 R138, R155.reuse, 0x6, RZ ;  /* 0x000000069b8a7819 */ /* 0x041fe400000006ff */
[----:B------:R-:W-:Y:S02]  /*13020*/  FSEL R26, R26, R156, P3 ;  /* 0x0000009c1a1a7208 */ /* 0x000fe40001800000 */
[----:B----4-:R-:W-:Y:S01]  /*13030*/  SHF.L.U32 R8, R155, 0x4, RZ ;  /* 0x000000049b087819 */ /* 0x010fe200000006ff */
[----:B------:R-:W-:Y:S01]  /*13040*/  @!P6 FMUL R25, R25, 16777216 ;  /* 0x4b8000001919e820 */ /* 0x000fe20000400000 */
[----:B-1----:R-:W-:-:S02]  /*13050*/  LEA R153, R154, R153, 0x18 ;  /* 0x000000999a997211 */ /* 0x002fc400078ec0ff */
[----:B------:R-:W-:Y:S02]  /*13060*/  LOP3.LUT R8, R8, 0xf0, RZ, 0xc0, !PT ;  /* 0x000000f008087812 */ /* 0x000fe400078ec0ff */
[----:B------:R-:W-:Y:S01]  /*13070*/  LOP3.LUT R138, R138, 0x400, RZ, 0xc0, !PT ;  /* 0x000004008a8a7812 */ /* 0x000fe200078ec0ff */
[----:B------:R-:W-:Y:S01]  /*13080*/  @!P4 FMUL R15, R15, 16777216 ;  /* 0x4b8000000f0fc820 */ /* 0x000fe20000400000 */
[----:B------:R-:W-:Y:S01]  /*13090*/  @!P5 FMUL R142, R142, 16777216 ;  /* 0x4b8000008e8ed820 */ /* 0x000fe20000400000 */
[----:B------:R-:W-:Y:S01]  /*130a0*/  @!P5 FMUL R26, R26, 16777216 ;  /* 0x4b8000001a1ad820 */ /* 0x000fe20000400000 */
[----:B------:R-:W-:Y:S01]  /*130b0*/  @!P6 FMUL R24, R24, 16777216 ;  /* 0x4b8000001818e820 */ /* 0x000fe20000400000 */
[----:B------:R-:W-:Y:S01]  /*130c0*/  IADD3 R138, R138, R153, R8 ;  /* 0x000000998a8a7210 */ /* 0x000fe20007ffe008 */
[----:B--2---:R-:W-:Y:S01]  /*130d0*/  FMUL R8, R139, R25 ;  /* 0x000000198b087220 */ /* 0x004fe20000400000 */
[----:B---3--:R-:W-:Y:S01]  /*130e0*/  FMUL R25, R7, R15 ;  /* 0x0000000f07197220 */ /* 0x008fe20000400000 */
[C---:B-----5:R-:W-:Y:S01]  /*130f0*/  FMUL R142, R6.reuse, R142 ;  /* 0x0000008e068e7220 */ /* 0x060fe20000400000 */
[----:B------:R-:W-:Y:S01]  /*13100*/  FMUL R26, R6, R26 ;  /* 0x0000001a061a7220 */ /* 0x000fe20000400000 */
[----:B------:R-:W-:Y:S01]  /*13110*/  FMUL R15, R139, R24 ;  /* 0x000000188b0f7220 */ /* 0x000fe20000400000 */
[----:B------:R-:W-:-:S03]  /*13120*/  @!P4 FMUL R10, R10, 16777216 ;  /* 0x4b8000000a0ac820 */ /* 0x000fc60000400000 */
[----:B------:R-:W-:Y:S01]  /*13130*/  F2FP.BF16.F32.PACK_AB R24, R142, R26 ;  /* 0x0000001a8e18723e */ /* 0x000fe200000010ff */
[----:B------:R-:W-:Y:S01]  /*13140*/  FMUL R10, R7, R10 ;  /* 0x0000000a070a7220 */ /* 0x000fe20000400000 */
[----:B------:R-:W-:Y:S02]  /*13150*/  F2FP.BF16.F32.PACK_AB R26, R8, R15 ;  /* 0x0000000f081a723e */ /* 0x000fe400000010ff */
[----:B------:R-:W-:Y:S02]  /*13160*/  LOP3.LUT R8, R155, 0x60, RZ, 0xc0, !PT ;  /* 0x000000609b087812 */ /* 0x000fe400078ec0ff */
[----:B------:R-:W-:Y:S02]  /*13170*/  F2FP.BF16.F32.PACK_AB R25, R25, R10 ;  /* 0x0000000a1919723e */ /* 0x000fe400000010ff */
[----:B------:R-:W-:Y:S02]  /*13180*/  F2FP.BF16.F32.PACK_AB R27, R27, R9 ;  /* 0x000000091b1b723e */ /* 0x000fe400000010ff */
[----:B------:R-:W-:-:S05]  /*13190*/  LEA R138, R8, R138, 0x3 ;  /* 0x0000008a088a7211 */ /* 0x000fca00078e18ff */
[----:B------:R0:W-:Y:S01]  /*131a0*/  STSM.16.M88.4 [R138], R24 ;  /* 0x000000188a007844 */ /* 0x0001e20000000200 */
[----:B------:R-:W-:Y:S01]  /*131b0*/  @!P4 FMUL R11, R11, 16777216 ;  /* 0x4b8000000b0bc820 */ /* 0x000fe20000400000 */
[----:B------:R-:W-:Y:S01]  /*131c0*/  @!P4 FMUL R12, R12, 16777216 ;  /* 0x4b8000000c0cc820 */ /* 0x000fe20000400000 */
[----:B------:R-:W-:Y:S01]  /*131d0*/  @!P5 FMUL R13, R13, 16777216 ;  /* 0x4b8000000d0dd820 */ /* 0x000fe20000400000 */
[----:B------:R-:W-:Y:S01]  /*131e0*/  @!P5 FMUL R14, R14, 16777216 ;  /* 0x4b8000000e0ed820 */ /* 0x000fe20000400000 */
[C---:B------:R-:W-:Y:S01]  /*131f0*/  FMUL R9, R7.reuse, R11 ;  /* 0x0000000b07097220 */ /* 0x040fe20000400000 */
[----:B------:R-:W-:Y:S01]  /*13200*/  FMUL R12, R7, R12 ;  /* 0x0000000c070c7220 */ /* 0x000fe20000400000 */
[C---:B------:R-:W-:Y:S01]  /*13210*/  FMUL R8, R6.reuse, R13 ;  /* 0x0000000d06087220 */ /* 0x040fe20000400000 */
[----:B------:R-:W-:Y:S01]  /*13220*/  FMUL R14, R6, R14 ;  /* 0x0000000e060e7220 */ /* 0x000fe20000400000 */
[----:B0-----:R-:W-:-:S05]  /*13230*/  LOP3.LUT R24, R155, 0x7f, RZ, 0xc0, !PT ;  /* 0x0000007f9b187812 */ /* 0x001fca00078ec0ff */
[----:B------:R-:W-:Y:S01]  /*13240*/  IMAD R24, R24, 0x10, R153 ;  /* 0x0000001018187824 */ /* 0x000fe200078e0299 */
[----:B------:R-:W-:Y:S02]  /*13250*/  F2FP.BF16.F32.PACK_AB R8, R8, R14 ;  /* 0x0000000e0808723e */ /* 0x000fe400000010ff */
[----:B------:R-:W-:Y:S01]  /*13260*/  F2FP.BF16.F32.PACK_AB R9, R9, R12 ;  /* 0x0000000c0909723e */ /* 0x000fe200000010ff */
[----:B------:R-:W-:Y:S01]  /*13270*/  BAR.SYNC.DEFER_BLOCKING 0x0 ;  /* 0x0000000000007b1d */ /* 0x000fe20000010000 */
[----:B------:R-:W-:Y:S01]  /*13280*/  @!P6 FMUL R29, R29, 16777216 ;  /* 0x4b8000001d1de820 */ /* 0x000fe20000400000 */
[----:B------:R-:W-:-:S03]  /*13290*/  @!P6 FMUL R28, R28, 16777216 ;  /* 0x4b8000001c1ce820 */ /* 0x000fc60000400000 */
[C---:B------:R-:W-:Y:S01]  /*132a0*/  FMUL R10, R139.reuse, R29 ;  /* 0x0000001d8b0a7220 */ /* 0x040fe20000400000 */
[----:B------:R-:W-:Y:S01]  /*132b0*/  FMUL R28, R139, R28 ;  /* 0x0000001c8b1c7220 */ /* 0x000fe20000400000 */
[----:B------:R-:W-:Y:S04]  /*132c0*/  LDS.128 R12, [R24] ;  /* 0x00000000180c7984 */ /* 0x000fe80000000c00 */
[----:B------:R-:W-:Y:S02]  /*132d0*/  F2FP.BF16.F32.PACK_AB R10, R10, R28 ;  /* 0x0000001c0a0a723e */ /* 0x000fe400000010ff */
[----:B------:R-:W-:Y:S01]  /*132e0*/  F2FP.BF16.F32.PACK_AB R11, R31, R30 ;  /* 0x0000001e1f0b723e */ /* 0x000fe200000010ff */
[----:B------:R-:W-:Y:S01]  /*132f0*/  BAR.SYNC.DEFER_BLOCKING 0x0 ;  /* 0x0000000000007b1d */ /* 0x000fe20000010000 */
[----:B------:R-:W-:-:S05]  /*13300*/  SHF.L.U32 R203, R155, 0x2, RZ ;  /* 0x000000029bcb7819 */ /* 0x000fca00000006ff */
[----:B------:R0:W-:Y:S04]  /*13310*/  STSM.16.M88.4 [R138], R8 ;  /* 0x000000088a007844 */ /* 0x0001e80000000200 */
[----:B0-----:R-:W2:Y:S04]  /*13320*/  LDL.LU R10, [R1+0x1e0] ;  /* 0x0001e000010a7983 */ /* 0x001ea80000300800 */
[----:B------:R-:W3:Y:S04]  /*13330*/  LDL.LU R11, [R1+0x1c0] ;  /* 0x0001c000010b7983 */ /* 0x000ee80000300800 */
[----:B------:R-:W4:Y:S04]  /*13340*/  LDL.LU R25, [R1+0x1b0] ;  /* 0x0001b00001197983 */ /* 0x000f280000300800 */
[----:B------:R-:W5:Y:S04]  /*13350*/  LDL.LU R26, [R1+0x1a0] ;  /* 0x0001a000011a7983 */ /* 0x000f680000300800 */
[----:B------:R-:W3:Y:S04]  /*13360*/  LDL.LU R27, [R1+0x190] ;  /* 0x00019000011b7983 */ /* 0x000ee80000300800 */
        /* <DEDUP_REMOVED lines=11> */
[----:B------:R-:W-:-:S03]  /*13420*/  SHF.L.U32 R8, R155, 0x3, RZ ;  /* 0x000000039b087819 */ /* 0x000fc600000006ff */
[----:B------:R-:W5:Y:S04]  /*13430*/  LDL.LU R179, [R1+0x110] ;  /* 0x0001100001b37983 */ /* 0x000f680000300800 */
[----:B------:R-:W5:Y:S04]  /*13440*/  LDL.LU R188, [R1+0xf4] ;  /* 0x0000f40001bc7983 */ /* 0x000f680000300800 */
[----:B------:R-:W5:Y:S04]  /*13450*/  LDL.LU R187, [R1+0xf0] ;  /* 0x0000f00001bb7983 */ /* 0x000f680000300800 */
[----:B------:R-:W2:Y:S01]  /*13460*/  LDL.LU R198, [R1+0xd4] ;  /* 0x0000d40001c67983 */ /* 0x000ea20000300800 */
[----:B------:R-:W-:-:S03]  /*13470*/  @!P6 FMUL R149, R149, 16777216 ;  /* 0x4b8000009595e820 */ /* 0x000fc60000400000 */
[----:B------:R-:W5:Y:S01]  /*13480*/  LDL.LU R197, [R1+0xd0] ;  /* 0x0000d00001c57983 */ /* 0x000f620000300800 */
[----:B------:R-:W-:-:S03]  /*13490*/  LOP3.LUT R8, R8, 0x38, RZ, 0xc0, !PT ;  /* 0x0000003808087812 */ /* 0x000fc600078ec0ff */
[----:B------:R-:W4:Y:S01]  /*134a0*/  LDL.LU R207, [R1+0xc0] ;  /* 0x0000c00001cf7983 */ /* 0x000f220000300800 */
[----:B------:R-:W-:Y:S01]  /*134b0*/  LOP3.LUT R203, R203, 0x1c0, RZ, 0xc0, !PT ;  /* 0x000001c0cbcb7812 */ /* 0x000fe200078ec0ff */
[----:B------:R-:W-:Y:S02]  /*134c0*/  @!P6 FMUL R148, R148, 16777216 ;  /* 0x4b8000009494e820 */ /* 0x000fe40000400000 */
[----:B------:R-:W3:Y:S01]  /*134d0*/  LDL.LU R209, [R1+0xb4] ;  /* 0x0000b40001d17983 */ /* 0x000ee20000300800 */
[----:B------:R-:W-:-:S03]  /*134e0*/  @!P6 FMUL R137, R137, 16777216 ;  /* 0x4b8000008989e820 */ /* 0x000fc60000400000 */
[----:B------:R-:W5:Y:S01]  /*134f0*/  LDL.LU R208, [R1+0xb0] ;  /* 0x0000b00001d07983 */ /* 0x000f620000300800 */
[----:B------:R-:W-:-:S03]  /*13500*/  @!P6 FMUL R136, R136, 16777216 ;  /* 0x4b8000008888e820 */ /* 0x000fc60000400000 */
[----:B------:R-:W3:Y:S01]  /*13510*/  LDL.LU R243, [R1+0x40] ;  /* 0x0000400001f37983 */ /* 0x000ee20000300800 */
[----:B------:R-:W-:Y:S01]  /*13520*/  @!P6 FMUL R124, R124, 16777216 ;  /* 0x4b8000007c7ce820 */ /* 0x000fe20000400000 */
[----:B------:R-:W-:Y:S02]  /*13530*/  IADD3 R203, R203, R153, R8 ;  /* 0x00000099cbcb7210 */ /* 0x000fe40007ffe008 */
[----:B------:R-:W3:Y:S01]  /*13540*/  LDL.LU R242, [R1+0x34] ;  /* 0x0000340001f27983 */ /* 0x000ee20000300800 */
[----:B------:R-:W-:Y:S01]  /*13550*/  @!P6 FMUL R120, R120, 16777216 ;  /* 0x4b8000007878e820 */ /* 0x000fe20000400000 */
[----:B------:R-:W-:Y:S02]  /*13560*/  SHF.L.U32 R8, R155, 0x1, RZ ;  /* 0x000000019b087819 */ /* 0x000fe400000006ff */
[----:B------:R-:W3:Y:S01]  /*13570*/  LDL.LU R228, [R1+0x30] ;  /* 0x0000300001e47983 */ /* 0x000ee20000300800 */
[----:B------:R-:W-:Y:S01]  /*13580*/  FMUL R202, R139, R149 ;  /* 0x000000958bca7220 */ /* 0x000fe20000400000 */
[----:B------:R-:W-:-:S02]  /*13590*/  @!P6 FMUL R108, R108, 16777216 ;  /* 0x4b8000006c6ce820 */ /* 0x000fc40000400000 */
[----:B------:R-:W3:Y:S01]  /*135a0*/  LDL.LU R211, [R1+0x24] ;  /* 0x0000240001d37983 */ /* 0x000ee20000300800 */
[C---:B------:R-:W-:Y:S01]  /*135b0*/  FMUL R201, R139.reuse, R148 ;  /* 0x000000948bc97220 */ /* 0x040fe20000400000 */
[----:B------:R-:W-:Y:S02]  /*135c0*/  @!P6 FMUL R104, R104, 16777216 ;  /* 0x4b8000006868e820 */ /* 0x000fe40000400000 */
[----:B------:R-:W3:Y:S01]  /*135d0*/  LDL.LU R210, [R1+0x20] ;  /* 0x0000200001d27983 */ /* 0x000ee20000300800 */
[C---:B------:R-:W-:Y:S01]  /*135e0*/  FMUL R192, R139.reuse, R137 ;  /* 0x000000898bc07220 */ /* 0x040fe20000400000 */
[----:B------:R-:W-:Y:S02]  /*135f0*/  @!P6 FMUL R100, R100, 16777216 ;  /* 0x4b8000006464e820 */ /* 0x000fe40000400000 */
[----:B------:R-:W3:Y:S01]  /*13600*/  LDL.LU R149, [R1+0x100] ;  /* 0x0001000001957983 */ /* 0x000ee20000300800 */
[----:B------:R-:W-:Y:S01]  /*13610*/  FMUL R189, R139, R136 ;  /* 0x000000888bbd7220 */ /* 0x000fe20000400000 */
[----:B------:R-:W-:-:S02]  /*13620*/  @!P6 FMUL R96, R96, 16777216 ;  /* 0x4b8000006060e820 */ /* 0x000fc40000400000 */
[----:B------:R-:W3:Y:S01]  /*13630*/  LDL.LU R148, [R1+0x104] ;  /* 0x0001040001947983 */ /* 0x000ee20000300800 */
[----:B------:R-:W-:Y:S01]  /*13640*/  LOP3.LUT R8, R8, 0xf8, RZ, 0xc0, !PT ;  /* 0x000000f808087812 */ /* 0x000fe200078ec0ff */
[----:B------:R-:W-:Y:S02]  /*13650*/  FMUL R181, R139, R124 ;  /* 0x0000007c8bb57220 */ /* 0x000fe40000400000 */
[----:B------:R-:W3:Y:S01]  /*13660*/  LDL.LU R137, [R1+0x170] ;  /* 0x0001700001897983 */ /* 0x000ee20000300800 */
[----:B------:R-:W-:Y:S01]  /*13670*/  @!P6 FMUL R112, R112, 16777216 ;  /* 0x4b8000007070e820 */ /* 0x000fe20000400000 */
[----:B------:R-:W-:Y:S01]  /*13680*/  @!P6 FMUL R45, R45, 16777216 ;  /* 0x4b8000002d2de820 */ /* 0x000fe20000400000 */
[----:B------:R-:W-:Y:S01]  /*13690*/  FMUL R175, R139, R120 ;  /* 0x000000788baf7220 */ /* 0x000fe20000400000 */
        /* <DEDUP_REMOVED lines=11> */
[----:B------:R-:W-:Y:S01]  /*13750*/  IADD3 R8, R153, R8, RZ ;  /* 0x0000000899087210 */ /* 0x000fe20007ffe0ff */
[----:B------:R-:W3:Y:S01]  /*13760*/  LDL.LU R108, [R1+0x54] ;  /* 0x00005400016c7983 */ /* 0x000ee20000300800 */
[----:B------:R-:W-:Y:S01]  /*13770*/  FMUL R156, R139, R100 ;  /* 0x000000648b9c7220 */ /* 0x000fe20000400000 */
[----:B------:R-:W-:Y:S01]  /*13780*/  @!P6 FMUL R37, R37, 16777216 ;  /* 0x4b8000002525e820 */ /* 0x000fe20000400000 */
[C---:B------:R-:W-:Y:S01]  /*13790*/  FMUL R167, R139.reuse, R112 ;  /* 0x000000708ba77220 */ /* 0x040fe20000400000 */
[----:B------:R-:W3:Y:S01]  /*137a0*/  LDL.LU R104, [R1+0x60] ;  /* 0x0000600001687983 */ /* 0x000ee20000300800 */
[----:B------:R-:W-:Y:S01]  /*137b0*/  FMUL R153, R139, R96 ;  /* 0x000000608b997220 */ /* 0x000fe20000400000 */
[----:B------:R-:W-:Y:S01]  /*137c0*/  @!P6 FMUL R33, R33, 16777216 ;  /* 0x4b8000002121e820 */ /* 0x000fe20000400000 */
[C---:B------:R-:W-:Y:S01]  /*137d0*/  FMUL R172, R139.reuse, R113 ;  /* 0x000000718bac7220 */ /* 0x040fe20000400000 */
[----:B------:R-:W3:Y:S01]  /*137e0*/  LDL.LU R100, [R1+0x70] ;  /* 0x0000700001647983 */ /* 0x000ee20000300800 */
[C---:B------:R-:W-:Y:S01]  /*137f0*/  FMUL R112, R139.reuse, R45 ;  /* 0x0000002d8b707220 */ /* 0x040fe20000400000 */
[----:B------:R-:W-:Y:S01]  /*13800*/  @!P6 FMUL R32, R32, 16777216 ;  /* 0x4b8000002020e820 */ /* 0x000fe20000400000 */
[C---:B------:R-:W-:Y:S01]  /*13810*/  FMUL R173, R139.reuse, R116 ;  /* 0x000000748bad7220 */ /* 0x040fe20000400000 */
[----:B------:R-:W3:Y:S01]  /*13820*/  LDL.LU R96, [R1+0x90] ;  /* 0x0000900001607983 */ /* 0x000ee20000300800 */
[C---:B------:R-:W-:Y:S01]  /*13830*/  FMUL R113, R139.reuse, R44 ;  /* 0x0000002c8b717220 */ /* 0x040fe20000400000 */
[C---:B------:R-:W-:Y:S01]  /*13840*/  FMUL R174, R139.reuse, R117 ;  /* 0x000000758bae7220 */ /* 0x040fe20000400000 */
[C---:B------:R-:W-:Y:S01]  /*13850*/  FMUL R116, R139.reuse, R41 ;  /* 0x000000298b747220 */ /* 0x040fe20000400000 */
[----:B------:R-:W3:Y:S01]  /*13860*/  LDL.LU R45, [R1+0x194] ;  /* 0x00019400012d7983 */ /* 0x000ee20000300800 */
[C---:B------:R-:W-:Y:S01]  /*13870*/  FMUL R117, R139.reuse, R40 ;  /* 0x000000288b757220 */ /* 0x040fe20000400000 */
[----:B------:R-:W-:-:S02]  /*13880*/  FMUL R28, R139, R37 ;  /* 0x000000258b1c7220 */ /* 0x000fc40000400000 */
[----:B------:R-:W3:Y:S01]  /*13890*/  LDL.LU R44, [R1+0x1a4] ;  /* 0x0001a400012c7983 */ /* 0x000ee20000300800 */
[----:B------:R-:W-:-:S03]  /*138a0*/  FMUL R30, R139, R33 ;  /* 0x000000218b1e7220 */ /* 0x000fc60000400000 */
[----:B------:R-:W3:Y:S01]  /*138b0*/  LDL.LU R41, [R1+0x1b4] ;  /* 0x0001b40001297983 */ /* 0x000ee20000300800 */
[----:B------:R-:W-:-:S03]  /*138c0*/  FMUL R31, R139, R32 ;  /* 0x000000208b1f7220 */ /* 0x000fc60000400000 */
[----:B------:R-:W3:Y:S04]  /*138d0*/  LDL.LU R40, [R1+0x1c4] ;  /* 0x0001c40001287983 */ /* 0x000ee80000300800 */
[----:B------:R-:W3:Y:S01]  /*138e0*/  LDL.LU R37, [R1+0x1e4] ;  /* 0x0001e40001257983 */ /* 0x000ee20000300800 */
[----:B------:R-:W-:-:S03]  /*138f0*/  @!P6 FMUL R145, R145, 16777216 ;  /* 0x4b8000009191e820 */ /* 0x000fc60000400000 */
[----:B------:R-:W3:Y:S01]  /*13900*/  LDL.LU R33, [R1+0x1d0] ;  /* 0x0001d00001217983 */ /* 0x000ee20000300800 */
[----:B------:R-:W-:Y:S01]  /*13910*/  @!P6 FMUL R144, R144, 16777216 ;  /* 0x4b8000009090e820 */ /* 0x000fe20000400000 */
[----:B------:R-:W-:Y:S02]  /*13920*/  @!P6 FMUL R141, R141, 16777216 ;  /* 0x4b8000008d8de820 */ /* 0x000fe40000400000 */
[----:B------:R-:W3:Y:S01]  /*13930*/  LDL.LU R32, [R1+0x1f4] ;  /* 0x0001f40001207983 */ /* 0x000ee20000300800 */
        /* <DEDUP_REMOVED lines=36> */
[----:B------:R-:W-:-:S02]  /*13b80*/  ISETP.GE.U32.AND P6, PT, R5, 0x7f800000, PT ;  /* 0x7f8000000500780c */ /* 0x000fc40003fc6070 */
[----:B------:R-:W-:-:S04]  /*13b90*/  SHF.R.U32.HI R9, RZ, 0x1, R155 ;  /* 0x00000001ff097819 */ /* 0x000fc8000001169b */
[----:B------:R-:W-:Y:S01]  /*13ba0*/  LOP3.LUT R9, R9, 0x4, RZ, 0xc0, !PT ;  /* 0x0000000409097812 */ /* 0x000fe200078ec0ff */
[----:B------:R-:W-:Y:S01]  /*13bb0*/  @!P4 FMUL R17, R17, 16777216 ;  /* 0x4b8000001111c820 */ /* 0x000fe20000400000 */
[----:B------:R-:W-:Y:S02]  /*13bc0*/  @!P4 FMUL R18, R18, 16777216 ;  /* 0x4b8000001212c820 */ /* 0x000fe40000400000 */
[----:B------:R-:W-:Y:S01]  /*13bd0*/  IADD3 R203, R9, R203, RZ ;  /* 0x000000cb09cb7210 */ /* 0x000fe20007ffe0ff */
[----:B------:R-:W-:Y:S01]  /*13be0*/  @!P4 FMUL R19, R19, 16777216 ;  /* 0x4b8000001313c820 */ /* 0x000fe20000400000 */
[----:B------:R-:W-:Y:S01]  /*13bf0*/  @!P4 FMUL R94, R94, 16777216 ;  /* 0x4b8000005e5ec820 */ /* 0x000fe20000400000 */
[----:B------:R-:W-:Y:S02]  /*13c00*/  @P6 IMAD.MOV.U32 R9, RZ, RZ, 0x7f800000 ;  /* 0x7f800000ff096424 */ /* 0x000fe400078e00ff */
[----:B------:R-:W-:Y:S01]  /*13c10*/  FMUL R155, R7, R17 ;  /* 0x00000011079b7220 */ /* 0x000fe20000400000 */
[----:B------:R-:W-:Y:S01]  /*13c20*/  @!P4 FMUL R90, R90, 16777216 ;  /* 0x4b8000005a5ac820 */ /* 0x000fe20000400000 */
[----:B------:R-:W3:Y:S01]  /*13c30*/  LDL.LU R17, [R1+0xa0] ;  /* 0x0000a00001117983 */ /* 0x000ee20000300800 */
[----:B------:R-:W-:Y:S01]  /*13c40*/  @P6 FFMA.FTZ R213, R5, R9, +INF ;  /* 0x7f80000005d56423 */ /* 0x000fe20000010009 */
[----:B------:R-:W-:Y:S01]  /*13c50*/  MOV R9, R152 ;  /* 0x0000009800097202 */ /* 0x000fe20000000f00 */
[----:B------:R-:W-:Y:S01]  /*13c60*/  FMUL R152, R7, R18 ;  /* 0x0000001207987220 */ /* 0x000fe20000400000 */
[----:B------:R-:W-:Y:S01]  /*13c70*/  @!P4 FMUL R95, R95, 16777216 ;  /* 0x4b8000005f5fc820 */ /* 0x000fe20000400000 */
[----:B------:R-:W3:Y:S01]  /*13c80*/  LDL.LU R18, [R1+0xa4] ;  /* 0x0000a40001127983 */ /* 0x000ee20000300800 */
[----:B------:R-:W-:Y:S01]  /*13c90*/  @!P4 FMUL R98, R98, 16777216 ;  /* 0x4b8000006262c820 */ /* 0x000fe20000400000 */
        /* <DEDUP_REMOVED lines=39> */
[C---:B------:R-:W-:Y:S01]  /*13f10*/  FMUL R139, R7.reuse, R19 ;  /* 0x00000013078b7220 */ /* 0x040fe20000400000 */
[C---:B------:R-:W-:Y:S01]  /*13f20*/  FMUL R141, R7.reuse, R90 ;  /* 0x0000005a078d7220 */ /* 0x040fe20000400000 */
[----:B------:R-:W3:Y:S01]  /*13f30*/  LDL.LU R19, [R1+0x94] ;  /* 0x0000940001137983 */ /* 0x000ee20000300800 */
[C---:B------:R-:W-:Y:S01]  /*13f40*/  FMUL R133, R7.reuse, R94 ;  /* 0x0000005e07857220 */ /* 0x040fe20000400000 */
[----:B------:R-:W-:Y:S01]  /*13f50*/  FMUL R90, R7, R95 ;  /* 0x0000005f075a7220 */ /* 0x000fe20000400000 */
[----:B------:R-:W-:Y:S01]  /*13f60*/  @!P4 FMUL R99, R99, 16777216 ;  /* 0x4b8000006363c820 */ /* 0x000fe20000400000 */
[----:B------:R-:W3:Y:S01]  /*13f70*/  LDL.LU R94, [R1+0x180] ;  /* 0x00018000015e7983 */ /* 0x000ee20000300800 */
[----:B------:R-:W-:Y:S01]  /*13f80*/  FMUL R129, R7, R98 ;  /* 0x0000006207817220 */ /* 0x000fe20000400000 */
[----:B------:R-:W-:-:S02]  /*13f90*/  @!P4 FMUL R102, R102, 16777216 ;  /* 0x4b8000006666c820 */ /* 0x000fc40000400000 */
[----:B------:R-:W3:Y:S04]  /*13fa0*/  LDL.LU R95, [R1+0x184] ;  /* 0x00018400015f7983 */ /* 0x000ee80000300800 */
[----:B------:R-:W3:Y:S01]  /*13fb0*/  LDL.LU R98, [R1+0x80] ;  /* 0x0000800001627983 */ /* 0x000ee20000300800 */
[C---:B------:R-:W-:Y:S01]  /*13fc0*/  FMUL R132, R7.reuse, R99 ;  /* 0x0000006307847220 */ /* 0x040fe20000400000 */
[----:B------:R-:W-:Y:S02]  /*13fd0*/  FMUL R128, R7, R102 ;  /* 0x0000006607807220 */ /* 0x000fe40000400000 */
[----:B------:R-:W3:Y:S04]  /*13fe0*/  LDL.LU R99, [R1+0x84] ;  /* 0x0000840001637983 */ /* 0x000ee80000300800 */
[----:B------:R-:W3:Y:S01]  /*13ff0*/  LDL.LU R102, [R1+0x74] ;  /* 0x0000740001667983 */ /* 0x000ee20000300800 */
[----:B------:R-:W-:Y:S01]  /*14000*/  @!P4 FMUL R103, R103, 16777216 ;  /* 0x4b8000006767c820 */ /* 0x000fe20000400000 */
[----:B------:R-:W-:Y:S01]  /*14010*/  @!P4 FMUL R106, R106, 16777216 ;  /* 0x4b8000006a6ac820 */ /* 0x000fe20000400000 */
[----:B------:R-:W-:Y:S01]  /*14020*/  @!P4 FMUL R107, R107, 16777216 ;  /* 0x4b8000006b6bc820 */ /* 0x000fe20000400000 */
[----:B------:R-:W-:Y:S01]  /*14030*/  @!P4 FMUL R110, R110, 16777216 ;  /* 0x4b8000006e6ec820 */ /* 0x000fe20000400000 */
[----:B------:R-:W-:Y:S01]  /*14040*/  @!P4 FMUL R111, R111, 16777216 ;  /* 0x4b8000006f6fc820 */ /* 0x000fe20000400000 */
[C---:B------:R-:W-:Y:S01]  /*14050*/  FMUL R140, R7.reuse, R103 ;  /* 0x00000067078c7220 */ /* 0x040fe20000400000 */
[C---:B------:R-:W-:Y:S01]  /*14060*/  FMUL R142, R7.reuse, R106 ;  /* 0x0000006a078e7220 */ /* 0x040fe20000400000 */
[----:B------:R-:W3:Y:S01]  /*14070*/  LDL.LU R103, [R1+0x64] ;  /* 0x0000640001677983 */ /* 0x000ee20000300800 */
[C---:B------:R-:W-:Y:S01]  /*14080*/  FMUL R143, R7.reuse, R107 ;  /* 0x0000006b078f7220 */ /* 0x040fe20000400000 */
[----:B------:R-:W-:-:S02]  /*14090*/  FMUL R144, R7, R110 ;  /* 0x0000006e07907220 */ /* 0x000fc40000400000 */
[----:B------:R-:W3:Y:S01]  /*140a0*/  LDL.LU R106, [R1+0xc4] ;  /* 0x0000c400016a7983 */ /* 0x000ee20000300800 */
[----:B------:R-:W-:-:S03]  /*140b0*/  FMUL R145, R7, R111 ;  /* 0x0000006f07917220 */ /* 0x000fc60000400000 */
[----:B------:R-:W3:Y:S04]  /*140c0*/  LDL.LU R107, [R1+0xe0] ;  /* 0x0000e000016b7983 */ /* 0x000ee80000300800 */
[----:B------:R-:W3:Y:S04]  /*140d0*/  LDL.LU R110, [R1+0xe4] ;  /* 0x0000e400016e7983 */ /* 0x000ee80000300800 */
        /* <DEDUP_REMOVED lines=47> */
[----:B------:R-:W-:Y:S01]  /*143d0*/  FSETP.NEU.AND P4, PT, R5, RZ, PT ;  /* 0x000000ff0500720b */ /* 0x000fe20003f8d000 */
[----:B------:R-:W-:Y:S01]  /*143e0*/  BAR.SYNC.DEFER_BLOCKING 0x0 ;  /* 0x0000000000007b1d */ /* 0x000fe20000010000 */
[----:B------:R-:W-:Y:S01]  /*143f0*/  FMUL R97, R7, R134 ;  /* 0x0000008607617220 */ /* 0x000fe20000400000 */
[----:B--2---:R-:W-:-:S05]  /*14400*/  FMUL R134, R198, 0.25 ;  /* 0x3e800000c6867820 */ /* 0x004fca0000400000 */
[----:B------:R-:W-:Y:S01]  /*14410*/  FSEL R134, R134, R198, P3 ;  /* 0x000000c686867208 */ /* 0x000fe20001800000 */
[----:B----4-:R-:W-:-:S05]  /*14420*/  FMUL R198, R207, 0.25 ;  /* 0x3e800000cfc67820 */ /* 0x010fca0000400000 */
[----:B------:R-:W-:Y:S01]  /*14430*/  FSEL R198, R198, R207, P3 ;  /* 0x000000cfc6c67208 */ /* 0x000fe20001800000 */
[----:B-----5:R-:W-:-:S05]  /*14440*/  FMUL R207, R208, 0.25 ;  /* 0x3e800000d0cf7820 */ /* 0x020fca0000400000 */
[----:B------:R-:W-:Y:S01]  /*14450*/  FSEL R207, R207, R208, P3 ;  /* 0x000000d0cfcf7208 */ /* 0x000fe20001800000 */
[----:B------:R-:W-:Y:S01]  /*14460*/  FMUL R101, R7, R130 ;  /* 0x0000008207657220 */ /* 0x000fe20000400000 */
[----:B---3--:R-:W-:-:S05]  /*14470*/  FMUL R130, R209, 0.25 ;  /* 0x3e800000d1827820 */ /* 0x008fca0000400000 */
[----:B------:R-:W-:Y:S01]  /*14480*/  FSEL R130, R130, R209, P3 ;  /* 0x000000d182827208 */ /* 0x000fe20001800000 */
[----:B------:R-:W-:-:S05]  /*14490*/  FMUL R36, R9, 0.25 ;  /* 0x3e80000009247820 */ /* 0x000fca0000400000 */
[----:B------:R-:W-:Y:S01]  /*144a0*/  FSEL R36, R36, R9, P3 ;  /* 0x0000000924247208 */ /* 0x000fe20001800000 */
[----:B------:R-:W-:Y:S01]  /*144b0*/  FMUL R9, R10, 0.25 ;  /* 0x3e8000000a097820 */ /* 0x000fe20000400000 */
[C---:B------:R-:W-:Y:S01]  /*144c0*/  FMUL R162, R7.reuse, R16 ;  /* 0x0000001007a27220 */ /* 0x040fe20000400000 */
[----:B------:R-:W-:-:S03]  /*144d0*/  FMUL R16, R7, R135 ;  /* 0x0000008707107220 */ /* 0x000fc60000400000 */
        /* <DEDUP_REMOVED lines=14> */
[----:B------:R-:W-:-:S05]  /*145c0*/  FMUL R208, R18, 0.25 ;  /* 0x3e80000012d07820 */ /* 0x000fca0000400000 */
[----:B------:R-:W-:Y:S01]  /*145d0*/  FSEL R208, R208, R18, P3 ;  /* 0x00000012d0d07208 */ /* 0x000fe20001800000 */
[----:B------:R-:W-:Y:S01]  /*145e0*/  FMUL R18, R96, 0.25 ;  /* 0x3e80000060127820 */ /* 0x000fe20000400000 */
[----:B------:R-:W-:-:S04]  /*145f0*/  FMUL R209, R17, 0.25 ;  /* 0x3e80000011d17820 */ /* 0x000fc80000400000 */
[----:B------:R-:W-:Y:S02]  /*14600*/  FSEL R18, R18, R96, P3 ;  /* 0x0000006012127208 */ /* 0x000fe40001800000 */
[----:B------:R-:W-:Y:S02]  /*14610*/  FSEL R44, R44, R27, P3 ;  /* 0x0000001b2c2c7208 */ /* 0x000fe40001800000 */
[----:B------:R-:W-:Y:S01]  /*14620*/  FSEL R209, R209, R17, P3 ;  /* 0x00000011d1d17208 */ /* 0x000fe20001800000 */
[----:B------:R-:W-:Y:S01]  /*14630*/  @!P5 FMUL R18, R18, 16777216 ;  /* 0x4b8000001212d820 */ /* 0x000fe20000400000 */
[C---:B------:R-:W-:Y:S01]  /*14640*/  FMUL R121, R7.reuse, R114 ;  /* 0x0000007207797220 */ /* 0x040fe20000400000 */
[----:B------:R-:W-:Y:S01]  /*14650*/  FMUL R125, R7, R118 ;  /* 0x00000076077d7220 */ /* 0x000fe20000400000 */
[----:B------:R-:W-:Y:S01]  /*14660*/  F2FP.BF16.F32.PACK_AB R97, R97, R16 ;  /* 0x000000106161723e */ /* 0x000fe200000010ff */
[----:B------:R-:W-:Y:S01]  /*14670*/  FMUL R118, R6, R18 ;  /* 0x0000001206767220 */ /* 0x000fe20000400000 */
[----:B------:R-:W-:Y:S01]  /*14680*/  FMUL R17, R19, 0.25 ;  /* 0x3e80000013117820 */ /* 0x000fe20000400000 */
[----:B------:R-:W-:Y:S01]  /*14690*/  FMUL R96, R98, 0.25 ;  /* 0x3e80000062607820 */ /* 0x000fe20000400000 */
[----:B------:R-:W-:-:S04]  /*146a0*/  FMUL R27, R95, 0.25 ;  /* 0x3e8000005f1b7820 */ /* 0x000fc80000400000 */
[----:B------:R-:W-:Y:S01]  /*146b0*/  FSEL R96, R96, R98, P3 ;  /* 0x0000006260607208 */ /* 0x000fe20001800000 */
[----:B------:R-:W-:Y:S01]  /*146c0*/  FMUL R98, R102, 0.25 ;  /* 0x3e80000066627820 */ /* 0x000fe20000400000 */
[----:B------:R-:W-:Y:S01]  /*146d0*/  FSEL R27, R27, R95, P3 ;  /* 0x0000005f1b1b7208 */ /* 0x000fe20001800000 */
[----:B------:R-:W-:-:S03]  /*146e0*/  FMUL R95, R137, 0.25 ;  /* 0x3e800000895f7820 */ /* 0x000fc60000400000 */
[----:B------:R-:W-:Y:S01]  /*146f0*/  FSEL R98, R98, R102, P3 ;  /* 0x0000006662627208 */ /* 0x000fe20001800000 */
[----:B------:R-:W-:Y:S01]  /*14700*/  FMUL R102, R104, 0.25 ;  /* 0x3e80000068667820 */ /* 0x000fe20000400000 */
[----:B------:R-:W-:Y:S01]  /*14710*/  FSEL R17, R17, R19, P3 ;  /* 0x0000001311117208 */ /* 0x000fe20001800000 */
[----:B------:R-:W-:Y:S01]  /*14720*/  FMUL R19, R99, 0.25 ;  /* 0x3e80000063137820 */ /* 0x000fe20000400000 */
[----:B------:R-:W-:Y:S02]  /*14730*/  FSEL R95, R95, R137, P3 ;  /* 0x000000895f5f7208 */ /* 0x000fe40001800000 */
[----:B------:R-:W-:Y:S01]  /*14740*/  FSEL R102, R102, R104, P3 ;  /* 0x0000006866667208 */ /* 0x000fe20001800000 */
[----:B------:R-:W-:Y:S01]  /*14750*/  FMUL R104, R120, 0.25 ;  /* 0x3e80000078687820 */ /* 0x000fe20000400000 */
[----:B------:R-:W-:Y:S01]  /*14760*/  FMUL R137, R157, 0.25 ;  /* 0x3e8000009d897820 */ /* 0x000fe20000400000 */
[----:B------:R-:W-:Y:S01]  /*14770*/  FSEL R19, R19, R99, P3 ;  /* 0x0000006313137208 */ /* 0x000fe20001800000 */
[----:B------:R-:W-:-:S02]  /*14780*/  @!P5 FMUL R17, R17, 16777216 ;  /* 0x4b8000001111d820 */ /* 0x000fc40000400000 */
[----:B------:R-:W-:Y:S01]  /*14790*/  FSEL R104, R104, R120, P3 ;  /* 0x0000007868687208 */ /* 0x000fe20001800000 */
[----:B------:R-:W-:Y:S01]  /*147a0*/  FMUL R120, R210, 0.25 ;  /* 0x3e800000d2787820 */ /* 0x000fe20000400000 */
[----:B------:R-:W-:Y:S01]  /*147b0*/  FSEL R137, R137, R157, P3 ;  /* 0x0000009d89897208 */ /* 0x000fe20001800000 */
[----:B------:R-:W-:Y:S01]  /*147c0*/  FMUL R157, R160, 0.25 ;  /* 0x3e800000a09d7820 */ /* 0x000fe20000400000 */
[----:B------:R-:W-:Y:S01]  /*147d0*/  @!P5 FMUL R19, R19, 16777216 ;  /* 0x4b8000001313d820 */ /* 0x000fe20000400000 */
[----:B------:R-:W-:Y:S01]  /*147e0*/  FMUL R10, R111, 0.25 ;  /* 0x3e8000006f0a7820 */ /* 0x000fe20000400000 */
[----:B------:R-:W-:Y:S01]  /*147f0*/  FSEL R120, R120, R210, P3 ;  /* 0x000000d278787208 */ /* 0x000fe20001800000 */
[C---:B------:R-:W-:Y:S01]  /*14800*/  FMUL R114, R6.reuse, R17 ;  /* 0x0000001106727220 */ /* 0x040fe20000400000 */
[----:B------:R-:W-:Y:S01]  /*14810*/  FSEL R157, R157, R160, P3 ;  /* 0x000000a09d9d7208 */ /* 0x000fe20001800000 */
[----:B------:R-:W-:Y:S01]  /*14820*/  FMUL R210, R6, R19 ;  /* 0x0000001306d27220 */ /* 0x000fe20000400000 */
[----:B------:R-:W-:Y:S01]  /*14830*/  FSEL R10, R10, R111, P3 ;  /* 0x0000006f0a0a7208 */ /* 0x000fe20001800000 */
[----:B------:R-:W-:Y:S01]  /*14840*/  FMUL R160, R168, 0.25 ;  /* 0x3e800000a8a07820 */ /* 0x000fe20000400000 */
[----:B------:R-:W-:Y:S01]  /*14850*/  LDS.128 R16, [R24] ;  /* 0x0000000018107984 */ /* 0x000fe20000000c00 */
[----:B------:R-:W-:Y:S01]  /*14860*/  FMUL R111, R211, 0.25 ;  /* 0x3e800000d36f7820 */ /* 0x000fe20000400000 */
[----:B------:R-:W-:-:S02]  /*14870*/  FMUL R99, R100, 0.25 ;  /* 0x3e80000064637820 */ /* 0x000fc40000400000 */
[----:B------:R-:W-:Y:S01]  /*14880*/  FSEL R160, R160, R168, P3 ;  /* 0x000000a8a0a07208 */ /* 0x000fe20001800000 */
[----:B------:R-:W-:Y:S01]  /*14890*/  FMUL R168, R171, 0.25 ;  /* 0x3e800000aba87820 */ /* 0x000fe20000400000 */
[----:B------:R-:W-:Y:S01]  /*148a0*/  FSEL R111, R111, R211, P3 ;  /* 0x000000d36f6f7208 */ /* 0x000fe20001800000 */
        /* <DEDUP_REMOVED lines=41> */
[----:B------:R-:W-:Y:S01]  /*14b40*/  @!P5 FMUL R96, R96, 16777216 ;  /* 0x4b8000006060d820 */ /* 0x000fe20000400000 */
[----:B------:R-:W-:Y:S01]  /*14b50*/  FMUL R7, R11, 0.25 ;  /* 0x3e8000000b077820 */ /* 0x000fe20000400000 */
[----:B------:R-:W-:Y:S01]  /*14b60*/  FSEL R168, R168, R171, P3 ;  /* 0x000000aba8a87208 */ /* 0x000fe20001800000 */
[----:B------:R-:W-:Y:S01]  /*14b70*/  @!P5 FMUL R111, R111, 16777216 ;  /* 0x4b8000006f6fd820 */ /* 0x000fe20000400000 */
[----:B------:R-:W-:Y:S01]  /*14b80*/  @!P5 FMUL R120, R120, 16777216 ;  /* 0x4b8000007878d820 */ /* 0x000fe20000400000 */
[----:B------:R-:W-:Y:S01]  /*14b90*/  FMUL R171, R177, 0.25 ;  /* 0x3e800000b1ab7820 */ /* 0x000fe20000400000 */
[----:B------:R-:W-:Y:S01]  /*14ba0*/  FMUL R211, R6, R96 ;  /* 0x0000006006d37220 */ /* 0x000fe20000400000 */
[----:B------:R-:W-:Y:S01]  /*14bb0*/  @!P5 FMUL R98, R98, 16777216 ;  /* 0x4b8000006262d820 */ /* 0x000fe20000400000 */
[----:B------:R-:W-:Y:S01]  /*14bc0*/  @!P5 FMUL R99, R99, 16777216 ;  /* 0x4b8000006363d820 */ /* 0x000fe20000400000 */
[C---:B------:R-:W-:Y:S01]  /*14bd0*/  FMUL R96, R6.reuse, R111 ;  /* 0x0000006f06607220 */ /* 0x040fe20000400000 */
[----:B------:R-:W-:Y:S01]  /*14be0*/  FMUL R120, R6, R120 ;  /* 0x0000007806787220 */ /* 0x000fe20000400000 */
[----:B------:R-:W-:Y:S01]  /*14bf0*/  FSEL R7, R7, R11, P3 ;  /* 0x0000000b07077208 */ /* 0x000fe20001800000 */
[----:B------:R-:W-:Y:S01]  /*14c00*/  FMUL R11, R41, 0.25 ;  /* 0x3e800000290b7820 */ /* 0x000fe20000400000 */
[----:B------:R-:W-:Y:S01]  /*14c10*/  FSEL R171, R171, R177, P3 ;  /* 0x000000b1abab7208 */ /* 0x000fe20001800000 */
[----:B------:R-:W-:Y:S01]  /*14c20*/  FMUL R177, R180, 0.25 ;  /* 0x3e800000b4b17820 */ /* 0x000fe20000400000 */
[C---:B------:R-:W-:Y:S01]  /*14c30*/  FMUL R122, R6.reuse, R98 ;  /* 0x00000062067a7220 */ /* 0x040fe20000400000 */
[----:B------:R-:W-:Y:S01]  /*14c40*/  FMUL R126, R6, R99 ;  /* 0x00000063067e7220 */ /* 0x000fe20000400000 */
[----:B------:R-:W-:-:S02]  /*14c50*/  F2FP.BF16.F32.PACK_AB R96, R96, R120 ;  /* 0x000000786060723e */ /* 0x000fc400000010ff */
[----:B------:R-:W-:Y:S02]  /*14c60*/  F2FP.BF16.F32.PACK_AB R98, R30, R31 ;  /* 0x0000001f1e62723e */ /* 0x000fe400000010ff */
[----:B------:R-:W-:Y:S01]  /*14c70*/  F2FP.BF16.F32.PACK_AB R99, R147, R146 ;  /* 0x000000929363723e */ /* 0x000fe200000010ff */
[----:B------:R-:W-:Y:S01]  /*14c80*/  BAR.SYNC.DEFER_BLOCKING 0x0 ;  /* 0x0000000000007b1d */ /* 0x000fe20000010000 */
[----:B------:R-:W-:Y:S01]  /*14c90*/  FSEL R11, R11, R41, P3 ;  /* 0x000000290b0b7208 */ /* 0x000fe20001800000 */
[----:B------:R-:W-:Y:S01]  /*14ca0*/  FMUL R41, R26, 0.25 ;  /* 0x3e8000001a297820 */ /* 0x000fe20000400000 */
[----:B------:R-:W-:Y:S01]  /*14cb0*/  FSEL R177, R177, R180, P3 ;  /* 0x000000b4b1b17208 */ /* 0x000fe20001800000 */
[----:B------:R-:W-:-:S03]  /*14cc0*/  FMUL R180, R149, 0.25 ;  /* 0x3e80000095b47820 */ /* 0x000fc60000400000 */
[----:B------:R-:W-:Y:S01]  /*14cd0*/  FSEL R41, R41, R26, P3 ;  /* 0x0000001a29297208 */ /* 0x000fe20001800000 */
[----:B------:R-:W-:Y:S01]  /*14ce0*/  FMUL R26, R45, 0.25 ;  /* 0x3e8000002d1a7820 */ /* 0x000fe20000400000 */
[----:B------:R-:W-:Y:S01]  /*14cf0*/  FSEL R180, R180, R149, P3 ;  /* 0x00000095b4b47208 */ /* 0x000fe20001800000 */
[----:B------:R-:W-:-:S03]  /*14d00*/  FMUL R149, R187, 0.25 ;  /* 0x3e800000bb957820 */ /* 0x000fc60000400000 */
[----:B------:R-:W-:Y:S01]  /*14d10*/  FSEL R26, R26, R45, P3 ;  /* 0x0000002d1a1a7208 */ /* 0x000fe20001800000 */
[----:B------:R-:W-:Y:S01]  /*14d20*/  FMUL R45, R94, 0.25 ;  /* 0x3e8000005e2d7820 */ /* 0x000fe20000400000 */
[----:B------:R-:W-:Y:S01]  /*14d30*/  STSM.16.M88.4 [R138], R96 ;  /* 0x000000608a007844 */ /* 0x000fe20000000200 */
[----:B------:R-:W-:Y:S01]  /*14d40*/  BAR.SYNC.DEFER_BLOCKING 0x0 ;  /* 0x0000000000007b1d */ /* 0x000fe20000010000 */
[----:B------:R-:W-:Y:S01]  /*14d50*/  FSEL R149, R149, R187, P3 ;  /* 0x000000bb95957208 */ /* 0x000fe20001800000 */
[----:B------:R-:W-:Y:S01]  /*14d60*/  FMUL R187, R110, 0.25 ;  /* 0x3e8000006ebb7820 */ /* 0x000fe20000400000 */
[----:B------:R-:W-:Y:S01]  /*14d70*/  FMUL R100, R103, 0.25 ;  /* 0x3e80000067647820 */ /* 0x000fe20000400000 */
[----:B------:R-:W-:Y:S01]  /*14d80*/  FSEL R45, R45, R94, P3 ;  /* 0x0000005e2d2d7208 */ /* 0x000fe20001800000 */
[----:B------:R-:W-:Y:S02]  /*14d90*/  FMUL R94, R136, 0.25 ;  /* 0x3e800000885e7820 */ /* 0x000fe40000400000 */
[----:B------:R-:W-:Y:S01]  /*14da0*/  FSEL R187, R187, R110, P3 ;  /* 0x0000006ebbbb7208 */ /* 0x000fe20001800000 */
[----:B------:R-:W-:Y:S01]  /*14db0*/  FMUL R110, R228, 0.25 ;  /* 0x3e800000e46e7820 */ /* 0x000fe20000400000 */
[----:B------:R-:W-:Y:S01]  /*14dc0*/  FSEL R100, R100, R103, P3 ;  /* 0x0000006764647208 */ /* 0x000fe20001800000 */
[----:B------:R-:W-:Y:S01]  /*14dd0*/  @!P5 FMUL R102, R102, 16777216 ;  /* 0x4b8000006666d820 */ /* 0x000fe20000400000 */
[----:B------:R-:W-:Y:S01]  /*14de0*/  FMUL R103, R108, 0.25 ;  /* 0x3e8000006c677820 */ /* 0x000fe20000400000 */
[----:B------:R-:W-:Y:S01]  /*14df0*/  FSEL R94, R94, R136, P3 ;  /* 0x000000885e5e7208 */ /* 0x000fe20001800000 */
[----:B------:R-:W-:Y:S01]  /*14e00*/  FMUL R135, R197, 0.25 ;  /* 0x3e800000c5877820 */ /* 0x000fe20000400000 */
[----:B------:R-:W-:Y:S01]  /*14e10*/  FMUL R136, R158, 0.25 ;  /* 0x3e8000009e887820 */ /* 0x000fe20000400000 */
[----:B------:R-:W-:Y:S01]  /*14e20*/  FSEL R110, R110, R228, P3 ;  /* 0x000000e46e6e7208 */ /* 0x000fe20001800000 */
[----:B------:R-:W-:Y:S01]  /*14e30*/  FMUL R228, R6, R102 ;  /* 0x0000006606e47220 */ /* 0x000fe20000400000 */
[----:B------:R-:W-:-:S02]  /*14e40*/  F2FP.BF16.F32.PACK_AB R102, R28, R29 ;  /* 0x0000001d1c66723e */ /* 0x000fc400000010ff */
[----:B------:R-:W-:Y:S01]  /*14e50*/  FSEL R103, R103, R108, P3 ;  /* 0x0000006c67677208 */ /* 0x000fe20001800000 */
[----:B------:R-:W-:Y:S01]  /*14e60*/  FMUL R108, R242, 0.25 ;  /* 0x3e800000f26c7820 */ /* 0x000fe20000400000 */
[----:B------:R-:W-:Y:S01]  /*14e70*/  FSEL R135, R135, R197, P3 ;  /* 0x000000c587877208 */ /* 0x000fe20001800000 */
[----:B------:R-:W-:Y:S01]  /*14e80*/  FMUL R197, R106, 0.25 ;  /* 0x3e8000006ac57820 */ /* 0x000fe20000400000 */
[----:B------:R-:W-:Y:S01]  /*14e90*/  LDS.128 R28, [R24] ;  /* 0x00000000181c7984 */ /* 0x000fe20000000c00 */
[----:B------:R-:W-:Y:S01]  /*14ea0*/  FSEL R136, R136, R158, P3 ;  /* 0x0000009e88887208 */ /* 0x000fe20001800000 */
[----:B------:R-:W-:Y:S01]  /*14eb0*/  FMUL R158, R159, 0.25 ;  /* 0x3e8000009f9e7820 */ /* 0x000fe20000400000 */
[----:B------:R-:W-:Y:S02]  /*14ec0*/  FSEL R108, R108, R242, P3 ;  /* 0x000000f26c6c7208 */ /* 0x000fe40001800000 */
[----:B------:R-:W-:Y:S01]  /*14ed0*/  FSEL R197, R197, R106, P3 ;  /* 0x0000006ac5c57208 */ /* 0x000fe20001800000 */
[----:B------:R-:W-:Y:S01]  /*14ee0*/  FMUL R106, R124, 0.25 ;  /* 0x3e8000007c6a7820 */ /* 0x000fe20000400000 */
[----:B------:R-:W-:Y:S01]  /*14ef0*/  FSEL R158, R158, R159, P3 ;  /* 0x0000009f9e9e7208 */ /* 0x000fe20001800000 */
[----:B------:R-:W-:Y:S01]  /*14f00*/  FMUL R159, R169, 0.25 ;  /* 0x3e800000a99f7820 */ /* 0x000fe20000400000 */
[----:B------:R-:W-:Y:S01]  /*14f10*/  @!P5 FMUL R100, R100, 16777216 ;  /* 0x4b8000006464d820 */ /* 0x000fe20000400000 */
[----:B------:R-:W-:Y:S01]  /*14f20*/  @!P5 FMUL R108, R108, 16777216 ;  /* 0x4b8000006c6cd820 */ /* 0x000fe20000400000 */
[----:B------:R-:W-:Y:S01]  /*14f30*/  @!P5 FMUL R110, R110, 16777216 ;  /* 0x4b8000006e6ed820 */ /* 0x000fe20000400000 */
[----:B------:R-:W-:Y:S01]  /*14f40*/  FSEL R106, R106, R124, P3 ;  /* 0x0000007c6a6a7208 */ /* 0x000fe20001800000 */
[----:B------:R-:W-:Y:S01]  /*14f50*/  FMUL R124, R6, R100 ;  /* 0x00000064067c7220 */ /* 0x000fe20000400000 */
[----:B------:R-:W-:Y:S01]  /*14f60*/  FSEL R159, R159, R169, P3 ;  /* 0x000000a99f9f7208 */ /* 0x000fe20001800000 */
[----:B------:R-:W-:Y:S01]  /*14f70*/  FMUL R169, R170, 0.25 ;  /* 0x3e800000aaa97820 */ /* 0x000fe20000400000 */
[----:B------:R-:W-:Y:S01]  /*14f80*/  @!P5 FMUL R103, R103, 16777216 ;  /* 0x4b8000006767d820 */ /* 0x000fe20000400000 */
[C---:B------:R-:W-:Y:S01]  /*14f90*/  FMUL R100, R6.reuse, R108 ;  /* 0x0000006c06647220 */ /* 0x040fe20000400000 */
[C---:B------:R-:W-:Y:S01]  /*14fa0*/  FMUL R110, R6.reuse, R110 ;  /* 0x0000006e066e7220 */ /* 0x040fe20000400000 */
[----:B------:R-:W-:Y:S01]  /*14fb0*/  F2FP.BF16.F32.PACK_AB R101, R101, R131 ;  /* 0x000000836565723e */ /* 0x000fe200000010ff */
[----:B------:R-:W-:Y:S01]  /*14fc0*/  FMUL R242, R6, R103 ;  /* 0x0000006706f27220 */ /* 0x000fe20000400000 */
[----:B------:R-:W-:Y:S01]  /*14fd0*/  FSEL R169, R169, R170, P3 ;  /* 0x000000aaa9a97208 */ /* 0x000fe20001800000 */
[----:B------:R-:W-:Y:S01]  /*14fe0*/  FMUL R170, R178, 0.25 ;  /* 0x3e800000b2aa7820 */ /* 0x000fe20000400000 */
[----:B------:R-:W-:-:S02]  /*14ff0*/  F2FP.BF16.F32.PACK_AB R100, R100, R110 ;  /* 0x0000006e6464723e */ /* 0x000fc400000010ff */
[----:B------:R-:W-:Y:S01]  /*15000*/  F2FP.BF16.F32.PACK_AB R103, R151, R150 ;  /* 0x000000969767723e */ /* 0x000fe200000010ff */
[----:B------:R-:W-:Y:S01]  /*15010*/  BAR.SYNC.DEFER_BLOCKING 0x0 ;  /* 0x0000000000007b1d */ /* 0x000fe20000010000 */
[----:B------:R-:W-:Y:S01]  /*15020*/  FSEL R170, R170, R178, P3 ;  /* 0x000000b2aaaa7208 */ /* 0x000fe20001800000 */
[----:B------:R-:W-:-:S05]  /*15030*/  FMUL R178, R179, 0.25 ;  /* 0x3e800000b3b27820 */ /* 0x000fca0000400000 */
[----:B------:R-:W-:Y:S01]  /*15040*/  FSEL R178, R178, R179, P3 ;  /* 0x000000b3b2b27208 */ /* 0x000fe20001800000 */
[----:B------:R-:W-:Y:S01]  /*15050*/  FMUL R179, R148, 0.25 ;  /* 0x3e80000094b37820 */ /* 0x000fe20000400000 */
[----:B------:R-:W-:Y:S01]  /*15060*/  STSM.16.M88.4 [R138], R100 ;  /* 0x000000648a007844 */ /* 0x000fe20000000200 */
[----:B------:R-:W-:Y:S03]  /*15070*/  BAR.SYNC.DEFER_BLOCKING 0x0 ;  /* 0x0000000000007b1d */ /* 0x000fe60000010000 */
[----:B------:R-:W-:Y:S01]  /*15080*/  FSEL R179, R179, R148, P3 ;  /* 0x00000094b3b37208 */ /* 0x000fe20001800000 */
[----:B------:R-:W-:-:S05]  /*15090*/  FMUL R148, R188, 0.25 ;  /* 0x3e800000bc947820 */ /* 0x000fca0000400000 */
[----:B------:R-:W-:Y:S01]  /*150a0*/  FSEL R148, R148, R188, P3 ;  /* 0x000000bc94947208 */ /* 0x000fe20001800000 */
[----:B------:R-:W-:-:S05]  /*150b0*/  FMUL R188, R107, 0.25 ;  /* 0x3e8000006bbc7820 */ /* 0x000fca0000400000 */
[----:B------:R-:W-:Y:S01]  /*150c0*/  FSEL R188, R188, R107, P3 ;  /* 0x0000006bbcbc7208 */ /* 0x000fe20001800000 */
[----:B------:R-:W-:Y:S01]  /*150d0*/  FMUL R107, R243, 0.25 ;  /* 0x3e800000f36b7820 */ /* 0x000fe20000400000 */
[----:B------:R-:W-:Y:S01]  /*150e0*/  @!P5 FMUL R104, R104, 16777216 ;  /* 0x4b8000006868d820 */ /* 0x000fe20000400000 */
[----:B------:R-:W-:Y:S03]  /*150f0*/  LDS.128 R96, [R24] ;  /* 0x0000000018607984 */ /* 0x000fe60000000c00 */
[----:B------:R-:W-:Y:S01]  /*15100*/  FSEL R107, R107, R243, P3 ;  /* 0x000000f36b6b7208 */ /* 0x000fe20001800000 */
        /* <DEDUP_REMOVED lines=93> */
[----:B------:R-:W-:-:S02]  /*156e0*/  F2FP.BF16.F32.PACK_AB R105, R105, R127 ;  /* 0x0000007f6969723e */ /* 0x000fc400000010ff */
[----:B------:R-:W-:Y:S02]  /*156f0*/  F2FP.BF16.F32.PACK_AB R106, R116, R117 ;  /* 0x00000075746a723e */ /* 0x000fe400000010ff */
[----:B------:R-:W-:Y:S02]  /*15700*/  F2FP.BF16.F32.PACK_AB R104, R104, R6 ;  /* 0x000000066868723e */ /* 0x000fe400000010ff */
[----:B------:R-:W-:Y:S01]  /*15710*/  F2FP.BF16.F32.PACK_AB R107, R191, R190 ;  /* 0x000000bebf6b723e */ /* 0x000fe200000010ff */
[----:B------:R-:W-:Y:S01]  /*15720*/  BAR.SYNC.DEFER_BLOCKING 0x0 ;  /* 0x0000000000007b1d */ /* 0x000fe20000010000 */
[----:B------:R-:W-:Y:S02]  /*15730*/  F2FP.BF16.F32.PACK_AB R108, R242, R243 ;  /* 0x000000f3f26c723e */ /* 0x000fe400000010ff */
[----:B------:R-:W-:Y:S02]  /*15740*/  F2FP.BF16.F32.PACK_AB R109, R109, R123 ;  /* 0x0000007b6d6d723e */ /* 0x000fe400000010ff */
[----:B------:R-:W-:-:S03]  /*15750*/  F2FP.BF16.F32.PACK_AB R110, R112, R113 ;  /* 0x00000071706e723e */ /* 0x000fc600000010ff */
[----:B------:R-:W0:Y:S01]  /*15760*/  LDC R191, c[0x0][0x278] ;  /* 0x00009e00ffbf7b82 */ /* 0x000e220000000800 */
[----:B------:R-:W-:Y:S01]  /*15770*/  F2FP.BF16.F32.PACK_AB R111, R195, R194 ;  /* 0x000000c2c36f723e */ /* 0x000fe200000010ff */
[----:B------:R-:W2:Y:S04]  /*15780*/  LDL.LU R6, [R1+0x208] ;  /* 0x0002080001067983 */ /* 0x000ea80000300800 */
[----:B------:R-:W-:Y:S01]  /*15790*/  STSM.16.M88.4 [R138], R104 ;  /* 0x000000688a007844 */ /* 0x000fe20000000200 */
[----:B------:R-:W-:Y:S01]  /*157a0*/  F2FP.BF16.F32.PACK_AB R120, R122, R126 ;  /* 0x0000007e7a78723e */ /* 0x000fe200000010ff */
[----:B------:R-:W1:Y:S08]  /*157b0*/  LDC R195, c[0x0][0x278] ;  /* 0x00009e00ffc37b82 */ /* 0x000e700000000800 */
[----:B------:R-:W-:Y:S01]  /*157c0*/  BAR.SYNC.DEFER_BLOCKING 0x0 ;  /* 0x0000000000007b1d */ /* 0x000fe20000010000 */
[----:B------:R-:W-:-:S02]  /*157d0*/  F2FP.BF16.F32.PACK_AB R124, R124, R228 ;  /* 0x000000e47c7c723e */ /* 0x000fc400000010ff */
[----:B------:R-:W-:Y:S02]  /*157e0*/  F2FP.BF16.F32.PACK_AB R125, R125, R119 ;  /* 0x000000777d7d723e */ /* 0x000fe400000010ff */
[----:B------:R-:W-:-:S03]  /*157f0*/  F2FP.BF16.F32.PACK_AB R127, R205, R204 ;  /* 0x000000cccd7f723e */ /* 0x000fc600000010ff */
[----:B------:R-:W3:Y:S01]  /*15800*/  LDC R243, c[0x0][0x278] ;  /* 0x00009e00fff37b82 */ /* 0x000ee20000000800 */
[----:B------:R-:W-:Y:S01]  /*15810*/  LDS.128 R100, [R24] ;  /* 0x0000000018647984 */ /* 0x000fe20000000c00 */
[----:B------:R-:W-:-:S06]  /*15820*/  F2FP.BF16.F32.PACK_AB R126, R49, R48 ;  /* 0x00000030317e723e */ /* 0x000fcc00000010ff */
[----:B------:R-:W4:Y:S08]  /*15830*/  LDC R205, c[0x0][0x278] ;  /* 0x00009e00ffcd7b82 */ /* 0x000f300000000800 */
[----:B------:R-:W-:Y:S06]  /*15840*/  BAR.SYNC.DEFER_BLOCKING 0x0 ;  /* 0x0000000000007b1d */ /* 0x000fec0000010000 */
[----:B------:R-:W-:Y:S02]  /*15850*/  STSM.16.M88.4 [R138], R108 ;  /* 0x0000006c8a007844 */ /* 0x000fe40000000200 */
[----:B------:R-:W-:Y:S06]  /*15860*/  BAR.SYNC.DEFER_BLOCKING 0x0 ;  /* 0x0000000000007b1d */ /* 0x000fec0000010000 */
[----:B------:R-:W-:Y:S02]  /*15870*/  LDS.128 R104, [R24] ;  /* 0x0000000018687984 */ /* 0x000fe40000000c00 */
[----:B------:R-:W-:Y:S06]  /*15880*/  BAR.SYNC.DEFER_BLOCKING 0x0 ;  /* 0x0000000000007b1d */ /* 0x000fec0000010000 */
[----:B------:R5:W-:Y:S02]  /*15890*/  STSM.16.M88.4 [R138], R124 ;  /* 0x0000007c8a007844 */ /* 0x000be40000000200 */
[----:B------:R-:W-:Y:S01]  /*158a0*/  BAR.SYNC.DEFER_BLOCKING 0x0 ;  /* 0x0000000000007b1d */ /* 0x000fe20000010000 */
[----:B------:R-:W-:-:S02]  /*158b0*/  F2FP.BF16.F32.PACK_AB R121, R121, R115 ;  /* 0x000000737979723e */ /* 0x000fc400000010ff */
[----:B------:R-:W-:-:S03]  /*158c0*/  F2FP.BF16.F32.PACK_AB R122, R53, R52 ;  /* 0x00000034357a723e */ /* 0x000fc600000010ff */
[----:B------:R-:W-:Y:S01]  /*158d0*/  LDS.128 R108, [R24] ;  /* 0x00000000186c7984 */ /* 0x000fe20000000c00 */
[----:B------:R-:W-:Y:S01]  /*158e0*/  F2FP.BF16.F32.PACK_AB R123, R212, R206 ;  /* 0x000000ced47b723e */ /* 0x000fe200000010ff */
[----:B------:R-:W-:Y:S06]  /*158f0*/  BAR.SYNC.DEFER_BLOCKING 0x0 ;  /* 0x0000000000007b1d */ /* 0x000fec0000010000 */
[----:B------:R-:W-:Y:S02]  /*15900*/  STSM.16.M88.4 [R138], R120 ;  /* 0x000000788a007844 */ /* 0x000fe40000000200 */
[----:B------:R-:W-:Y:S01]  /*15910*/  BAR.SYNC.DEFER_BLOCKING 0x0 ;  /* 0x0000000000007b1d */ /* 0x000fe20000010000 */
[----:B------:R-:W-:-:S02]  /*15920*/  F2FP.BF16.F32.PACK_AB R116, R114, R118 ;  /* 0x000000767274723e */ /* 0x000fc400000010ff */
[----:B------:R-:W-:-:S03]  /*15930*/  F2FP.BF16.F32.PACK_AB R112, R210, R211 ;  /* 0x000000d3d270723e */ /* 0x000fc600000010ff */
[----:B------:R-:W-:Y:S01]  /*15940*/  LDS.128 R120, [R24] ;  /* 0x0000000018787984 */ /* 0x000fe20000000c00 */
[----:B------:R-:W-:Y:S01]  /*15950*/  F2FP.BF16.F32.PACK_AB R113, R144, R145 ;  /* 0x000000919071723e */ /* 0x000fe200000010ff */
[----:B------:R-:W3:Y:S01]  /*15960*/  LDC R211, c[0x0][0x278] ;  /* 0x00009e00ffd37b82 */ /* 0x000ee20000000800 */
[----:B------:R-:W-:Y:S02]  /*15970*/  F2FP.BF16.F32.PACK_AB R114, R57, R56 ;  /* 0x000000383972723e */ /* 0x000fe400000010ff */
[----:B------:R-:W-:-:S05]  /*15980*/  F2FP.BF16.F32.PACK_AB R115, R215, R214 ;  /* 0x000000d6d773723e */ /* 0x000fca00000010ff */
[----:B------:R-:W-:Y:S01]  /*15990*/  BAR.SYNC.DEFER_BLOCKING 0x0 ;  /* 0x0000000000007b1d */ /* 0x000fe20000010000 */
[----:B------:R-:W-:Y:S02]  /*159a0*/  F2FP.BF16.F32.PACK_AB R117, R142, R143 ;  /* 0x0000008f8e75723e */ /* 0x000fe400000010ff */
[----:B------:R-:W-:Y:S02]  /*159b0*/  F2FP.BF16.F32.PACK_AB R118, R61, R60 ;  /* 0x0000003c3d76723e */ /* 0x000fe400000010ff */
[----:B------:R-:W-:-:S03]  /*159c0*/  F2FP.BF16.F32.PACK_AB R119, R217, R216 ;  /* 0x000000d8d977723e */ /* 0x000fc600000010ff */
[----:B------:R-:W3:Y:S01]  /*159d0*/  LDC R215, c[0x0][0x278] ;  /* 0x00009e00ffd77b82 */ /* 0x000ee20000000800 */
[----:B------:R-:W-:Y:S01]  /*159e0*/  STSM.16.M88.4 [R138], R112 ;  /* 0x000000708a007844 */ /* 0x000fe20000000200 */
[----:B-----5:R-:W-:-:S06]  /*159f0*/  F2FP.BF16.F32.PACK_AB R124, R208, R209 ;  /* 0x000000d1d07c723e */ /* 0x020fcc00000010ff */
[----:B------:R-:W5:Y:S08]  /*15a00*/  LDC R217, c[0x0][0x278] ;  /* 0x00009e00ffd97b82 */ /* 0x000f700000000800 */
[----:B------:R-:W-:Y:S01]  /*15a10*/  BAR.SYNC.DEFER_BLOCKING 0x0 ;  /* 0x0000000000007b1d */ /* 0x000fe20000010000 */
[----:B------:R-:W-:Y:S02]  /*15a20*/  F2FP.BF16.F32.PACK_AB R125, R128, R140 ;  /* 0x0000008c807d723e */ /* 0x000fe400000010ff */
[----:B------:R-:W-:-:S02]  /*15a30*/  F2FP.BF16.F32.PACK_AB R126, R65, R64 ;  /* 0x00000040417e723e */ /* 0x000fc400000010ff */
[----:B------:R-:W-:-:S03]  /*15a40*/  F2FP.BF16.F32.PACK_AB R127, R220, R219 ;  /* 0x000000dbdc7f723e */ /* 0x000fc600000010ff */
[----:B------:R-:W3:Y:S01]  /*15a50*/  LDC R209, c[0x0][0x278] ;  /* 0x00009e00ffd17b82 */ /* 0x000ee20000000800 */
[----:B------:R-:W0:Y:S01]  /*15a60*/  LDS.128 R112, [R24] ;  /* 0x0000000018707984 */ /* 0x000e220000000c00 */
[----:B------:R-:W-:-:S06]  /*15a70*/  F2FP.BF16.F32.PACK_AB R128, R130, R207 ;  /* 0x000000cf8280723e */ /* 0x000fcc00000010ff */
[----:B------:R-:W5:Y:S08]  /*15a80*/  LDC R219, c[0x0][0x278] ;  /* 0x00009e00ffdb7b82 */ /* 0x000f700000000800 */
[----:B------:R-:W-:Y:S01]  /*15a90*/  BAR.SYNC.DEFER_BLOCKING 0x0 ;  /* 0x0000000000007b1d */ /* 0x000fe20000010000 */
[----:B------:R-:W-:Y:S02]  /*15aa0*/  F2FP.BF16.F32.PACK_AB R129, R129, R132 ;  /* 0x000000848181723e */ /* 0x000fe400000010ff */
[----:B------:R-:W-:-:S02]  /*15ab0*/  F2FP.BF16.F32.PACK_AB R131, R222, R221 ;  /* 0x000000ddde83723e */ /* 0x000fc400000010ff */
[----:B------:R-:W-:-:S03]  /*15ac0*/  F2FP.BF16.F32.PACK_AB R140, R134, R135 ;  /* 0x00000087868c723e */ /* 0x000fc600000010ff */
[----:B------:R-:W3:Y:S01]  /*15ad0*/  LDC R207, c[0x0][0x278] ;  /* 0x00009e00ffcf7b82 */ /* 0x000ee20000000800 */
[----:B------:R-:W-:Y:S01]  /*15ae0*/  STSM.16.M88.4 [R138], R116 ;  /* 0x000000748a007844 */ /* 0x000fe20000000200 */
[----:B------:R-:W-:-:S06]  /*15af0*/  F2FP.BF16.F32.PACK_AB R130, R69, R68 ;  /* 0x000000444582723e */ /* 0x000fcc00000010ff */
[----:B------:R-:W5:Y:S08]  /*15b00*/  LDC R221, c[0x0][0x278] ;  /* 0x00009e00ffdd7b82 */ /* 0x000f700000000800 */
[----:B------:R-:W-:Y:S06]  /*15b10*/  BAR.SYNC.DEFER_BLOCKING 0x0 ;  /* 0x0000000000007b1d */ /* 0x000fec0000010000 */
[----:B------:R-:W1:Y:S02]  /*15b20*/  LDS.128 R116, [R24] ;  /* 0x0000000018747984 */ /* 0x000e640000000c00 */
[----:B------:R-:W-:Y:S06]  /*15b30*/  BAR.SYNC.DEFER_BLOCKING 0x0 ;  /* 0x0000000000007b1d */ /* 0x000fec0000010000 */
[----:B------:R-:W-:Y:S02]  /*15b40*/  STSM.16.M88.4 [R138], R124 ;  /* 0x0000007c8a007844 */ /* 0x000fe40000000200 */
[----:B------:R-:W-:Y:S06]  /*15b50*/  BAR.SYNC.DEFER_BLOCKING 0x0 ;  /* 0x0000000000007b1d */ /* 0x000fec0000010000 */
[----:B------:R-:W3:Y:S02]  /*15b60*/  LDS.128 R124, [R24] ;  /* 0x00000000187c7984 */ /* 0x000ee40000000c00 */
[----:B------:R-:W-:Y:S06]  /*15b70*/  BAR.SYNC.DEFER_BLOCKING 0x0 ;  /* 0x0000000000007b1d */ /* 0x000fec0000010000 */
[----:B------:R-:W-:Y:S02]  /*15b80*/  STSM.16.M88.4 [R138], R128 ;  /* 0x000000808a007844 */ /* 0x000fe40000000200 */
[----:B------:R-:W-:Y:S01]  /*15b90*/  BAR.SYNC.DEFER_BLOCKING 0x0 ;  /* 0x0000000000007b1d */ /* 0x000fe20000010000 */
[----:B------:R-:W-:-:S02]  /*15ba0*/  F2FP.BF16.F32.PACK_AB R132, R197, R198 ;  /* 0x000000c6c584723e */ /* 0x000fc400000010ff */
[----:B------:R-:W-:Y:S02]  /*15bb0*/  F2FP.BF16.F32.PACK_AB R133, R133, R90 ;  /* 0x0000005a8585723e */ /* 0x000fe400000010ff */
[----:B------:R-:W-:-:S03]  /*15bc0*/  F2FP.BF16.F32.PACK_AB R134, R73, R72 ;  /* 0x000000484986723e */ /* 0x000fc600000010ff */
[----:B------:R-:W4:Y:S01]  /*15bd0*/  LDC R197, c[0x0][0x278] ;  /* 0x00009e00ffc57b82 */ /* 0x000f220000000800 */
[----:B------:R-:W5:Y:S01]  /*15be0*/  LDS.128 R128, [R24] ;  /* 0x0000000018807984 */ /* 0x000f620000000c00 */
[----:B------:R-:W-:-:S06]  /*15bf0*/  F2FP.BF16.F32.PACK_AB R135, R226, R224 ;  /* 0x000000e0e287723e */ /* 0x000fcc00000010ff */
[----:B------:R-:W-:Y:S06]  /*15c00*/  BAR.SYNC.DEFER_BLOCKING 0x0 ;  /* 0x0000000000007b1d */ /* 0x000fec0000010000 */
[----:B------:R-:W-:Y:S02]  /*15c10*/  STSM.16.M88.4 [R138], R132 ;  /* 0x000000848a007844 */ /* 0x000fe40000000200 */
[----:B------:R-:W-:Y:S01]  /*15c20*/  BAR.SYNC.DEFER_BLOCKING 0x0 ;  /* 0x0000000000007b1d */ /* 0x000fe20000010000 */
[----:B------:R-:W-:Y:S02]  /*15c30*/  F2FP.BF16.F32.PACK_AB R141, R141, R91 ;  /* 0x0000005b8d8d723e */ /* 0x000fe400000010ff */
[----:B------:R-:W-:-:S03]  /*15c40*/  F2FP.BF16.F32.PACK_AB R142, R77, R76 ;  /* 0x0000004c4d8e723e */ /* 0x000fc600000010ff */
[----:B------:R-:W5:Y:S01]  /*15c50*/  LDS.128 R132, [R24] ;  /* 0x0000000018847984 */ /* 0x000f620000000c00 */
[----:B------:R-:W-:Y:S02]  /*15c60*/  F2FP.BF16.F32.PACK_AB R143, R229, R227 ;  /* 0x000000e3e58f723e */ /* 0x000fe400000010ff */
[----:B------:R-:W-:Y:S01]  /*15c70*/  F2FP.BF16.F32.PACK_AB R148, R148, R149 ;  /* 0x000000959494723e */ /* 0x000fe200000010ff */
[----:B------:R-:W-:Y:S01]  /*15c80*/  BAR.SYNC.DEFER_BLOCKING 0x0 ;  /* 0x0000000000007b1d */ /* 0x000fe20000010000 */
[----:B------:R-:W-:Y:S02]  /*15c90*/  F2FP.BF16.F32.PACK_AB R146, R81, R80 ;  /* 0x000000505192723e */ /* 0x000fe400000010ff */
[----:B------:R-:W-:Y:S02]  /*15ca0*/  F2FP.BF16.F32.PACK_AB R144, R187, R188 ;  /* 0x000000bcbb90723e */ /* 0x000fe400000010ff */
[----:B------:R-:W-:-:S03]  /*15cb0*/  F2FP.BF16.F32.PACK_AB R149, R82, R83 ;  /* 0x000000535295723e */ /* 0x000fc600000010ff */
[----:B------:R-:W1:Y:S01]  /*15cc0*/  LDC R187, c[0x0][0x278] ;  /* 0x00009e00ffbb7b82 */ /* 0x000e620000000800 */
[----:B------:R-:W-:Y:S02]  /*15cd0*/  F2FP.BF16.F32.PACK_AB R145, R86, R87 ;  /* 0x000000575691723e */ /* 0x000fe400000010ff */
[----:B------:R-:W-:Y:S02]  /*15ce0*/  F2FP.BF16.F32.PACK_AB R147, R231, R230 ;  /* 0x000000e6e793723e */ /* 0x000fe400000010ff */
[----:B------:R-:W-:Y:S02]  /*15cf0*/  F2FP.BF16.F32.PACK_AB R150, R85, R84 ;  /* 0x000000545596723e */ /* 0x000fe400000010ff */
[----:B------:R-:W-:Y:S02]  /*15d00*/  F2FP.BF16.F32.PACK_AB R151, R233, R232 ;  /* 0x000000e8e997723e */ /* 0x000fe400000010ff */
[----:B------:R-:W-:Y:S02]  /*15d10*/  F2FP.BF16.F32.PACK_AB R69, R66, R67 ;  /* 0x000000434245723e */ /* 0x000fe400000010ff */
[----:B------:R-:W-:-:S02]  /*15d20*/  F2FP.BF16.F32.PACK_AB R64, R170, R171 ;  /* 0x000000abaa40723e */ /* 0x000fc400000010ff */
[----:B------:R-:W-:Y:S02]  /*15d30*/  F2FP.BF16.F32.PACK_AB R65, R70, R71 ;  /* 0x000000474641723e */ /* 0x000fe400000010ff */
[----:B------:R-:W-:Y:S02]  /*15d40*/  F2FP.BF16.F32.PACK_AB R68, R168, R169 ;  /* 0x000000a9a844723e */ /* 0x000fe400000010ff */
[----:B------:R-:W-:Y:S01]  /*15d50*/  F2FP.BF16.F32.PACK_AB R61, R58, R59 ;  /* 0x0000003b3a3d723e */ /* 0x000fe200000010ff */
[----:B------:R0:W-:Y:S01]  /*15d60*/  STSM.16.M88.4 [R138], R140 ;  /* 0x0000008c8a007844 */ /* 0x0001e20000000200 */
[----:B------:R-:W-:Y:S01]  /*15d70*/  F2FP.BF16.F32.PACK_AB R77, R74, R75 ;  /* 0x0000004b4a4d723e */ /* 0x000fe200000010ff */
[----:B------:R-:W3:Y:S08]  /*15d80*/  LDC R169, c[0x0][0x278] ;  /* 0x00009e00ffa97b82 */ /* 0x000ef00000000800 */
[----:B------:R-:W-:Y:S01]  /*15d90*/  BAR.SYNC.DEFER_BLOCKING 0x0 ;  /* 0x0000000000007b1d */ /* 0x000fe20000010000 */
[----:B------:R-:W-:-:S02]  /*15da0*/  F2FP.BF16.F32.PACK_AB R72, R179, R180 ;  /* 0x000000b4b348723e */ /* 0x000fc400000010ff */
[----:B------:R-:W-:Y:S02]  /*15db0*/  F2FP.BF16.F32.PACK_AB R74, R89, R88 ;  /* 0x00000058594a723e */ /* 0x000fe400000010ff */
[----:B------:R-:W-:-:S03]  /*15dc0*/  F2FP.BF16.F32.PACK_AB R73, R78, R79 ;  /* 0x0000004f4e49723e */ /* 0x000fc600000010ff */
[----:B------:R-:W4:Y:S01]  /*15dd0*/  LDC R171, c[0x0][0x278] ;  /* 0x00009e00ffab7b82 */ /* 0x000f220000000800 */
        /* <DEDUP_REMOVED lines=9> */
[----:B------:R-:W5:Y:S01]  /*15e70*/  LDS.128 R80, [R24] ;  /* 0x0000000018507984 */ /* 0x000f620000000c00 */
[----:B------:R-:W-:Y:S01]  /*15e80*/  F2FP.BF16.F32.PACK_AB R75, R235, R234 ;  /* 0x000000eaeb4b723e */ /* 0x000fe200000010ff */
[----:B------:R-:W1:Y:S08]  /*15e90*/  LDC.64 R136, c[0x0][0x228] ;  /* 0x00008a00ff887b82 */ /* 0x000e700000000a00 */
        /* <DEDUP_REMOVED lines=11> */
[----:B------:R-:W-:Y:S01]  /*15f50*/  F2FP.BF16.F32.PACK_AB R40, R11, R40 ;  /* 0x000000280b28723e */ /* 0x000fe200000010ff */
[----:B------:R-:W5:Y:S01]  /*15f60*/  S2R R190, SR_CTAID.X ;  /* 0x0000000000be7919 */ /* 0x000f620000002500 */
[----:B------:R-:W-:Y:S01]  /*15f70*/  F2FP.BF16.F32.PACK_AB R63, R247, R246 ;  /* 0x000000f6f73f723e */ /* 0x000fe200000010ff */
[----:B------:R-:W1:Y:S01]  /*15f80*/  LDC R161, c[0x0][0x278] ;  /* 0x00009e00ffa17b82 */ /* 0x000e620000000800 */
[----:B------:R3:W-:Y:S07]  /*15f90*/  STSM.16.M88.4 [R138], R144 ;  /* 0x000000908a007844 */ /* 0x0007ee0000000200 */
[----:B------:R-:W-:Y:S01]  /*15fa0*/  BAR.SYNC.DEFER_BLOCKING 0x0 ;  /* 0x0000000000007b1d */ /* 0x000fe20000010000 */
[----:B------:R-:W-:-:S02]  /*15fb0*/  F2FP.BF16.F32.PACK_AB R95, R218, R252 ;  /* 0x000000fcda5f723e */ /* 0x000fc400000010ff */
[----:B------:R-:W-:Y:S02]  /*15fc0*/  F2FP.BF16.F32.PACK_AB R50, R172, R167 ;  /* 0x000000a7ac32723e */ /* 0x000fe400000010ff */
[----:B------:R-:W-:-:S03]  /*15fd0*/  F2FP.BF16.F32.PACK_AB R51, R249, R248 ;  /* 0x000000f8f933723e */ /* 0x000fc600000010ff */
[----:B------:R-:W1:Y:S01]  /*15fe0*/  LDC R170, c[0x0][0x278] ;  /* 0x00009e00ffaa7b82 */ /* 0x000e620000000800 */
[----:B------:R-:W5:Y:S01]  /*15ff0*/  LDL.LU R218, [R1+0x4fc] ;  /* 0x0004fc0001da7983 */ /* 0x000f620000300800 */
[----:B------:R-:W-:Y:S02]  /*16000*/  F2FP.BF16.F32.PACK_AB R93, R46, R47 ;  /* 0x0000002f2e5d723e */ /* 0x000fe400000010ff */
[----:B------:R-:W-:Y:S02]  /*16010*/  F2FP.BF16.F32.PACK_AB R54, R174, R173 ;  /* 0x000000adae36723e */ /* 0x000fe400000010ff */
[----:B------:R-:W-:Y:S01]  /*16020*/  F2FP.BF16.F32.PACK_AB R55, R251, R250 ;  /* 0x000000fafb37723e */ /* 0x000fe200000010ff */
[----:B------:R-:W4:Y:S01]  /*16030*/  S2R R198, SR_CTAID.Y ;  /* 0x0000000000c67919 */ /* 0x000f220000002600 */
[----:B0-----:R-:W-:Y:S01]  /*16040*/  F2FP.BF16.F32.PACK_AB R143, R3, R4 ;  /* 0x00000004038f723e */ /* 0x001fe200000010ff */
[----:B------:R-:W0:Y:S01]  /*16050*/  LDC R227, c[0x0][0x278] ;  /* 0x00009e00ffe37b82 */ /* 0x000e220000000800 */
[----:B------:R-:W0:Y:S01]  /*16060*/  LDS.128 R84, [R24] ;  /* 0x0000000018547984 */ /* 0x000e220000000c00 */
[----:B--2---:R-:W-:-:S06]  /*16070*/  F2FP.BF16.F32.PACK_AB R47, R6, R225 ;  /* 0x000000e1062f723e */ /* 0x004fcc00000010ff */
[----:B------:R-:W2:Y:S08]  /*16080*/  LDC R231, c[0x0][0x278] ;  /* 0x00009e00ffe77b82 */ /* 0x000eb00000000800 */
[----:B------:R-:W-:Y:S01]  /*16090*/  BAR.SYNC.DEFER_BLOCKING 0x0 ;  /* 0x0000000000007b1d */ /* 0x000fe20000010000 */
[----:B------:R-:W-:Y:S02]  /*160a0*/  F2FP.BF16.F32.PACK_AB R92, R27, R45 ;  /* 0x0000002d1b5c723e */ /* 0x000fe400000010ff */
[----:B------:R-:W-:-:S02]  /*160b0*/  F2FP.BF16.F32.PACK_AB R94, R176, R175 ;  /* 0x000000afb05e723e */ /* 0x000fc400000010ff */
[----:B------:R-:W-:-:S03]  /*160c0*/  F2FP.BF16.F32.PACK_AB R46, R182, R181 ;  /* 0x000000b5b62e723e */ /* 0x000fc600000010ff */
[----:B------:R-:W4:Y:S01]  /*160d0*/  LDC.64 R26, c[0x0][0x270] ;  /* 0x00009c00ff1a7b82 */ /* 0x000f220000000a00 */
[----:B------:R-:W2:Y:S04]  /*160e0*/  LDL.LU R225, [R1+0x4f8] ;  /* 0x0004f80001e17983 */ /* 0x000ea80000300800 */
[----:B------:R-:W2:Y:S01]  /*160f0*/  LDL.LU R6, [R1+0x228] ;  /* 0x0002280001067983 */ /* 0x000ea20000300800 */
[----:B------:R-:W-:Y:S02]  /*16100*/  F2FP.BF16.F32.PACK_AB R140, R25, R41 ;  /* 0x00000029198c723e */ /* 0x000fe400000010ff */
[----:B------:R-:W0:Y:S01]  /*16110*/  LDC R229, c[0x0][0x278] ;  /* 0x00009e00ffe57b82 */ /* 0x000e220000000800 */
[----:B------:R-:W2:Y:S04]  /*16120*/  LDL.LU R3, [R1+0x4f4] ;  /* 0x0004f40001037983 */ /* 0x000ea80000300800 */
[----:B------:R-:W2:Y:S01]  /*16130*/  LDL.LU R4, [R1+0x4f0] ;  /* 0x0004f00001047983 */ /* 0x000ea20000300800 */
[----:B------:R-:W-:-:S02]  /*16140*/  F2FP.BF16.F32.PACK_AB R141, R38, R39 ;  /* 0x00000027268d723e */ /* 0x000fc400000010ff */
[----:B------:R-:W0:Y:S01]  /*16150*/  LDC R233, c[0x0][0x278] ;  /* 0x00009e00ffe97b82 */ /* 0x000e220000000800 */
[----:B------:R1:W-:Y:S07]  /*16160*/  STSM.16.M88.4 [R138], R148 ;  /* 0x000000948a007844 */ /* 0x0003ee0000000200 */
[----:B------:R-:W-:Y:S01]  /*16170*/  BAR.SYNC.DEFER_BLOCKING 0x0 ;  /* 0x0000000000007b1d */ /* 0x000fe20000010000 */
[----:B------:R-:W-:Y:S02]  /*16180*/  F2FP.BF16.F32.PACK_AB R45, R42, R43 ;  /* 0x0000002b2a2d723e */ /* 0x000fe400000010ff */
[----:B------:R-:W-:-:S02]  /*16190*/  F2FP.BF16.F32.PACK_AB R142, R184, R183 ;  /* 0x000000b7b88e723e */ /* 0x000fc400000010ff */
[----:B---3--:R-:W-:Y:S01]  /*161a0*/  F2FP.BF16.F32.PACK_AB R145, R22, R23 ;  /* 0x000000171691723e */ /* 0x008fe200000010ff */
[----:B------:R-:W-:Y:S01]  /*161b0*/  IMAD R169, R169, 0x34, RZ ;  /* 0x00000034a9a97824 */ /* 0x000fe200078e02ff */
[----:B------:R-:W-:Y:S01]  /*161c0*/  F2FP.BF16.F32.PACK_AB R144, R33, R7 ;  /* 0x000000072190723e */ /* 0x000fe200000010ff */
[----:B------:R-:W3:Y:S01]  /*161d0*/  LDC R165, c[0x0][0x278] ;  /* 0x00009e00ffa57b82 */ /* 0x000ee20000000800 */
[----:B------:R-:W-:Y:S02]  /*161e0*/  F2FP.BF16.F32.PACK_AB R146, R192, R189 ;  /* 0x000000bdc092723e */ /* 0x000fe400000010ff */
[----:B------:R-:W-:Y:S02]  /*161f0*/  F2FP.BF16.F32.PACK_AB R156, R32, R9 ;  /* 0x00000009209c723e */ /* 0x000fe400000010ff */
[----:B------:R-:W-:Y:S02]  /*16200*/  F2FP.BF16.F32.PACK_AB R157, R152, R139 ;  /* 0x0000008b989d723e */ /* 0x000fe400000010ff */
[----:B------:R-:W-:Y:S01]  /*16210*/  F2FP.BF16.F32.PACK_AB R158, R200, R199 ;  /* 0x000000c7c89e723e */ /* 0x000fe200000010ff */
[----:B------:R-:W0:Y:S01]  /*16220*/  LDC R139, c[0x0][0x278] ;  /* 0x00009e00ff8b7b82 */ /* 0x000e220000000800 */
[----:B------:R-:W0:Y:S01]  /*16230*/  LDS.128 R88, [R24] ;  /* 0x0000000018587984 */ /* 0x000e220000000c00 */
[----:B------:R-:W-:-:S06]  /*16240*/  F2FP.BF16.F32.PACK_AB R43, R0, R2 ;  /* 0x00000002002b723e */ /* 0x000fcc00000010ff */
[----:B------:R-:W0:Y:S08]  /*16250*/  LDC R167, c[0x0][0x278] ;  /* 0x00009e00ffa77b82 */ /* 0x000e300000000800 */
[----:B------:R-:W-:Y:S01]  /*16260*/  BAR.SYNC.DEFER_BLOCKING 0x0 ;  /* 0x0000000000007b1d */ /* 0x000fe20000010000 */
[----:B------:R-:W-:Y:S02]  /*16270*/  F2FP.BF16.F32.PACK_AB R41, R34, R35 ;  /* 0x000000232229723e */ /* 0x000fe400000010ff */
[----:B------:R-:W-:-:S02]  /*16280*/  F2FP.BF16.F32.PACK_AB R42, R186, R185 ;  /* 0x000000b9ba2a723e */ /* 0x000fc400000010ff */
[----:B-1----:R-:W-:-:S03]  /*16290*/  F2FP.BF16.F32.PACK_AB R149, R20, R21 ;  /* 0x000000151495723e */ /* 0x002fc600000010ff */
[----:B------:R-:W1:Y:S01]  /*162a0*/  LDC R163, c[0x0][0x278] ;  /* 0x00009e00ffa37b82 */ /* 0x000e620000000800 */
[----:B------:R-:W3:Y:S04]  /*162b0*/  LDL.LU R0, [R1+0x4ec] ;  /* 0x0004ec0001007983 */ /* 0x000ee80000300800 */
[----:B------:R-:W3:Y:S01]  /*162c0*/  LDL.LU R2, [R1+0x4e8] ;  /* 0x0004e80001027983 */ /* 0x000ee20000300800 */
[----:B------:R-:W-:Y:S02]  /*162d0*/  F2FP.BF16.F32.PACK_AB R148, R10, R37 ;  /* 0x000000250a94723e */ /* 0x000fe400000010ff */
[----:B------:R-:W1:Y:S01]  /*162e0*/  LDC.64 R172, c[0x0][0x270] ;  /* 0x00009c00ffac7b82 */ /* 0x000e620000000a00 */
[----:B------:R-:W-:Y:S01]  /*162f0*/  F2FP.BF16.F32.PACK_AB R150, R196, R193 ;  /* 0x000000c1c496723e */ /* 0x000fe200000010ff */
[----:B----4-:R-:W-:-:S02]  /*16300*/  IMAD R7, R198, R26, RZ ;  /* 0x0000001ac6077224 */ /* 0x010fc400078e02ff */
[----:B------:R-:W-:-:S04]  /*16310*/  IMAD R25, R153, 0x6, RZ ;  /* 0x0000000699197824 */ /* 0x000fc800078e02ff */
[----:B------:R-:W4:Y:S01]  /*16320*/  LDC R179, c[0x0][0x278] ;  /* 0x00009e00ffb37b82 */ /* 0x000f220000000800 */
[----:B------:R-:W-:Y:S07]  /*16330*/  STSM.16.M88.4 [R138], R72 ;  /* 0x000000488a007844 */ /* 0x000fee0000000200 */
[----:B------:R-:W-:Y:S08]  /*16340*/  BAR.SYNC.DEFER_BLOCKING 0x0 ;  /* 0x0000000000007b1d */ /* 0x000ff00000010000 */
[----:B------:R-:W4:Y:S08]  /*16350*/  LDC R177, c[0x0][0x278] ;  /* 0x00009e00ffb17b82 */ /* 0x000f300000000800 */
[----:B------:R-:W4:Y:S08]  /*16360*/  LDC R181, c[0x0][0x278] ;  /* 0x00009e00ffb57b82 */ /* 0x000f300000000800 */
[----:B------:R-:W4:Y:S01]  /*16370*/  LDC R245, c[0x0][0x278] ;  /* 0x00009e00fff57b82 */ /* 0x000f220000000800 */
[----:B------:R-:W4:Y:S07]  /*16380*/  LDS.128 R72, [R24] ;  /* 0x0000000018487984 */ /* 0x000f2e0000000c00 */
[----:B------:R-:W-:Y:S08]  /*16390*/  BAR.SYNC.DEFER_BLOCKING 0x0 ;  /* 0x0000000000007b1d */ /* 0x000ff00000010000 */
[----:B------:R-:W4:Y:S08]  /*163a0*/  LDC R175, c[0x0][0x278] ;  /* 0x00009e00ffaf7b82 */ /* 0x000f300000000800 */
[----:B------:R-:W4:Y:S08]  /*163b0*/  LDC R176, c[0x0][0x278] ;  /* 0x00009e00ffb07b82 */ /* 0x000f300000000800 */
[----:B------:R-:W4:Y:S01]  /*163c0*/  LDC R178, c[0x0][0x278] ;  /* 0x00009e00ffb27b82 */ /* 0x000f220000000800 */
[----:B------:R-:W-:Y:S07]  /*163d0*/  STSM.16.M88.4 [R138], R76 ;  /* 0x0000004c8a007844 */ /* 0x000fee0000000200 */
[----:B------:R-:W-:Y:S08]  /*163e0*/  BAR.SYNC.DEFER_BLOCKING 0x0 ;  /* 0x0000000000007b1d */ /* 0x000ff00000010000 */
[----:B------:R-:W4:Y:S01]  /*163f0*/  LDC R180, c[0x0][0x278] ;  /* 0x00009e00ffb47b82 */ /* 0x000f220000000800 */
[----:B------:R-:W-:-:S07]  /*16400*/  PRMT R188, R113, 0x7632, R188 ;  /* 0x0000763271bc7816 */ /* 0x000fce00000000bc */
        /* <DEDUP_REMOVED lines=9> */
[----:B------:R-:W4:Y:S08]  /*164a0*/  LDC R249, c[0x0][0x278] ;  /* 0x00009e00fff97b82 */ /* 0x000f300000000800 */
[----:B------:R-:W4:Y:S08]  /*164b0*/  LDC R247, c[0x0][0x278] ;  /* 0x00009e00fff77b82 */ /* 0x000f300000000800 */
[----:B------:R-:W4:Y:S01]  /*164c0*/  LDC R251, c[0x0][0x278] ;  /* 0x00009e00fffb7b82 */ /* 0x000f220000000800 */
[----:B------:R-:W4:Y:S07]  /*164d0*/  LDS.128 R64, [R24] ;  /* 0x0000000018407984 */ /* 0x000f2e0000000c00 */
[----:B------:R-:W-:Y:S01]  /*164e0*/  BAR.SYNC.DEFER_BLOCKING 0x0 ;  /* 0x0000000000007b1d */ /* 0x000fe20000010000 */
[----:B-----5:R-:W-:-:S05]  /*164f0*/  F2FP.BF16.F32.PACK_AB R147, R218, R223 ;  /* 0x000000dfda93723e */ /* 0x020fca00000010ff */
[----:B------:R-:W-:Y:S01]  /*16500*/  STSM.16.M88.4 [R138], R68 ;  /* 0x000000448a007844 */ /* 0x000fe20000000200 */
[----:B--2---:R-:W-:Y:S01]  /*16510*/  F2FP.BF16.F32.PACK_AB R151, R6, R225 ;  /* 0x000000e10697723e */ /* 0x004fe200000010ff */
[----:B------:R-:W-:Y:S01]  /*16520*/  BAR.SYNC.DEFER_BLOCKING 0x0 ;  /* 0x0000000000007b1d */ /* 0x000fe20000010000 */
[----:B------:R-:W-:Y:S01]  /*16530*/  F2FP.BF16.F32.PACK_AB R159, R4, R3 ;  /* 0x00000003049f723e */ /* 0x000fe200000010ff */
[----:B---3--:R-:W-:Y:S01]  /*16540*/  IMAD R165, R165, 0x46, RZ ;  /* 0x00000046a5a57824 */ /* 0x008fe200078e02ff */
[C---:B------:R-:W-:Y:S01]  /*16550*/  SHF.L.U32 R9, R7.reuse, 0x1, RZ ;  /* 0x0000000107097819 */ /* 0x040fe200000006ff */
[----:B------:R-:W-:-:S04]  /*16560*/  IMAD.HI R10, R7, 0x2, RZ ;  /* 0x00000002070a7827 */ /* 0x000fc800078e02ff */
[----:B------:R-:W2:Y:S01]  /*16570*/  LDC R183, c[0x0][0x278] ;  /* 0x00009e00ffb77b82 */ /* 0x000ea20000000800 */
[----:B------:R-:W3:Y:S01]  /*16580*/  LDL.LU R218, [R1+0x4e4] ;  /* 0x0004e40001da7983 */ /* 0x000ee20000300800 */
[----:B------:R-:W5:Y:S01]  /*16590*/  S2R R6, SR_TID.X ;  /* 0x0000000000067919 */ /* 0x000f620000002100 */
[----:B0-----:R-:W-:Y:S02]  /*165a0*/  IMAD R167, R167, 0x44, RZ ;  /* 0x00000044a7a77824 */ /* 0x001fe400078e02ff */
[----:B-1----:R-:W-:-:S03]  /*165b0*/  IMAD R163, R163, 0x48, RZ ;  /* 0x00000048a3a37824 */ /* 0x002fc600078e02ff */
[----:B------:R-:W0:Y:S01]  /*165c0*/  LDC R185, c[0x0][0x278] ;  /* 0x00009e00ffb97b82 */ /* 0x000e220000000800 */
[----:B------:R-:W-:Y:S01]  /*165d0*/  IMAD R172, R198, R172, RZ ;  /* 0x000000acc6ac7224 */ /* 0x000fe200078e02ff */
[----:B------:R-:W3:Y:S04]  /*165e0*/  LDL.LU R223, [R1+0x4e0] ;  /* 0x0004e00001df7983 */ /* 0x000ee80000300800 */
[----:B------:R-:W1:Y:S02]  /*165f0*/  LDS.128 R68, [R24] ;  /* 0x0000000018447984 */ /* 0x000e640000000c00 */
[----:B------:R-:W1:Y:S08]  /*16600*/  LDC R184, c[0x0][0x278] ;  /* 0x00009e00ffb87b82 */ /* 0x000e700000000800 */
[----:B------:R-:W-:Y:S08]  /*16610*/  BAR.SYNC.DEFER_BLOCKING 0x0 ;  /* 0x0000000000007b1d */ /* 0x000ff00000010000 */
[----:B------:R-:W1:Y:S08]  /*16620*/  LDC R189, c[0x0][0x278] ;  /* 0x00009e00ffbd7b82 */ /* 0x000e700000000800 */
[----:B------:R-:W1:Y:S01]  /*16630*/  LDC R193, c[0x0][0x278] ;  /* 0x00009e00ffc17b82 */ /* 0x000e620000000800 */
[----:B-----5:R-:W-:-:S07]  /*16640*/  LOP3.LUT R194, R6, 0x7f, RZ, 0xc0, !PT ;  /* 0x0000007f06c27812 */ /* 0x020fce00078ec0ff */
[----:B------:R-:W5:Y:S01]  /*16650*/  LDC R186, c[0x0][0x278] ;  /* 0x00009e00ffba7b82 */ /* 0x000f620000000800 */
[----:B------:R-:W-:Y:S01]  /*16660*/  SHF.L.U32 R172, R172, 0x1, RZ ;  /* 0x00000001acac7819 */ /* 0x000fe200000006ff */
[----:B------:R-:W-:Y:S06]  /*16670*/  STSM.16.M88.4 [R138], R56 ;  /* 0x000000388a007844 */ /* 0x000fec0000000200 */
[----:B------:R-:W-:Y:S08]  /*16680*/  BAR.SYNC.DEFER_BLOCKING 0x0 ;  /* 0x0000000000007b1d */ /* 0x000ff00000010000 */
[----:B------:R-:W5:Y:S01]  /*16690*/  LDC R199, c[0x0][0x278] ;  /* 0x00009e00ffc77b82 */ /* 0x000f620000000800 */
[----:B----4-:R-:W-:Y:S01]  /*166a0*/  IMAD R249, R249, 0xe2, RZ ;  /* 0x000000e2f9f97824 */ /* 0x010fe200078e02ff */
[----:B------:R-:W4:Y:S01]  /*166b0*/  LDL.LU R225, [R1+0x4dc] ;  /* 0x0004dc0001e17983 */ /* 0x000f220000300800 */
[----:B------:R-:W-:Y:S01]  /*166c0*/  LEA R190, R190, R194, 0x7 ;  /* 0x000000c2bebe7211 */ /* 0x000fe200078e38ff */
[----:B------:R-:W-:-:S02]  /*166d0*/  IMAD R247, R247, 0xe4, RZ ;  /* 0x000000e4f7f77824 */ /* 0x000fc400078e02ff */
[----:B------:R-:W-:Y:S01]  /*166e0*/  IMAD R251, R251, 0xe8, RZ ;  /* 0x000000e8fbfb7824 */ /* 0x000fe200078e02ff */
[----:B------:R-:W3:Y:S04]  /*166f0*/  LDL.LU R4, [R1+0x4d8] ;  /* 0x0004d80001047983 */ /* 0x000ee80000300800 */
[----:B------:R-:W4:Y:S01]  /*16700*/  LDS.128 R56, [R24] ;  /* 0x0000000018387984 */ /* 0x000f220000000c00 */
[----:B------:R-:W-:Y:S01]  /*16710*/  BAR.SYNC.DEFER_BLOCKING 0x0 ;  /* 0x0000000000007b1d */ /* 0x000fe20000010000 */
[----:B------:R-:W-:-:S07]  /*16720*/  IMAD R11, R190, R27, RZ ;  /* 0x0000001bbe0b7224 */ /* 0x000fce00078e02ff */
[----:B------:R-:W2:Y:S01]  /*16730*/  LDC R27, c[0x0][0x278] ;  /* 0x00009e00ff1b7b82 */ /* 0x000ea20000000800 */
[----:B------:R-:W-:Y:S01]  /*16740*/  IMAD R173, R190, R173, RZ ;  /* 0x000000adbead7224 */ /* 0x000fe200078e02ff */
[----:B------:R-:W3:Y:S04]  /*16750*/  LDL.LU R3, [R1+0x4d4] ;  /* 0x0004d40001037983 */ /* 0x000ee80000300800 */
[----:B------:R-:W-:Y:S02]  /*16760*/  STSM.16.M88.4 [R138], R60 ;  /* 0x0000003c8a007844 */ /* 0x000fe40000000200 */
[----:B------:R-:W-:Y:S06]  /*16770*/  BAR.SYNC.DEFER_BLOCKING 0x0 ;  /* 0x0000000000007b1d */ /* 0x000fec0000010000 */
[----:B------:R-:W4:Y:S02]  /*16780*/  LDS.128 R60, [R24] ;  /* 0x00000000183c7984 */ /* 0x000f240000000c00 */
[----:B------:R-:W-:Y:S06]  /*16790*/  BAR.SYNC.DEFER_BLOCKING 0x0 ;  /* 0x0000000000007b1d */ /* 0x000fec0000010000 */
[----:B------:R-:W-:Y:S02]  /*167a0*/  STSM.16.M88.4 [R138], R48 ;  /* 0x000000308a007844 */ /* 0x000fe40000000200 */
[----:B------:R-:W-:Y:S06]  /*167b0*/  BAR.SYNC.DEFER_BLOCKING 0x0 ;  /* 0x0000000000007b1d */ /* 0x000fec0000010000 */
[----:B------:R-:W4:Y:S02]  /*167c0*/  LDS.128 R48, [R24] ;  /* 0x0000000018307984 */ /* 0x000f240000000c00 */
[----:B------:R-:W-:Y:S06]  /*167d0*/  BAR.SYNC.DEFER_BLOCKING 0x0 ;  /* 0x0000000000007b1d */ /* 0x000fec0000010000 */
[----:B------:R-:W-:Y:S02]  /*167e0*/  STSM.16.M88.4 [R138], R52 ;  /* 0x000000348a007844 */ /* 0x000fe40000000200 */
[----:B------:R-:W-:Y:S06]  /*167f0*/  BAR.SYNC.DEFER_BLOCKING 0x0 ;  /* 0x0000000000007b1d */ /* 0x000fec0000010000 */
[----:B------:R-:W3:Y:S02]  /*16800*/  LDS.128 R52, [R24] ;  /* 0x0000000018347984 */ /* 0x000ee40000000c00 */
        /* <DEDUP_REMOVED lines=17> */
[----:B------:R0:W-:Y:S02]  /*16920*/  STSM.16.M88.4 [R138], R144 ;  /* 0x000000908a007844 */ /* 0x0001e40000000200 */
[----:B------:R-:W-:Y:S06]  /*16930*/  BAR.SYNC.DEFER_BLOCKING 0x0 ;  /* 0x0000000000007b1d */ /* 0x000fec0000010000 */
[----:B------:R-:W3:Y:S02]  /*16940*/  LDS.128 R40, [R24] ;  /* 0x0000000018287984 */ /* 0x000ee40000000c00 */
[----:B------:R-:W-:Y:S06]  /*16950*/  BAR.SYNC.DEFER_BLOCKING 0x0 ;  /* 0x0000000000007b1d */ /* 0x000fec0000010000 */
[----:B------:R1:W-:Y:S02]  /*16960*/  STSM.16.M88.4 [R138], R148 ;  /* 0x000000948a007844 */ /* 0x0003e40000000200 */
[----:B------:R-:W-:Y:S01]  /*16970*/  BAR.SYNC.DEFER_BLOCKING 0x0 ;  /* 0x0000000000007b1d */ /* 0x000fe20000010000 */
[----:B0-----:R-:W-:-:S02]  /*16980*/  F2FP.BF16.F32.PACK_AB R144, R5, R36 ;  /* 0x000000240590723e */ /* 0x001fc400000010ff */
[----:B------:R-:W-:Y:S02]  /*16990*/  F2FP.BF16.F32.PACK_AB R145, R162, R155 ;  /* 0x0000009ba291723e */ /* 0x000fe400000010ff */
[----:B------:R-:W-:-:S03]  /*169a0*/  F2FP.BF16.F32.PACK_AB R146, R202, R201 ;  /* 0x000000c9ca92723e */ /* 0x000fc600000010ff */
[----:B------:R-:W0:Y:S01]  /*169b0*/  LDC R155, c[0x0][0x278] ;  /* 0x00009e00ff9b7b82 */ /* 0x000e220000000800 */
[----:B------:R-:W-:Y:S02]  /*169c0*/  F2FP.BF16.F32.PACK_AB R147, R2, R0 ;  /* 0x000000000293723e */ /* 0x000fe400000010ff */
[----:B------:R-:W-:-:S05]  /*169d0*/  SHF.L.U32 R6, R11, 0x1, RZ ;  /* 0x000000010b067819 */ /* 0x000fca00000006ff */
[----:B-1----:R-:W1:Y:S01]  /*169e0*/  LDC R149, c[0x0][0x278] ;  /* 0x00009e00ff957b82 */ /* 0x002e620000000800 */
[----:B------:R-:W-:-:S07]  /*169f0*/  PRMT R148, R13, 0x7632, R148 ;  /* 0x000076320d947816 */ /* 0x000fce0000000094 */
[----:B------:R-:W5:Y:S01]  /*16a00*/  LDC R151, c[0x0][0x278] ;  /* 0x00009e00ff977b82 */ /* 0x000f620000000800 */
[----:B------:R-:W3:Y:S07]  /*16a10*/  LDS.128 R32, [R24] ;  /* 0x0000000018207984 */ /* 0x000eee0000000c00 */
[----:B------:R-:W-:Y:S01]  /*16a20*/  BAR.SYNC.DEFER_BLOCKING 0x0 ;  /* 0x0000000000007b1d */ /* 0x000fe20000010000 */
[----:B------:R-:W-:Y:S02]  /*16a30*/  SHF.L.U32 R5, R153, 0x1, RZ ;  /* 0x0000000199057819 */ /* 0x000fe400000006ff */
[----:B------:R-:W-:Y:S01]  /*16a40*/  PRMT R150, R15, 0x7632, R150 ;  /* 0x000076320f967816 */ /* 0x000fe20000000096 */
[----:B0-----:R-:W-:Y:S01]  /*16a50*/  IMAD R155, R155, 0x1a, RZ ;  /* 0x0000001a9b9b7824 */ /* 0x001fe200078e02ff */
[----:B------:R-:W-:-:S03]  /*16a60*/  SHF.L.U32 R173, R173, 0x1, RZ ;  /* 0x00000001adad7819 */ /* 0x000fc600000006ff */
[----:B------:R-:W0:Y:S01]  /*16a70*/  LDC R201, c[0x0][0x278] ;  /* 0x00009e00ffc97b82 */ /* 0x000e220000000800 */
[----:B------:R-:W3:Y:S01]  /*16a80*/  LDL.LU R2, [R1+0x4d0] ;  /* 0x0004d00001027983 */ /* 0x000ee20000300800 */
[----:B------:R-:W-:Y:S01]  /*16a90*/  IMAD.HI R11, R11, 0x2, RZ ;  /* 0x000000020b0b7827 */ /* 0x000fe200078e02ff */
[----:B------:R-:W-:Y:S02]  /*16aa0*/  IADD3 R6, P3, P5, R6, R136, R9 ;  /* 0x0000008806067210 */ /* 0x000fe40007d7e009 */
[----:B------:R-:W3:Y:S04]  /*16ab0*/  LDL.LU R0, [R1+0x4cc] ;  /* 0x0004cc0001007983 */ /* 0x000ee80000300800 */
[----:B------:R2:W-:Y:S01]  /*16ac0*/  STSM.16.M88.4 [R138], R156 ;  /* 0x0000009c8a007844 */ /* 0x0005e20000000200 */
[----:B------:R-:W-:Y:S01]  /*16ad0*/  BAR.SYNC.DEFER_BLOCKING 0x0 ;  /* 0x0000000000007b1d */ /* 0x000fe20000010000 */
[----:B------:R-:W-:Y:S01]  /*16ae0*/  IADD3.X R7, R11, R137, R10, P3, P5 ;  /* 0x000000890b077210 */ /* 0x000fe20001fea40a */
[----:B------:R-:W-:Y:S01]  /*16af0*/  IMAD R9, R153, 0x3, RZ ;  /* 0x0000000399097824 */ /* 0x000fe200078e02ff */
[----:B------:R-:W-:-:S05]  /*16b00*/  IADD3 R136, P6, R25, R6, RZ ;  /* 0x0000000619887210 */ /* 0x000fca0007fde0ff */
[----:B--2---:R-:W2:Y:S01]  /*16b10*/  LDC R159, c[0x0][0x278] ;  /* 0x00009e00ff9f7b82 */ /* 0x004ea20000000800 */
[----:B-----5:R-:W-:-:S07]  /*16b20*/  IMAD R151, R151, 0x16, RZ ;  /* 0x0000001697977824 */ /* 0x020fce00078e02ff */
[----:B------:R-:W5:Y:S01]  /*16b30*/  LDC R157, c[0x0][0x278] ;  /* 0x00009e00ff9d7b82 */ /* 0x000f620000000800 */
[----:B------:R-:W3:Y:S07]  /*16b40*/  LDS.128 R36, [R24] ;  /* 0x0000000018247984 */ /* 0x000eee0000000c00 */
[----:B------:R-:W-:Y:S01]  /*16b50*/  BAR.SYNC.DEFER_BLOCKING 0x0 ;  /* 0x0000000000007b1d */ /* 0x000fe20000010000 */
[-C--:B------:R-:W-:Y:S02]  /*16b60*/  IADD3 R10, P3, R5, R6.reuse, RZ ;  /* 0x00000006050a7210 */ /* 0x080fe40007f7e0ff */
[----:B------:R-:W-:-:S03]  /*16b70*/  LEA R26, P5, R139, R6, 0x2 ;  /* 0x000000068b1a7211 */ /* 0x000fc600078a10ff */
[----:B------:R1:W-:Y:S02]  /*16b80*/  STSM.16.M88.4 [R138], R144 ;  /* 0x000000908a007844 */ /* 0x0003e40000000200 */
[----:B------:R-:W-:Y:S01]  /*16b90*/  BAR.SYNC.DEFER_BLOCKING 0x0 ;  /* 0x0000000000007b1d */ /* 0x000fe20000010000 */
[-C--:B------:R-:W-:Y:S02]  /*16ba0*/  LEA.HI.X.SX32 R11, R27, R7.reuse, 0x1, P3 ;  /* 0x000000071b0b7211 */ /* 0x080fe400018f0eff */
[----:B------:R-:W-:Y:S02]  /*16bb0*/  PRMT R139, R12, 0x7632, R139 ;  /* 0x000076320c8b7816 */ /* 0x000fe4000000008b */
[----:B------:R-:W-:-:S03]  /*16bc0*/  LEA.HI.X.SX32 R27, R5, R7, 0x1, P5 ;  /* 0x00000007051b7211 */ /* 0x000fc600028f0eff */
[----:B-1----:R-:W1:Y:S01]  /*16bd0*/  LDC R144, c[0x0][0x278] ;  /* 0x00009e00ff907b82 */ /* 0x002e620000000800 */
[----:B------:R-:W-:-:S07]  /*16be0*/  LEA.HI.X.SX32 R137, R9, R7, 0x1, P6 ;  /* 0x0000000709897211 */ /* 0x000fce00030f0eff */
[----:B------:R-:W0:Y:S01]  /*16bf0*/  LDC R146, c[0x0][0x278] ;  /* 0x00009e00ff927b82 */ /* 0x000e220000000800 */
[----:B------:R-:W-:Y:S01]  /*16c00*/  STG.E.U16 desc[UR60][R6.64], R12 ;  /* 0x0000000c06007986 */ /* 0x000fe2000c10153c */
[----:B------:R-:W-:-:S03]  /*16c10*/  IMAD.SHL.U32 R5, R153, 0x4, RZ ;  /* 0x0000000499057824 */ /* 0x000fc600078e00ff */
[----:B------:R2:W-:Y:S01]  /*16c20*/  STG.E.U16 desc[UR60][R10.64], R139 ;  /* 0x0000008b0a007986 */ /* 0x0005e2000c10153c */
[----:B------:R-:W-:-:S03]  /*16c30*/  IMAD R145, R153, 0xa, RZ ;  /* 0x0000000a99917824 */ /* 0x000fc600078e02ff */
[----:B------:R-:W-:Y:S01]  /*16c40*/  STG.E.U16 desc[UR60][R26.64], R13 ;  /* 0x0000000d1a007986 */ /* 0x000fe2000c10153c */
[-C--:B------:R-:W-:Y:S01]  /*16c50*/  LEA R138, P5, R149, R6.reuse, 0x3 ;  /* 0x00000006958a7211 */ /* 0x080fe200078a18ff */
[C---:B------:R-:W-:Y:S02]  /*16c60*/  IMAD R147, R153.reuse, 0xc, RZ ;  /* 0x0000000c99937824 */ /* 0x040fe400078e02ff */
[----:B------:R5:W-:Y:S01]  /*16c70*/  STG.E.U16 desc[UR60][R136.64], R148 ;  /* 0x0000009488007986 */ /* 0x000be2000c10153c */
[C---:B------:R-:W-:Y:S02]  /*16c80*/  IMAD R149, R153.reuse, 0xe, RZ ;  /* 0x0000000e99957824 */ /* 0x040fe400078e02ff */
[----:B------:R-:W-:Y:S01]  /*16c90*/  IMAD R9, R153, 0x5, RZ ;  /* 0x0000000599097824 */ /* 0x000fe200078e02ff */
[----:B--2---:R-:W-:Y:S01]  /*16ca0*/  LEA.HI.X.SX32 R139, R5, R7, 0x1, P5 ;  /* 0x00000007058b7211 */ /* 0x004fe200028f0eff */
[----:B------:R-:W-:Y:S01]  /*16cb0*/  IMAD R5, R153, 0x7, RZ ;  /* 0x0000000799057824 */ /* 0x000fe200078e02ff */
[-C--:B------:R-:W-:Y:S01]  /*16cc0*/  IADD3 R10, P3, R145, R6.reuse, RZ ;  /* 0x00000006910a7210 */ /* 0x080fe20007f7e0ff */
[----:B-----5:R-:W2:Y:S01]  /*16cd0*/  LDC R148, c[0x0][0x278] ;  /* 0x00009e00ff947b82 */ /* 0x020ea20000000800 */
[----:B------:R-:W-:-:S02]  /*16ce0*/  IADD3 R12, P5, R147, R6, RZ ;  /* 0x00000006930c7210 */ /* 0x000fc40007fbe0ff */
[-C--:B------:R-:W-:Y:S02]  /*16cf0*/  IADD3 R26, P6, R149, R6.reuse, RZ ;  /* 0x00000006951a7210 */ /* 0x080fe40007fde0ff */
[-C--:B------:R-:W-:Y:S02]  /*16d00*/  LEA.HI.X.SX32 R11, R9, R7.reuse, 0x1, P3 ;  /* 0x00000007090b7211 */ /* 0x080fe400018f0eff */
[----:B------:R-:W-:Y:S02]  /*16d10*/  PRMT R137, R14, 0x7632, R137 ;  /* 0x000076320e897816 */ /* 0x000fe40000000089 */
[-C--:B------:R-:W-:Y:S01]  /*16d20*/  LEA.HI.X.SX32 R13, R25, R7.reuse, 0x1, P5 ;  /* 0x00000007190d7211 */ /* 0x080fe200028f0eff */
[----:B-1----:R-:W-:Y:S01]  /*16d30*/  IMAD R25, R144, 0x12, RZ ;  /* 0x0000001290197824 */ /* 0x002fe200078e02ff */
[----:B------:R-:W-:Y:S01]  /*16d40*/  LEA.HI.X.SX32 R27, R5, R7, 0x1, P6 ;  /* 0x00000007051b7211 */ /* 0x000fe200030f0eff */
[----:B------:R0:W-:Y:S01]  /*16d50*/  STG.E.U16 desc[UR60][R138.64], R14 ;  /* 0x0000000e8a007986 */ /* 0x0001e2000c10153c */
[C---:B------:R-:W-:Y:S01]  /*16d60*/  SHF.L.U32 R5, R153.reuse, 0x3, RZ ;  /* 0x0000000399057819 */ /* 0x040fe200000006ff */
[----:B------:R-:W-:Y:S01]  /*16d70*/  IMAD R9, R153, 0x9, RZ ;  /* 0x0000000999097824 */ /* 0x000fe200078e02ff */
[----:B------:R-:W-:Y:S01]  /*16d80*/  LEA R136, P5, R159, R6, 0x4 ;  /* 0x000000069f887211 */ /* 0x000fe200078a20ff */
[----:B------:R1:W-:Y:S01]  /*16d90*/  STG.E.U16 desc[UR60][R10.64], R137 ;  /* 0x000000890a007986 */ /* 0x0003e2000c10153c */
[----:B------:R-:W5:Y:S03]  /*16da0*/  LDC R159, c[0x0][0x278] ;  /* 0x00009e00ff9f7b82 */ /* 0x000f660000000800 */
[----:B------:R1:W-:Y:S01]  /*16db0*/  STG.E.U16 desc[UR60][R12.64], R15 ;  /* 0x0000000f0c007986 */ /* 0x0003e2000c10153c */
[----:B0-----:R-:W-:-:S04]  /*16dc0*/  IMAD R139, R146, 0x14, RZ ;  /* 0x00000014928b7824 */ /* 0x001fc800078e02ff */
[----:B------:R-:W0:Y:S01]  /*16dd0*/  LDC R138, c[0x0][0x278] ;  /* 0x00009e00ff8a7b82 */ /* 0x000e220000000800 */
[-C--:B-1----:R-:W-:Y:S02]  /*16de0*/  IADD3 R10, P3, R25, R6.reuse, RZ ;  /* 0x00000006190a7210 */ /* 0x082fe40007f7e0ff */
[-C--:B------:R-:W-:Y:S01]  /*16df0*/  LEA.HI.X.SX32 R137, R5, R7.reuse, 0x1, P5 ;  /* 0x0000000705897211 */ /* 0x080fe200028f0eff */
[----:B------:R1:W-:Y:S01]  /*16e00*/  STG.E.U16 desc[UR60][R26.64], R150 ;  /* 0x000000961a007986 */ /* 0x0003e2000c10153c */
[-C--:B------:R-:W-:Y:S01]  /*16e10*/  IADD3 R12, P5, R139, R6.reuse, RZ ;  /* 0x000000068b0c7210 */ /* 0x080fe20007fbe0ff */
[----:B------:R-:W-:Y:S01]  /*16e20*/  IMAD R5, R153, 0xb, RZ ;  /* 0x0000000b99057824 */ /* 0x000fe200078e02ff */
[-C--:B------:R-:W-:Y:S01]  /*16e30*/  LEA.HI.X.SX32 R11, R9, R7.reuse, 0x1, P3 ;  /* 0x00000007090b7211 */ /* 0x080fe200018f0eff */
[----:B------:R4:W-:Y:S01]  /*16e40*/  STG.E.U16 desc[UR60][R136.64], R16 ;  /* 0x0000001088007986 */ /* 0x0009e2000c10153c */
[----:B------:R-:W-:Y:S01]  /*16e50*/  IADD3 R14, P6, R151, R6, RZ ;  /* 0x00000006970e7210 */ /* 0x000fe20007fde0ff */
[----:B------:R-:W0:Y:S01]  /*16e60*/  LDC R9, c[0x0][0x278] ;  /* 0x00009e00ff097b82 */ /* 0x000e220000000800 */
[----:B------:R-:W-:Y:S01]  /*16e70*/  LEA.HI.X.SX32 R13, R145, R7, 0x1, P5 ;  /* 0x00000007910d7211 */ /* 0x000fe200028f0eff */
[----:B--2---:R-:W-:Y:S01]  /*16e80*/  IMAD R145, R148, 0x18, RZ ;  /* 0x0000001894917824 */ /* 0x004fe200078e02ff */
[----:B-1----:R-:W-:-:S05]  /*16e90*/  PRMT R27, R16, 0x7632, R27 ;  /* 0x00007632101b7816 */ /* 0x002fca000000001b */
[----:B------:R-:W1:Y:S01]  /*16ea0*/  LDC R26, c[0x0][0x278] ;  /* 0x00009e00ff1a7b82 */ /* 0x000e620000000800 */
[----:B------:R-:W-:Y:S02]  /*16eb0*/  LEA.HI.X.SX32 R15, R5, R7, 0x1, P6 ;  /* 0x00000007050f7211 */ /* 0x000fe400030f0eff */
[----:B------:R-:W-:Y:S01]  /*16ec0*/  PRMT R5, R17, 0x7632, R5 ;  /* 0x0000763211057816 */ /* 0x000fe20000000005 */
[----:B------:R2:W-:Y:S04]  /*16ed0*/  STG.E.U16 desc[UR60][R10.64], R27 ;  /* 0x0000001b0a007986 */ /* 0x0005e8000c10153c */
[----:B----4-:R-:W4:Y:S01]  /*16ee0*/  LDC R16, c[0x0][0x278] ;  /* 0x00009e00ff107b82 */ /* 0x010f220000000800 */
[----:B------:R5:W-:Y:S07]  /*16ef0*/  STG.E.U16 desc[UR60][R12.64], R17 ;  /* 0x000000110c007986 */ /* 0x000bee000c10153c */
[----:B--2---:R-:W2:Y:S01]  /*16f00*/  LDC R27, c[0x0][0x278] ;  /* 0x00009e00ff1b7b82 */ /* 0x004ea20000000800 */
[-C--:B------:R-:W-:Y:S01]  /*16f10*/  IADD3 R10, P3, R145, R6.reuse, RZ ;  /* 0x00000006910a7210 */ /* 0x080fe20007f7e0ff */
[----:B------:R0:W-:Y:S01]  /*16f20*/  STG.E.U16 desc[UR60][R14.64], R5 ;  /* 0x000000050e007986 */ /* 0x0001e2000c10153c */
[----:B------:R-:W-:Y:S01]  /*16f30*/  IMAD R157, R157, 0x1c, RZ ;  /* 0x0000001c9d9d7824 */ /* 0x000fe200078e02ff */
[----:B-----5:R-:W-:-:S04]  /*16f40*/  IADD3 R12, P5, R155, R6, RZ ;  /* 0x000000069b0c7210 */ /* 0x020fc80007fbe0ff */
[----:B------:R-:W5:Y:S01]  /*16f50*/  LDC R144, c[0x0][0x278] ;  /* 0x00009e00ff907b82 */ /* 0x000f620000000800 */
[----:B------:R-:W-:Y:S01]  /*16f60*/  LEA.HI.X.SX32 R11, R147, R7, 0x1, P3 ;  /* 0x00000007930b7211 */ /* 0x000fe200018f0eff */
[----:B0-----:R-:W-:-:S06]  /*16f70*/  IMAD R5, R153, 0xd, RZ ;  /* 0x0000000d99057824 */ /* 0x001fcc00078e02ff */
[----:B------:R-:W0:Y:S01]  /*16f80*/  LDC R147, c[0x0][0x278] ;  /* 0x00009e00ff937b82 */ /* 0x000e220000000800 */
[----:B------:R-:W-:Y:S02]  /*16f90*/  LEA.HI.X.SX32 R13, R5, R7, 0x1, P5 ;  /* 0x00000007050d7211 */ /* 0x000fe400028f0eff */
[----:B------:R-:W-:-:S05]  /*16fa0*/  PRMT R5, R18, 0x7632, R5 ;  /* 0x0000763212057816 */ /* 0x000fca0000000005 */
[----:B------:R-:W0:Y:S01]  /*16fb0*/  LDC R146, c[0x0][0x278] ;  /* 0x00009e00ff927b82 */ /* 0x000e220000000800 */
[----:B------:R-:W-:Y:S01]  /*16fc0*/  IADD3 R14, P6, R157, R6, RZ ;  /* 0x000000069d0e7210 */ /* 0x000fe20007fde0ff */
[----:B------:R-:W-:Y:S01]  /*16fd0*/  IMAD R159, R159, 0x1e, RZ ;  /* 0x0000001e9f9f7824 */ /* 0x000fe200078e02ff */
[----:B------:R1:W-:Y:S05]  /*16fe0*/  STG.E.U16 desc[UR60][R10.64], R18 ;  /* 0x000000120a007986 */ /* 0x0003ea000c10153c */
[----:B------:R-:W0:Y:S01]  /*16ff0*/  LDC R137, c[0x0][0x278] ;  /* 0x00009e00ff897b82 */ /* 0x000e220000000800 */
[----:B------:R4:W-:Y:S01]  /*17000*/  STG.E.U16 desc[UR60][R12.64], R5 ;  /* 0x000000050c007986 */ /* 0x0009e2000c10153c */
[----:B------:R-:W-:Y:S01]  /*17010*/  LEA.HI.X.SX32 R15, R149, R7, 0x1, P6 ;  /* 0x00000007950f7211 */ /* 0x000fe200030f0eff */
[----:B------:R-:W-:-:S05]  /*17020*/  IMAD R9, R9, 0xf, RZ ;  /* 0x0000000f09097824 */ /* 0x000fca00078e02ff */
[----:B------:R-:W0:Y:S01]  /*17030*/  LDC R136, c[0x0][0x278] ;  /* 0x00009e00ff887b82 */ /* 0x000e220000000800 */
[----:B-1----:R-:W-:Y:S01]  /*17040*/  IADD3 R10, P5, R159, R6, RZ ;  /* 0x000000069f0a7210 */ /* 0x002fe20007fbe0ff */
[----:B----4-:R-:W-:-:S06]  /*17050*/  IMAD R13, R138, 0x24, RZ ;  /* 0x000000248a0d7824 */ /* 0x010fcc00078e02ff */
[----:B------:R-:W1:Y:S01]  /*17060*/  LDC R12, c[0x0][0x278] ;  /* 0x00009e00ff0c7b82 */ /* 0x000e620000000800 */
[----:B------:R-:W-:Y:S01]  /*17070*/  IMAD R5, R16, 0x22, RZ ;  /* 0x0000002210057824 */ /* 0x000fe200078e02ff */
[----:B------:R-:W-:Y:S01]  /*17080*/  SHF.L.U32 R17, R26, 0x4, RZ ;  /* 0x000000041a117819 */ /* 0x000fe200000006ff */
[----:B------:R4:W-:Y:S01]  /*17090*/  STG.E.U16 desc[UR60][R14.64], R19 ;  /* 0x000000130e007986 */ /* 0x0009e2000c10153c */
[-C--:B------:R-:W-:Y:S02]  /*170a0*/  IADD3 R26, P6, R13, R6.reuse, RZ ;  /* 0x000000060d1a7210 */ /* 0x080fe40007fde0ff */
[----:B------:R-:W-:Y:S01]  /*170b0*/  LEA.HI.X.SX32 R11, R9, R7, 0x1, P5 ;  /* 0x00000007090b7211 */ /* 0x000fe200028f0eff */
[----:B--2---:R-:W-:Y:S01]  /*170c0*/  IMAD R9, R27, 0x11, RZ ;  /* 0x000000111b097824 */ /* 0x004fe200078e02ff */
[-C--:B------:R-:W-:Y:S01]  /*170d0*/  LEA R16, P3, R161, R6.reuse, 0x5 ;  /* 0x00000006a1107211 */ /* 0x080fe200078628ff */
[----:B------:R-:W2:Y:S01]  /*170e0*/  LDC R138, c[0x0][0x278] ;  /* 0x00009e00ff8a7b82 */ /* 0x000ea20000000800 */
[----:B------:R-:W-:-:S02]  /*170f0*/  IADD3 R18, P5, R5, R6, RZ ;  /* 0x0000000605127210 */ /* 0x000fc40007fbe0ff */
[----:B------:R-:W-:-:S05]  /*17100*/  LEA.HI.X.SX32 R27, R25, R7, 0x1, P6 ;  /* 0x00000007191b7211 */ /* 0x000fca00030f0eff */
[----:B----4-:R-:W4:Y:S01]  /*17110*/  LDC R14, c[0x0][0x278] ;  /* 0x00009e00ff0e7b82 */ /* 0x010f220000000800 */
[----:B------:R-:W-:Y:S01]  /*17120*/  PRMT R148, R19, 0x7632, R148 ;  /* 0x0000763213947816 */ /* 0x000fe20000000094 */
[----:B-----5:R-:W-:Y:S01]  /*17130*/  IMAD R15, R144, 0x26, RZ ;  /* 0x00000026900f7824 */ /* 0x020fe200078e02ff */
[-C--:B------:R-:W-:Y:S02]  /*17140*/  LEA.HI.X.SX32 R17, R17, R7.reuse, 0x1, P3 ;  /* 0x0000000711117211 */ /* 0x080fe400018f0eff */
[----:B------:R-:W-:-:S03]  /*17150*/  LEA.HI.X.SX32 R19, R9, R7, 0x1, P5 ;  /* 0x0000000709137211 */ /* 0x000fc600028f0eff */
[----:B------:R-:W5:Y:S01]  /*17160*/  LDC R25, c[0x0][0x278] ;  /* 0x00009e00ff197b82 */ /* 0x000f620000000800 */
[----:B------:R-:W-:Y:S01]  /*17170*/  PRMT R149, R28, 0x7632, R149 ;  /* 0x000076321c957816 */ /* 0x000fe20000000095 */
[----:B0-----:R-:W-:Y:S01]  /*17180*/  IMAD R9, R147, 0x2a, RZ ;  /* 0x0000002a93097824 */ /* 0x001fe200078e02ff */
[----:B------:R0:W-:Y:S05]  /*17190*/  STG.E.U16 desc[UR60][R10.64], R148 ;  /* 0x000000940a007986 */ /* 0x0001ea000c10153c */
[----:B------:R-:W2:Y:S01]  /*171a0*/  LDC R144, c[0x0][0x278] ;  /* 0x00009e00ff907b82 */ /* 0x000ea20000000800 */
[----:B------:R1:W-:Y:S04]  /*171b0*/  STG.E.U16 desc[UR60][R16.64], R28 ;  /* 0x0000001c10007986 */ /* 0x0003e8000c10153c */
[----:B------:R1:W-:Y:S03]  /*171c0*/  STG.E.U16 desc[UR60][R18.64], R149 ;  /* 0x0000009512007986 */ /* 0x0003e6000c10153c */
[----:B------:R-:W2:Y:S01]  /*171d0*/  LDC R147, c[0x0][0x278] ;  /* 0x00009e00ff937b82 */ /* 0x000ea20000000800 */
[----:B0-----:R-:W-:Y:S01]  /*171e0*/  IMAD R11, R146, 0x28, RZ ;  /* 0x00000028920b7824 */ /* 0x001fe200078e02ff */
[----:B------:R0:W-:Y:S01]  /*171f0*/  STG.E.U16 desc[UR60][R26.64], R29 ;  /* 0x0000001d1a007986 */ /* 0x0001e2000c10153c */
[----:B-1----:R-:W-:-:S05]  /*17200*/  IADD3 R28, P6, R9, R6, RZ ;  /* 0x00000006091c7210 */ /* 0x002fca0007fde0ff */
[----:B------:R-:W1:Y:S01]  /*17210*/  LDC R153, c[0x0][0x278] ;  /* 0x00009e00ff997b82 */ /* 0x000e620000000800 */
[----:B------:R-:W-:Y:S01]  /*17220*/  IMAD R19, R137, 0x15, RZ ;  /* 0x0000001589137824 */ /* 0x000fe200078e02ff */
[----:B------:R-:W-:Y:S01]  /*17230*/  PRMT R16, R29, 0x7632, R16 ;  /* 0x000076321d107816 */ /* 0x000fe20000000010 */
[----:B------:R-:W-:Y:S01]  /*17240*/  IMAD R17, R136, 0x13, RZ ;  /* 0x0000001388117824 */ /* 0x000fe200078e02ff */
[-C--:B------:R-:W-:Y:S02]  /*17250*/  IADD3 R136, P3, R15, R6.reuse, RZ ;  /* 0x000000060f887210 */ /* 0x080fe40007f7e0ff */
[----:B0-----:R-:W-:Y:S02]  /*17260*/  IADD3 R26, P5, R11, R6, RZ ;  /* 0x000000060b1a7210 */ /* 0x001fe40007fbe0ff */
[----:B------:R-:W0:Y:S01]  /*17270*/  LDC R10, c[0x0][0x278] ;  /* 0x00009e00ff0a7b82 */ /* 0x000e220000000800 */
[-C--:B------:R-:W-:Y:S01]  /*17280*/  LEA.HI.X.SX32 R29, R19, R7.reuse, 0x1, P6 ;  /* 0x00000007131d7211 */ /* 0x080fe200030f0eff */
[----:B------:R-:W-:Y:S01]  /*17290*/  IMAD R19, R12, 0x2c, RZ ;  /* 0x0000002c0c137824 */ /* 0x000fe200078e02ff */
[----:B------:R-:W-:-:S05]  /*172a0*/  LEA.HI.X.SX32 R137, R17, R7, 0x1, P3 ;  /* 0x0000000711897211 */ /* 0x000fca00018f0eff */
[----:B------:R-:W3:Y:S01]  /*172b0*/  LDC R18, c[0x0][0x278] ;  /* 0x00009e00ff127b82 */ /* 0x000ee20000000800 */
[----:B------:R-:W-:-:S07]  /*172c0*/  LEA.HI.X.SX32 R27, R139, R7, 0x1, P5 ;  /* 0x000000078b1b7211 */ /* 0x000fce00028f0eff */
[----:B------:R-:W3:Y:S01]  /*172d0*/  LDC R148, c[0x0][0x278] ;  /* 0x00009e00ff947b82 */ /* 0x000ee20000000800 */
[----:B------:R-:W-:Y:S01]  /*172e0*/  PRMT R139, R30, 0x7632, R139 ;  /* 0x000076321e8b7816 */ /* 0x000fe2000000008b */
[----:B----4-:R-:W-:-:S06]  /*172f0*/  IMAD R17, R14, 0x2e, RZ ;  /* 0x0000002e0e117824 */ /* 0x010fcc00078e02ff */
[----:B------:R-:W4:Y:S01]  /*17300*/  LDC R12, c[0x0][0x278] ;  /* 0x00009e00ff0c7b82 */ /* 0x000f220000000800 */
[----:B------:R1:W-:Y:S01]  /*17310*/  STG.E.U16 desc[UR60][R136.64], R16 ;  /* 0x0000001088007986 */ /* 0x0003e2000c10153c */
[----:B-----5:R-:W-:-:S03]  /*17320*/  IMAD R25, R25, 0x17, RZ ;  /* 0x0000001719197824 */ /* 0x020fc600078e02ff */
[----:B------:R5:W-:Y:S01]  /*17330*/  STG.E.U16 desc[UR60][R26.64], R30 ;  /* 0x0000001e1a007986 */ /* 0x000be2000c10153c */
[----:B--2---:R-:W-:Y:S02]  /*17340*/  IMAD R147, R147, 0x19, RZ ;  /* 0x0000001993937824 */ /* 0x004fe400078e02ff */
[----:B-1----:R-:W-:Y:S01]  /*17350*/  IMAD R153, R153, 0x36, RZ ;  /* 0x0000003699997824 */ /* 0x002fe200078e02ff */
[----:B------:R1:W-:Y:S01]  /*17360*/  STG.E.U16 desc[UR60][R28.64], R139 ;  /* 0x0000008b1c007986 */ /* 0x0003e2000c10153c */
[----:B------:R-:W-:Y:S01]  /*17370*/  PRMT R149, R96, 0x7632, R149 ;  /* 0x0000763260957816 */ /* 0x000fe20000000095 */
[----:B------:R-:W2:Y:S01]  /*17380*/  LDC R14, c[0x0][0x278] ;  /* 0x00009e00ff0e7b82 */ /* 0x000ea20000000800 */
[----:B------:R-:W-:Y:S01]  /*17390*/  IADD3 R136, P5, R19, R6, RZ ;  /* 0x0000000613887210 */ /* 0x000fe20007fbe0ff */
[----:B-----5:R-:W-:-:S06]  /*173a0*/  IMAD R27, R144, 0x32, RZ ;  /* 0x00000032901b7824 */ /* 0x020fcc00078e02ff */
[----:B------:R-:W5:Y:S01]  /*173b0*/  LDC R26, c[0x0][0x278] ;  /* 0x00009e00ff1a7b82 */ /* 0x000f620000000800 */
[----:B-1----:R-:W-:Y:S01]  /*173c0*/  IMAD R29, R138, 0x30, RZ ;  /* 0x000000308a1d7824 */ /* 0x002fe200078e02ff */
[----:B------:R-:W-:Y:S02]  /*173d0*/  IADD3 R138, P3, R17, R6, RZ ;  /* 0x00000006118a7210 */ /* 0x000fe40007f7e0ff */
[----:B------:R-:W-:-:S04]  /*173e0*/  LEA.HI.X.SX32 R137, R151, R7, 0x1, P5 ;  /* 0x0000000797897211 */ /* 0x000fc800028f0eff */
[----:B------:R-:W1:Y:S01]  /*173f0*/  LDC R16, c[0x0][0x278] ;  /* 0x00009e00ff107b82 */ /* 0x000e620000000800 */
[-C--:B------:R-:W-:Y:S02]  /*17400*/  IADD3 R144, P5, R29, R6.reuse, RZ ;  /* 0x000000061d907210 */ /* 0x080fe40007fbe0ff */
[-C--:B------:R-:W-:Y:S02]  /*17410*/  LEA.HI.X.SX32 R139, R25, R7.reuse, 0x1, P3 ;  /* 0x00000007198b7211 */ /* 0x080fe400018f0eff */
[----:B------:R-:W-:Y:S02]  /*17420*/  PRMT R30, R31, 0x7632, R30 ;  /* 0x000076321f1e7816 */ /* 0x000fe4000000001e */
[----:B------:R-:W-:Y:S01]  /*17430*/  IADD3 R146, P6, R27, R6, RZ ;  /* 0x000000061b927210 */ /* 0x000fe20007fde0ff */
[----:B------:R-:W2:Y:S01]  /*17440*/  LDC R28, c[0x0][0x278] ;  /* 0x00009e00ff1c7b82 */ /* 0x000ea20000000800 */
[----:B------:R3:W-:Y:S01]  /*17450*/  STG.E.U16 desc[UR60][R136.64], R31 ;  /* 0x0000001f88007986 */ /* 0x0007e2000c10153c */
[-C--:B------:R-:W-:Y:S01]  /*17460*/  LEA.HI.X.SX32 R145, R145, R7.reuse, 0x1, P5 ;  /* 0x0000000791917211 */ /* 0x080fe200028f0eff */
[----:B0-----:R-:W-:Y:S01]  /*17470*/  IMAD R25, R10, 0x1b, RZ ;  /* 0x0000001b0a197824 */ /* 0x001fe200078e02ff */
[----:B------:R-:W-:Y:S01]  /*17480*/  LEA.HI.X.SX32 R147, R147, R7, 0x1, P6 ;  /* 0x0000000793937211 */ /* 0x000fe200030f0eff */
[----:B------:R0:W-:Y:S03]  /*17490*/  STG.E.U16 desc[UR60][R138.64], R30 ;  /* 0x0000001e8a007986 */ /* 0x0001e6000c10153c */
[----:B------:R-:W2:Y:S01]  /*174a0*/  LDC R161, c[0x0][0x278] ;  /* 0x00009e00ffa17b82 */ /* 0x000ea20000000800 */
[----:B------:R4:W-:Y:S01]  /*174b0*/  STG.E.U16 desc[UR60][R144.64], R96 ;  /* 0x0000006090007986 */ /* 0x0009e2000c10153c */
[----:B---3--:R-:W-:-:S06]  /*174c0*/  IMAD R137, R18, 0x38, RZ ;  /* 0x0000003812897824 */ /* 0x008fcc00078e02ff */
[----:B------:R-:W3:Y:S01]  /*174d0*/  LDC R18, c[0x0][0x278] ;  /* 0x00009e00ff127b82 */ /* 0x000ee20000000800 */
[-C--:B0-----:R-:W-:Y:S01]  /*174e0*/  IADD3 R30, P5, R169, R6.reuse, RZ ;  /* 0x00000006a91e7210 */ /* 0x081fe20007fbe0ff */
[----:B------:R-:W-:Y:S01]  /*174f0*/  IMAD R139, R148, 0x3a, RZ ;  /* 0x0000003a948b7824 */ /* 0x000fe200078e02ff */
[----:B------:R-:W-:Y:S01]  /*17500*/  IADD3 R148, P3, R153, R6, RZ ;  /* 0x0000000699947210 */ /* 0x000fe20007f7e0ff */
[----:B------:R0:W-:Y:S01]  /*17510*/  STG.E.U16 desc[UR60][R146.64], R149 ;  /* 0x0000009592007986 */ /* 0x0001e2000c10153c */
[-C--:B------:R-:W-:Y:S01]  /*17520*/  LEA.HI.X.SX32 R31, R155, R7.reuse, 0x1, P5 ;  /* 0x000000079b1f7211 */ /* 0x080fe200028f0eff */
[----:B----4-:R-:W-:Y:S01]  /*17530*/  IMAD R145, R12, 0x1d, RZ ;  /* 0x0000001d0c917824 */ /* 0x010fe200078e02ff */
[----:B------:R-:W-:Y:S01]  /*17540*/  PRMT R12, R97, 0x7632, R12 ;  /* 0x00007632610c7816 */ /* 0x000fe2000000000c */
[----:B------:R-:W4:Y:S02]  /*17550*/  LDC R10, c[0x0][0x278] ;  /* 0x00009e00ff0a7b82 */ /* 0x000f240000000800 */
[----:B------:R-:W-:Y:S01]  /*17560*/  STG.E.U16 desc[UR60][R30.64], R97 ;  /* 0x000000611e007986 */ /* 0x000fe2000c10153c */
[----:B0-----:R-:W-:-:S02]  /*17570*/  LEA.HI.X.SX32 R149, R25, R7, 0x1, P3 ;  /* 0x0000000719957211 */ /* 0x001fc400018f0eff */
[----:B------:R-:W-:-:S03]  /*17580*/  IADD3 R150, P5, R137, R6, RZ ;  /* 0x0000000689967210 */ /* 0x000fc60007fbe0ff */
[----:B------:R0:W-:Y:S01]  /*17590*/  STG.E.U16 desc[UR60][R148.64], R12 ;  /* 0x0000000c94007986 */ /* 0x0001e2000c10153c */
[-C--:B------:R-:W-:Y:S01]  /*175a0*/  IADD3 R154, P6, R139, R6.reuse, RZ ;  /* 0x000000068b9a7210 */ /* 0x080fe20007fde0ff */
[----:B-----5:R-:W-:Y:S01]  /*175b0*/  IMAD R147, R26, 0x3c, RZ ;  /* 0x0000003c1a937824 */ /* 0x020fe200078e02ff */
[-C--:B------:R-:W-:Y:S02]  /*175c0*/  LEA.HI.X.SX32 R151, R157, R7.reuse, 0x1, P5 ;  /* 0x000000079d977211 */ /* 0x080fe400028f0eff */
[----:B------:R-:W-:Y:S01]  /*175d0*/  LEA.HI.X.SX32 R155, R145, R7, 0x1, P6 ;  /* 0x00000007919b7211 */ /* 0x000fe200030f0eff */
[----:B0-----:R-:W0:Y:S01]  /*175e0*/  LDC R12, c[0x0][0x278] ;  /* 0x00009e00ff0c7b82 */ /* 0x001e220000000800 */
[----:B-1----:R-:W-:Y:S01]  /*175f0*/  SHF.L.U32 R149, R16, 0x5, RZ ;  /* 0x0000000510957819 */ /* 0x002fe200000006ff */
[----:B--2---:R-:W-:Y:S01]  /*17600*/  IMAD R145, R28, 0x3e, RZ ;  /* 0x0000003e1c917824 */ /* 0x004fe200078e02ff */
[----:B------:R-:W-:Y:S02]  /*17610*/  PRMT R31, R98, 0x7632, R31 ;  /* 0x00007632621f7816 */ /* 0x000fe4000000001f */
[----:B------:R-:W-:-:S03]  /*17620*/  IADD3 R30, P3, R147, R6, RZ ;  /* 0x00000006931e7210 */ /* 0x000fc60007f7e0ff */
[----:B------:R-:W1:Y:S01]  /*17630*/  LDC R16, c[0x0][0x278] ;  /* 0x00009e00ff107b82 */ /* 0x000e620000000800 */
[----:B------:R3:W-:Y:S01]  /*17640*/  STG.E.U16 desc[UR60][R150.64], R98 ;  /* 0x0000006296007986 */ /* 0x0007e2000c10153c */
[----:B------:R-:W-:Y:S01]  /*17650*/  IMAD R25, R14, 0x1f, RZ ;  /* 0x0000001f0e197824 */ /* 0x000fe200078e02ff */
[-C--:B------:R-:W-:Y:S02]  /*17660*/  IADD3 R96, P5, R145, R6.reuse, RZ ;  /* 0x0000000691607210 */ /* 0x080fe40007fbe0ff */
[----:B------:R2:W-:Y:S01]  /*17670*/  STG.E.U16 desc[UR60][R154.64], R31 ;  /* 0x0000001f9a007986 */ /* 0x0005e2000c10153c */
[----:B------:R-:W-:Y:S02]  /*17680*/  LEA R148, P6, R161, R6, 0x6 ;  /* 0x00000006a1947211 */ /* 0x000fe400078c30ff */
[----:B------:R-:W5:Y:S01]  /*17690*/  LDC R161, c[0x0][0x278] ;  /* 0x00009e00ffa17b82 */ /* 0x000f620000000800 */
[----:B------:R-:W-:Y:S01]  /*176a0*/  LEA.HI.X.SX32 R97, R25, R7, 0x1, P5 ;  /* 0x0000000719617211 */ /* 0x000fe200028f0eff */
[----:B---3--:R-:W-:-:S06]  /*176b0*/  IMAD R151, R18, 0x42, RZ ;  /* 0x0000004212977824 */ /* 0x008fcc00078e02ff */
[----:B------:R-:W3:Y:S01]  /*176c0*/  LDC R157, c[0x0][0x278] ;  /* 0x00009e00ff9d7b82 */ /* 0x000ee20000000800 */
[----:B--2---:R-:W-:Y:S01]  /*176d0*/  LEA.HI.X.SX32 R31, R159, R7, 0x1, P3 ;  /* 0x000000079f1f7211 */ /* 0x004fe200018f0eff */
[----:B----4-:R-:W-:-:S04]  /*176e0*/  IMAD R25, R10, 0x21, RZ ;  /* 0x000000210a197824 */ /* 0x010fc800078e02ff */
[----:B------:R2:W-:Y:S02]  /*176f0*/  STG.E.U16 desc[UR60][R30.64], R99 ;  /* 0x000000631e007986 */ /* 0x0005e4000c10153c */
[----:B------:R-:W4:Y:S01]  /*17700*/  LDC R159, c[0x0][0x278] ;  /* 0x00009e00ff9f7b82 */ /* 0x000f220000000800 */
[----:B------:R-:W-:Y:S02]  /*17710*/  PRMT R26, R99, 0x7632, R26 ;  /* 0x00007632631a7816 */ /* 0x000fe4000000001a */
[----:B------:R-:W-:-:S05]  /*17720*/  LEA.HI.X.SX32 R149, R149, R7, 0x1, P6 ;  /* 0x0000000795957211 */ /* 0x000fca00030f0eff */
[----:B------:R-:W4:Y:S01]  /*17730*/  LDC R14, c[0x0][0x278] ;  /* 0x00009e00ff0e7b82 */ /* 0x000f220000000800 */
[-C--:B--2---:R-:W-:Y:S02]  /*17740*/  IADD3 R30, P5, R151, R6.reuse, RZ ;  /* 0x00000006971e7210 */ /* 0x084fe40007fbe0ff */
[----:B------:R-:W-:Y:S02]  /*17750*/  PRMT R28, R100, 0x7632, R28 ;  /* 0x00007632641c7816 */ /* 0x000fe4000000001c */
[-C--:B------:R-:W-:Y:S01]  /*17760*/  LEA.HI.X.SX32 R31, R25, R7.reuse, 0x1, P5 ;  /* 0x00000007191f7211 */ /* 0x080fe200028f0eff */
[----:B0-----:R-:W-:Y:S01]  /*17770*/  IMAD R25, R12, 0x23, RZ ;  /* 0x000000230c197824 */ /* 0x001fe200078e02ff */
[----:B------:R-:W-:Y:S01]  /*17780*/  IADD3 R98, P5, R165, R6, RZ ;  /* 0x00000006a5627210 */ /* 0x000fe20007fbe0ff */
[----:B------:R-:W0:Y:S01]  /*17790*/  LDC R155, c[0x0][0x278] ;  /* 0x00009e00ff9b7b82 */ /* 0x000e220000000800 */
[----:B------:R2:W-:Y:S02]  /*177a0*/  STG.E.U16 desc[UR60][R96.64], R26 ;  /* 0x0000001a60007986 */ /* 0x0005e4000c10153c */
[----:B------:R-:W-:-:S02]  /*177b0*/  LEA.HI.X.SX32 R99, R25, R7, 0x1, P5 ;  /* 0x0000000719637211 */ /* 0x000fc400028f0eff */
[----:B------:R5:W-:Y:S01]  /*177c0*/  STG.E.U16 desc[UR60][R148.64], R100 ;  /* 0x0000006494007986 */ /* 0x000be2000c10153c */
[----:B-1----:R-:W-:Y:S02]  /*177d0*/  IMAD R25, R16, 0x27, RZ ;  /* 0x0000002710197824 */ /* 0x002fe400078e02ff */
[----:B------:R-:W1:Y:S01]  /*177e0*/  LDC R10, c[0x0][0x278] ;  /* 0x00009e00ff0a7b82 */ /* 0x000e620000000800 */
[----:B------:R3:W-:Y:S01]  /*177f0*/  STG.E.U16 desc[UR60][R30.64], R28 ;  /* 0x0000001c1e007986 */ /* 0x0007e2000c10153c */
[----:B--2---:R-:W-:-:S06]  /*17800*/  IADD3 R96, P3, R167, R6, RZ ;  /* 0x00000006a7607210 */ /* 0x004fcc0007f7e0ff */
[----:B------:R-:W2:Y:S01]  /*17810*/  LDC R26, c[0x0][0x278] ;  /* 0x00009e00ff1a7b82 */ /* 0x000ea20000000800 */
[----:B------:R-:W-:Y:S02]  /*17820*/  IADD3 R12, P6, R163, R6, RZ ;  /* 0x00000006a30c7210 */ /* 0x000fe40007fde0ff */
[----:B------:R-:W-:-:S05]  /*17830*/  LEA.HI.X.SX32 R97, R5, R7, 0x1, P3 ;  /* 0x0000000705617211 */ /* 0x000fca00018f0eff */
[----:B-----5:R-:W5:Y:S01]  /*17840*/  LDC R149, c[0x0][0x278] ;  /* 0x00009e00ff957b82 */ /* 0x020f620000000800 */
[----:B------:R-:W-:-:S07]  /*17850*/  PRMT R18, R101, 0x7632, R18 ;  /* 0x0000763265127816 */ /* 0x000fce0000000012 */
[----:B---3--:R-:W3:Y:S01]  /*17860*/  LDC R28, c[0x0][0x278] ;  /* 0x00009e00ff1c7b82 */ /* 0x008ee20000000800 */
[----:B------:R-:W-:-:S07]  /*17870*/  LEA.HI.X.SX32 R13, R13, R7, 0x1, P6 ;  /* 0x000000070d0d7211 */ /* 0x000fce00030f0eff */
[----:B------:R-:W2:Y:S01]  /*17880*/  LDC R16, c[0x0][0x278] ;  /* 0x00009e00ff107b82 */ /* 0x000ea20000000800 */
[----:B------:R-:W-:Y:S01]  /*17890*/  IMAD R161, R161, 0x4a, RZ ;  /* 0x0000004aa1a17824 */ /* 0x000fe200078e02ff */
[----:B------:R1:W-:Y:S01]  /*178a0*/  STG.E.U16 desc[UR60][R96.64], R101 ;  /* 0x0000006560007986 */ /* 0x0003e2000c10153c */
[----:B------:R-:W-:Y:S02]  /*178b0*/  IMAD R157, R157, 0x4c, RZ ;  /* 0x0000004c9d9d7824 */ /* 0x000fe400078e02ff */
[----:B----4-:R-:W-:Y:S01]  /*178c0*/  IMAD R159, R159, 0x4e, RZ ;  /* 0x0000004e9f9f7824 */ /* 0x010fe200078e02ff */
[----:B------:R-:W-:Y:S01]  /*178d0*/  STG.E.U16 desc[UR60][R98.64], R18 ;  /* 0x0000001262007986 */ /* 0x000fe2000c10153c */
[----:B------:R-:W-:Y:S01]  /*178e0*/  IMAD R5, R14, 0x25, RZ ;  /* 0x000000250e057824 */ /* 0x000fe200078e02ff */
[-C--:B------:R-:W-:Y:S01]  /*178f0*/  IADD3 R30, P3, R161, R6.reuse, RZ ;  /* 0x00000006a11e7210 */ /* 0x080fe20007f7e0ff */
[----:B0-----:R-:W-:Y:S01]  /*17900*/  IMAD R155, R155, 0x50, RZ ;  /* 0x000000509b9b7824 */ /* 0x001fe200078e02ff */
[----:B------:R0:W-:Y:S01]  /*17910*/  STG.E.U16 desc[UR60][R12.64], R102 ;  /* 0x000000660c007986 */ /* 0x0001e2000c10153c */
[----:B------:R-:W4:Y:S01]  /*17920*/  LDC R100, c[0x0][0x278] ;  /* 0x00009e00ff647b82 */ /* 0x000f220000000800 */
[----:B------:R-:W-:-:S07]  /*17930*/  IADD3 R14, P6, R159, R6, RZ ;  /* 0x000000069f0e7210 */ /* 0x000fce0007fde0ff */
[----:B-1----:R-:W1:Y:S01]  /*17940*/  LDC R96, c[0x0][0x278] ;  /* 0x00009e00ff607b82 */ /* 0x002e620000000800 */
[----:B0-----:R-:W-:-:S07]  /*17950*/  IADD3 R12, P5, R157, R6, RZ ;  /* 0x000000069d0c7210 */ /* 0x001fce0007fbe0ff */
[----:B------:R-:W0:Y:S01]  /*17960*/  LDC R97, c[0x0][0x278] ;  /* 0x00009e00ff617b82 */ /* 0x000e220000000800 */
[----:B------:R-:W-:Y:S02]  /*17970*/  LEA.HI.X.SX32 R31, R5, R7, 0x1, P3 ;  /* 0x00000007051f7211 */ /* 0x000fe400018f0eff */
[----:B------:R-:W-:-:S05]  /*17980*/  PRMT R102, R102, 0x7632, R102 ;  /* 0x0000763266667816 */ /* 0x000fca0000000066 */
[----:B------:R-:W4:Y:S01]  /*17990*/  LDC R18, c[0x0][0x278] ;  /* 0x00009e00ff127b82 */ /* 0x000f220000000800 */
[-C--:B------:R-:W-:Y:S02]  /*179a0*/  LEA.HI.X.SX32 R13, R15, R7.reuse, 0x1, P5 ;  /* 0x000000070f0d7211 */ /* 0x080fe400028f0eff */
[----:B------:R-:W-:Y:S02]  /*179b0*/  LEA.HI.X.SX32 R15, R25, R7, 0x1, P6 ;  /* 0x00000007190f7211 */ /* 0x000fe400030f0eff */
[----:B------:R-:W-:Y:S01]  /*179c0*/  PRMT R5, R103, 0x7632, R5 ;  /* 0x0000763267057816 */ /* 0x000fe20000000005 */
[----:B------:R2:W-:Y:S01]  /*179d0*/  STG.E.U16 desc[UR60][R30.64], R102 ;  /* 0x000000661e007986 */ /* 0x0005e2000c10153c */
[----:B-----5:R-:W-:Y:S01]  /*179e0*/  IMAD R149, R149, 0x52, RZ ;  /* 0x0000005295957824 */ /* 0x020fe200078e02ff */
[----:B------:R-:W5:Y:S01]  /*179f0*/  LDC R98, c[0x0][0x278] ;  /* 0x00009e00ff627b82 */ /* 0x000f620000000800 */
[----:B------:R-:W-:Y:S01]  /*17a00*/  IMAD R25, R10, 0x29, RZ ;  /* 0x000000290a197824 */ /* 0x000fe200078e02ff */
[----:B------:R3:W-:Y:S01]  /*17a10*/  STG.E.U16 desc[UR60][R12.64], R103 ;  /* 0x000000670c007986 */ /* 0x0007e2000c10153c */
[----:B------:R-:W-:-:S03]  /*17a20*/  IADD3 R10, P5, R155, R6, RZ ;  /* 0x000000069b0a7210 */ /* 0x000fc60007fbe0ff */
[----:B------:R1:W-:Y:S01]  /*17a30*/  STG.E.U16 desc[UR60][R14.64], R5 ;  /* 0x000000050e007986 */ /* 0x0003e2000c10153c */
[----:B------:R-:W-:Y:S01]  /*17a40*/  LEA.HI.X.SX32 R11, R11, R7, 0x1, P5 ;  /* 0x000000070b0b7211 */ /* 0x000fe200028f0eff */
[----:B------:R-:W5:Y:S01]  /*17a50*/  LDC R99, c[0x0][0x278] ;  /* 0x00009e00ff637b82 */ /* 0x000f620000000800 */
[----:B--2---:R-:W-:Y:S02]  /*17a60*/  IMAD R31, R16, 0x2b, RZ ;  /* 0x0000002b101f7824 */ /* 0x004fe400078e02ff */
[----:B---3--:R-:W-:-:S05]  /*17a70*/  IMAD R103, R26, 0x54, RZ ;  /* 0x000000541a677824 */ /* 0x008fca00078e02ff */
[----:B------:R-:W2:Y:S01]  /*17a80*/  LDC R16, c[0x0][0x278] ;  /* 0x00009e00ff107b82 */ /* 0x000ea20000000800 */
[----:B-1----:R-:W-:Y:S01]  /*17a90*/  IMAD R5, R28, 0x56, RZ ;  /* 0x000000561c057824 */ /* 0x002fe200078e02ff */
[-C--:B------:R-:W-:Y:S02]  /*17aa0*/  IADD3 R12, P3, R149, R6.reuse, RZ ;  /* 0x00000006950c7210 */ /* 0x080fe40007f7e0ff */
[-C--:B------:R-:W-:Y:S02]  /*17ab0*/  IADD3 R14, P5, R103, R6.reuse, RZ ;  /* 0x00000006670e7210 */ /* 0x080fe40007fbe0ff */
[----:B------:R-:W-:Y:S02]  /*17ac0*/  IADD3 R30, P6, R5, R6, RZ ;  /* 0x00000006051e7210 */ /* 0x000fe40007fde0ff */
[----:B------:R-:W-:Y:S01]  /*17ad0*/  PRMT R101, R104, 0x7632, R101 ;  /* 0x0000763268657816 */ /* 0x000fe20000000065 */
[----:B------:R0:W-:Y:S01]  /*17ae0*/  STG.E.U16 desc[UR60][R10.64], R104 ;  /* 0x000000680a007986 */ /* 0x0001e2000c10153c */
[-C--:B------:R-:W-:Y:S01]  /*17af0*/  LEA.HI.X.SX32 R13, R25, R7.reuse, 0x1, P3 ;  /* 0x00000007190d7211 */ /* 0x080fe200018f0eff */
[----:B------:R-:W1:Y:S01]  /*17b00*/  LDC R26, c[0x0][0x278] ;  /* 0x00009e00ff1a7b82 */ /* 0x000e620000000800 */
[-C--:B------:R-:W-:Y:S01]  /*17b10*/  LEA.HI.X.SX32 R15, R9, R7.reuse, 0x1, P5 ;  /* 0x00000007090f7211 */ /* 0x080fe200028f0eff */
[----:B------:R-:W-:Y:S01]  /*17b20*/  IMAD R9, R96, 0x58, RZ ;  /* 0x0000005860097824 */ /* 0x000fe200078e02ff */
[----:B------:R-:W-:-:S02]  /*17b30*/  LEA.HI.X.SX32 R31, R31, R7, 0x1, P6 ;  /* 0x000000071f1f7211 */ /* 0x000fc400030f0eff */
[----:B------:R-:W-:Y:S01]  /*17b40*/  PRMT R136, R105, 0x7632, R136 ;  /* 0x0000763269887816 */ /* 0x000fe20000000088 */
[----:B------:R3:W-:Y:S02]  /*17b50*/  STG.E.U16 desc[UR60][R12.64], R101 ;  /* 0x000000650c007986 */ /* 0x0007e4000c10153c */
[----:B------:R-:W2:Y:S01]  /*17b60*/  LDC R28, c[0x0][0x278] ;  /* 0x00009e00ff1c7b82 */ /* 0x000ea20000000800 */
[----:B0-----:R-:W-:Y:S01]  /*17b70*/  IMAD R11, R97, 0x5a, RZ ;  /* 0x0000005a610b7824 */ /* 0x001fe200078e02ff */
[----:B------:R0:W-:Y:S01]  /*17b80*/  STG.E.U16 desc[UR60][R14.64], R105 ;  /* 0x000000690e007986 */ /* 0x0001e2000c10153c */
[----:B----4-:R-:W-:Y:S01]  /*17b90*/  IMAD R25, R18, 0x2d, RZ ;  /* 0x0000002d12197824 */ /* 0x010fe200078e02ff */
[----:B------:R-:W-:-:S04]  /*17ba0*/  IADD3 R18, P5, R9, R6, RZ ;  /* 0x0000000609127210 */ /* 0x000fc80007fbe0ff */
[----:B------:R-:W4:Y:S01]  /*17bb0*/  LDC R102, c[0x0][0x278] ;  /* 0x00009e00ff667b82 */ /* 0x000f220000000800 */
[----:B------:R5:W-:Y:S01]  /*17bc0*/  STG.E.U16 desc[UR60][R30.64], R136 ;  /* 0x000000881e007986 */ /* 0x000be2000c10153c */
[----:B------:R-:W-:Y:S02]  /*17bd0*/  LEA.HI.X.SX32 R19, R19, R7, 0x1, P5 ;  /* 0x0000000713137211 */ /* 0x000fe400028f0eff */
[----:B---3--:R-:W-:-:S04]  /*17be0*/  PRMT R12, R106, 0x7632, R12 ;  /* 0x000076326a0c7816 */ /* 0x008fc8000000000c */
[----:B0-----:R-:W0:Y:S01]  /*17bf0*/  LDC R14, c[0x0][0x278] ;  /* 0x00009e00ff0e7b82 */ /* 0x001e220000000800 */
[----:B-----5:R-:W-:-:S07]  /*17c00*/  IADD3 R30, P3, R11, R6, RZ ;  /* 0x000000060b1e7210 */ /* 0x020fce0007f7e0ff */
[----:B------:R-:W3:Y:S01]  /*17c10*/  LDC R101, c[0x0][0x278] ;  /* 0x00009e00ff657b82 */ /* 0x000ee20000000800 */
[----:B------:R-:W-:Y:S01]  /*17c20*/  LEA.HI.X.SX32 R31, R25, R7, 0x1, P3 ;  /* 0x00000007191f7211 */ /* 0x000fe200018f0eff */
[----:B------:R5:W-:Y:S01]  /*17c30*/  STG.E.U16 desc[UR60][R18.64], R106 ;  /* 0x0000006a12007986 */ /* 0x000be2000c10153c */
[----:B------:R-:W-:Y:S02]  /*17c40*/  IMAD R13, R98, 0x5c, RZ ;  /* 0x0000005c620d7824 */ /* 0x000fe400078e02ff */
[----:B------:R-:W-:Y:S01]  /*17c50*/  IMAD R15, R100, 0x5e, RZ ;  /* 0x0000005e640f7824 */ /* 0x000fe200078e02ff */
[----:B------:R2:W-:Y:S02]  /*17c60*/  STG.E.U16 desc[UR60][R30.64], R12 ;  /* 0x0000000c1e007986 */ /* 0x0005e4000c10153c */
[----:B------:R-:W3:Y:S01]  /*17c70*/  LDC R100, c[0x0][0x278] ;  /* 0x00009e00ff647b82 */ /* 0x000ee20000000800 */
[----:B------:R-:W-:Y:S01]  /*17c80*/  IADD3 R96, P5, R13, R6, RZ ;  /* 0x000000060d607210 */ /* 0x000fe20007fbe0ff */
[----:B-1----:R-:W-:-:S02]  /*17c90*/  IMAD R25, R26, 0x60, RZ ;  /* 0x000000601a197824 */ /* 0x002fc400078e02ff */
[----:B------:R-:W-:-:S04]  /*17ca0*/  IMAD R99, R99, 0x2f, RZ ;  /* 0x0000002f63637824 */ /* 0x000fc800078e02ff */
[----:B-----5:R-:W1:Y:S01]  /*17cb0*/  LDC R18, c[0x0][0x278] ;  /* 0x00009e00ff127b82 */ /* 0x020e620000000800 */
[----:B--2---:R-:W-:-:S07]  /*17cc0*/  IMAD R31, R16, 0x31, RZ ;  /* 0x00000031101f7824 */ /* 0x004fce00078e02ff */
[----:B------:R-:W2:Y:S01]  /*17cd0*/  LDC R16, c[0x0][0x278] ;  /* 0x00009e00ff107b82 */ /* 0x000ea20000000800 */
[----:B------:R-:W-:Y:S01]  /*17ce0*/  LEA.HI.X.SX32 R97, R17, R7, 0x1, P5 ;  /* 0x0000000711617211 */ /* 0x000fe200028f0eff */
[----:B------:R-:W-:Y:S01]  /*17cf0*/  IMAD R19, R28, 0x62, RZ ;  /* 0x000000621c137824 */ /* 0x000fe200078e02ff */
[----:B------:R-:W-:Y:S01]  /*17d00*/  IADD3 R98, P6, R15, R6, RZ ;  /* 0x000000060f627210 */ /* 0x000fe20007fde0ff */
[----:B----4-:R-:W-:-:S04]  /*17d10*/  IMAD R17, R102, 0x64, RZ ;  /* 0x0000006466117824 */ /* 0x010fc800078e02ff */
[----:B------:R-:W4:Y:S01]  /*17d20*/  LDC R10, c[0x0][0x278] ;  /* 0x00009e00ff0a7b82 */ /* 0x000f220000000800 */
[-C--:B------:R-:W-:Y:S01]  /*17d30*/  IADD3 R28, P3, R25, R6.reuse, RZ ;  /* 0x00000006191c7210 */ /* 0x080fe20007f7e0ff */
[----:B------:R5:W-:Y:S01]  /*17d40*/  STG.E.U16 desc[UR60][R96.64], R107 ;  /* 0x0000006b60007986 */ /* 0x000be2000c10153c */
[-C--:B------:R-:W-:Y:S02]  /*17d50*/  LEA.HI.X.SX32 R99, R99, R7.reuse, 0x1, P6 ;  /* 0x0000000763637211 */ /* 0x080fe400030f0eff */
[-C--:B------:R-:W-:Y:S02]  /*17d60*/  IADD3 R30, P5, R19, R6.reuse, RZ ;  /* 0x00000006131e7210 */ /* 0x080fe40007fbe0ff */
[----:B------:R-:W-:Y:S01]  /*17d70*/  PRMT R104, R107, 0x7632, R104 ;  /* 0x000076326b687816 */ /* 0x000fe20000000068 */
[----:B------:R-:W4:Y:S01]  /*17d80*/  LDC R12, c[0x0][0x278] ;  /* 0x00009e00ff0c7b82 */ /* 0x000f220000000800 */
[----:B------:R-:W-:Y:S02]  /*17d90*/  IADD3 R26, P6, R17, R6, RZ ;  /* 0x00000006111a7210 */ /* 0x000fe40007fde0ff */
[----:B------:R-:W-:-:S02]  /*17da0*/  LEA.HI.X.SX32 R29, R29, R7, 0x1, P3 ;  /* 0x000000071d1d7211 */ /* 0x000fc400018f0eff */
[----:B------:R-:W-:-:S03]  /*17db0*/  LEA.HI.X.SX32 R31, R31, R7, 0x1, P5 ;  /* 0x000000071f1f7211 */ /* 0x000fc600028f0eff */
[----:B-----5:R-:W5:Y:S01]  /*17dc0*/  LDC R96, c[0x0][0x278] ;  /* 0x00009e00ff607b82 */ /* 0x020f620000000800 */
[----:B------:R-:W-:Y:S01]  /*17dd0*/  PRMT R102, R108, 0x7632, R102 ;  /* 0x000076326c667816 */ /* 0x000fe20000000066 */
[----:B0-----:R-:W-:Y:S01]  /*17de0*/  IMAD R97, R14, 0x66, RZ ;  /* 0x000000660e617824 */ /* 0x001fe200078e02ff */
[----:B------:R-:W-:-:S05]  /*17df0*/  LEA.HI.X.SX32 R27, R27, R7, 0x1, P6 ;  /* 0x000000071b1b7211 */ /* 0x000fca00030f0eff */
[----:B------:R-:W0:Y:S01]  /*17e00*/  LDC R107, c[0x0][0x278] ;  /* 0x00009e00ff6b7b82 */ /* 0x000e220000000800 */
[----:B------:R3:W-:Y:S04]  /*17e10*/  STG.E.U16 desc[UR60][R98.64], R104 ;  /* 0x0000006862007986 */ /* 0x0007e8000c10153c */
[----:B------:R-:W-:Y:S03]  /*17e20*/  STG.E.U16 desc[UR60][R28.64], R108 ;  /* 0x0000006c1c007986 */ /* 0x000fe6000c10153c */
[----:B------:R-:W0:Y:S01]  /*17e30*/  LDC R14, c[0x0][0x278] ;  /* 0x00009e00ff0e7b82 */ /* 0x000e220000000800 */
[----:B------:R1:W-:Y:S04]  /*17e40*/  STG.E.U16 desc[UR60][R30.64], R102 ;  /* 0x000000661e007986 */ /* 0x0003e8000c10153c */
[----:B------:R2:W-:Y:S01]  /*17e50*/  STG.E.U16 desc[UR60][R26.64], R109 ;  /* 0x0000006d1a007986 */ /* 0x0005e2000c10153c */
[----:B---3--:R-:W-:Y:S01]  /*17e60*/  IMAD R99, R100, 0x68, RZ ;  /* 0x0000006864637824 */ /* 0x008fe200078e02ff */
[-C--:B------:R-:W-:Y:S01]  /*17e70*/  IADD3 R100, P3, R97, R6.reuse, RZ ;  /* 0x0000000661647210 */ /* 0x080fe20007f7e0ff */
[----:B------:R-:W-:Y:S01]  /*17e80*/  IMAD R101, R101, 0x33, RZ ;  /* 0x0000003365657824 */ /* 0x000fe200078e02ff */
[----:B------:R-:W3:Y:S02]  /*17e90*/  LDC R98, c[0x0][0x278] ;  /* 0x00009e00ff627b82 */ /* 0x000ee40000000800 */
[----:B------:R-:W-:Y:S01]  /*17ea0*/  IADD3 R104, P5, R99, R6, RZ ;  /* 0x0000000663687210 */ /* 0x000fe20007fbe0ff */
[----:B-1----:R-:W-:-:S02]  /*17eb0*/  IMAD R31, R18, 0x6a, RZ ;  /* 0x0000006a121f7824 */ /* 0x002fc400078e02ff */
[----:B--2---:R-:W-:Y:S01]  /*17ec0*/  IMAD R27, R16, 0x6c, RZ ;  /* 0x0000006c101b7824 */ /* 0x004fe200078e02ff */
[-C--:B------:R-:W-:Y:S02]  /*17ed0*/  LEA.HI.X.SX32 R101, R101, R7.reuse, 0x1, P3 ;  /* 0x0000000765657211 */ /* 0x080fe400018f0eff */
[----:B------:R-:W1:Y:S01]  /*17ee0*/  LDC R16, c[0x0][0x278] ;  /* 0x00009e00ff107b82 */ /* 0x000e620000000800 */
[----:B----4-:R-:W-:Y:S01]  /*17ef0*/  IMAD R29, R10, 0x35, RZ ;  /* 0x000000350a1d7824 */ /* 0x010fe200078e02ff */
[-C--:B------:R-:W-:Y:S02]  /*17f00*/  IADD3 R108, P3, R31, R6.reuse, RZ ;  /* 0x000000061f6c7210 */ /* 0x080fe40007f7e0ff */
[-C--:B------:R-:W-:Y:S02]  /*17f10*/  LEA.HI.X.SX32 R105, R169, R7.reuse, 0x1, P5 ;  /* 0x00000007a9697211 */ /* 0x080fe400028f0eff */
[----:B------:R-:W-:Y:S02]  /*17f20*/  IADD3 R152, P5, R27, R6, RZ ;  /* 0x000000061b987210 */ /* 0x000fe40007fbe0ff */
[----:B------:R-:W-:Y:S01]  /*17f30*/  PRMT R106, R109, 0x7632, R106 ;  /* 0x000076326d6a7816 */ /* 0x000fe2000000006a */
[----:B------:R-:W2:Y:S01]  /*17f40*/  LDC R10, c[0x0][0x278] ;  /* 0x00009e00ff0a7b82 */ /* 0x000ea20000000800 */
[----:B------:R-:W-:-:S02]  /*17f50*/  LEA.HI.X.SX32 R109, R29, R7, 0x1, P3 ;  /* 0x000000071d6d7211 */ /* 0x000fc400018f0eff */
[----:B------:R-:W-:Y:S01]  /*17f60*/  PRMT R28, R110, 0x7632, R28 ;  /* 0x000076326e1c7816 */ /* 0x000fe2000000001c */
[----:B-----5:R-:W-:Y:S01]  /*17f70*/  IMAD R29, R96, 0x6e, RZ ;  /* 0x0000006e601d7824 */ /* 0x020fe200078e02ff */
[----:B------:R-:W-:Y:S01]  /*17f80*/  LEA.HI.X.SX32 R153, R153, R7, 0x1, P5 ;  /* 0x0000000799997211 */ /* 0x000fe200028f0eff */
[----:B0-----:R-:W-:Y:S01]  /*17f90*/  IMAD R107, R107, 0x72, RZ ;  /* 0x000000726b6b7824 */ /* 0x001fe200078e02ff */
[----:B------:R-:W-:Y:S01]  /*17fa0*/  STG.E.U16 desc[UR60][R100.64], R106 ;  /* 0x0000006a64007986 */ /* 0x000fe2000c10153c */
[----:B------:R-:W0:Y:S01]  /*17fb0*/  LDC R18, c[0x0][0x278] ;  /* 0x00009e00ff127b82 */ /* 0x000e220000000800 */
[----:B------:R-:W-:Y:S02]  /*17fc0*/  IMAD R169, R12, 0x37, RZ ;  /* 0x000000370ca97824 */ /* 0x000fe400078e02ff */
[----:B------:R4:W-:Y:S01]  /*17fd0*/  STG.E.U16 desc[UR60][R104.64], R110 ;  /* 0x0000006e68007986 */ /* 0x0009e2000c10153c */
[----:B------:R-:W-:-:S03]  /*17fe0*/  IADD3 R168, P3, R29, R6, RZ ;  /* 0x000000061da87210 */ /* 0x000fc60007f7e0ff */
[----:B------:R-:W-:Y:S01]  /*17ff0*/  STG.E.U16 desc[UR60][R108.64], R28 ;  /* 0x0000001c6c007986 */ /* 0x000fe2000c10153c */
[----:B------:R-:W5:Y:S03]  /*18000*/  LDC R26, c[0x0][0x278] ;  /* 0x00009e00ff1a7b82 */ /* 0x000f660000000800 */
[----:B------:R3:W-:Y:S01]  /*18010*/  STG.E.U16 desc[UR60][R152.64], R111 ;  /* 0x0000006f98007986 */ /* 0x0007e2000c10153c */
[----:B----4-:R-:W-:Y:S01]  /*18020*/  IMAD R105, R14, 0x39, RZ ;  /* 0x000000390e697824 */ /* 0x010fe200078e02ff */
[----:B------:R-:W-:-:S03]  /*18030*/  PRMT R30, R111, 0x7632, R30 ;  /* 0x000076326f1e7816 */ /* 0x000fc6000000001e */
[----:B------:R-:W4:Y:S01]  /*18040*/  LDC R12, c[0x0][0x278] ;  /* 0x00009e00ff0c7b82 */ /* 0x000f220000000800 */
[----:B------:R-:W-:Y:S02]  /*18050*/  LEA.HI.X.SX32 R169, R169, R7, 0x1, P3 ;  /* 0x00000007a9a97211 */ /* 0x000fe400018f0eff */
[----:B---3--:R-:W-:-:S05]  /*18060*/  IADD3 R152, P5, R107, R6, RZ ;  /* 0x000000066b987210 */ /* 0x008fca0007fbe0ff */
[----:B------:R-:W3:Y:S01]  /*18070*/  LDC R28, c[0x0][0x278] ;  /* 0x00009e00ff1c7b82 */ /* 0x000ee20000000800 */
[----:B------:R-:W-:Y:S01]  /*18080*/  LEA.HI.X.SX32 R153, R105, R7, 0x1, P5 ;  /* 0x0000000769997211 */ /* 0x000fe200028f0eff */
[----:B-1----:R-:W-:Y:S01]  /*18090*/  IMAD R105, R16, 0x74, RZ ;  /* 0x0000007410697824 */ /* 0x002fe200078e02ff */
[----:B------:R1:W-:Y:S05]  /*180a0*/  STG.E.U16 desc[UR60][R168.64], R30 ;  /* 0x0000001ea8007986 */ /* 0x0003ea000c10153c */
[----:B------:R-:W4:Y:S01]  /*180b0*/  LDC R16, c[0x0][0x278] ;  /* 0x00009e00ff107b82 */ /* 0x000f220000000800 */
[----:B------:R-:W-:-:S07]  /*180c0*/  IMAD R101, R98, 0x70, RZ ;  /* 0x0000007062657824 */ /* 0x000fce00078e02ff */
[----:B-1----:R-:W1:Y:S01]  /*180d0*/  LDC R30, c[0x0][0x278] ;  /* 0x00009e00ff1e7b82 */ /* 0x002e620000000800 */
[----:B------:R-:W-:Y:S01]  /*180e0*/  IADD3 R108, P3, R101, R6, RZ ;  /* 0x00000006656c7210 */ /* 0x000fe20007f7e0ff */
[----:B--2---:R-:W-:-:S06]  /*180f0*/  IMAD R169, R10, 0x3b, RZ ;  /* 0x0000003b0aa97824 */ /* 0x004fcc00078e02ff */
[----:B------:R-:W2:Y:S01]  /*18100*/  LDC R14, c[0x0][0x278] ;  /* 0x00009e00ff0e7b82 */ /* 0x000ea20000000800 */
[----:B------:R-:W-:Y:S01]  /*18110*/  LEA.HI.X.SX32 R109, R137, R7, 0x1, P3 ;  /* 0x00000007896d7211 */ /* 0x000fe200018f0eff */
[----:B0-----:R-:W-:Y:S01]  /*18120*/  IMAD R137, R18, 0x76, RZ ;  /* 0x0000007612897824 */ /* 0x001fe200078e02ff */
[----:B------:R-:W-:-:S05]  /*18130*/  IADD3 R138, P3, R105, R6, RZ ;  /* 0x00000006698a7210 */ /* 0x000fca0007f7e0ff */
[----:B------:R-:W0:Y:S01]  /*18140*/  LDC R10, c[0x0][0x228] ;  /* 0x00008a00ff0a7b82 */ /* 0x000e220000000800 */
[----:B------:R-:W-:Y:S01]  /*18150*/  PRMT R96, R120, 0x7632, R96 ;  /* 0x0000763278607816 */ /* 0x000fe20000000060 */
[----:B------:R3:W-:Y:S01]  /*18160*/  STG.E.U16 desc[UR60][R108.64], R120 ;  /* 0x000000786c007986 */ /* 0x0007e2000c10153c */
[-C--:B------:R-:W-:Y:S01]  /*18170*/  LEA.HI.X.SX32 R139, R139, R7.reuse, 0x1, P3 ;  /* 0x000000078b8b7211 */ /* 0x080fe200018f0eff */
[----:B-----5:R-:W-:Y:S01]  /*18180*/  IMAD R111, R26, 0x78, RZ ;  /* 0x000000781a6f7824 */ /* 0x020fe200078e02ff */
[-C--:B------:R-:W-:Y:S01]  /*18190*/  IADD3 R168, P3, R137, R6.reuse, RZ ;  /* 0x0000000689a87210 */ /* 0x080fe20007f7e0ff */
[----:B------:R4:W-:Y:S01]  /*181a0*/  STG.E.U16 desc[UR60][R152.64], R96 ;  /* 0x0000006098007986 */ /* 0x0009e2000c10153c */
[----:B------:R-:W-:Y:S02]  /*181b0*/  PRMT R18, R121, 0x7632, R18 ;  /* 0x0000763279127816 */ /* 0x000fe40000000012 */
[----:B------:R-:W-:Y:S01]  /*181c0*/  IADD3 R146, P5, R111, R6, RZ ;  /* 0x000000066f927210 */ /* 0x000fe20007fbe0ff */
[----:B------:R5:W-:Y:S01]  /*181d0*/  STG.E.U16 desc[UR60][R138.64], R121 ;  /* 0x000000798a007986 */ /* 0x000be2000c10153c */
[----:B---3--:R-:W-:Y:S01]  /*181e0*/  IMAD R109, R28, 0x7a, RZ ;  /* 0x0000007a1c6d7824 */ /* 0x008fe200078e02ff */
[----:B------:R-:W-:Y:S01]  /*181f0*/  LEA.HI.X.SX32 R169, R169, R7, 0x1, P3 ;  /* 0x00000007a9a97211 */ /* 0x000fe200018f0eff */
[----:B----4-:R-:W-:-:S03]  /*18200*/  IMAD R153, R12, 0x3d, RZ ;  /* 0x0000003d0c997824 */ /* 0x010fc600078e02ff */
[-C--:B------:R-:W-:Y:S01]  /*18210*/  IADD3 R152, P3, R109, R6.reuse, RZ ;  /* 0x000000066d987210 */ /* 0x080fe20007f7e0ff */
[----:B-----5:R-:W-:Y:S01]  /*18220*/  IMAD R121, R16, 0x7c, RZ ;  /* 0x0000007c10797824 */ /* 0x020fe200078e02ff */
[-C--:B------:R-:W-:Y:S01]  /*18230*/  LEA.HI.X.SX32 R147, R147, R7.reuse, 0x1, P5 ;  /* 0x0000000793937211 */ /* 0x080fe200028f0eff */
[----:B-1----:R-:W-:Y:S01]  /*18240*/  IMAD R139, R30, 0x7e, RZ ;  /* 0x0000007e1e8b7824 */ /* 0x002fe200078e02ff */
[-C--:B------:R-:W-:Y:S02]  /*18250*/  LEA.HI.X.SX32 R153, R153, R7.reuse, 0x1, P3 ;  /* 0x0000000799997211 */ /* 0x080fe400018f0eff */
[----:B------:R-:W-:Y:S01]  /*18260*/  IADD3 R144, P3, R121, R6, RZ ;  /* 0x0000000679907210 */ /* 0x000fe20007f7e0ff */
[----:B------:R2:W-:Y:S01]  /*18270*/  STG.E.U16 desc[UR60][R168.64], R18 ;  /* 0x00000012a8007986 */ /* 0x0005e2000c10153c */
[----:B------:R-:W-:Y:S02]  /*18280*/  PRMT R12, R122, 0x7632, R12 ;  /* 0x000076327a0c7816 */ /* 0x000fe4000000000c */
[----:B------:R-:W-:Y:S01]  /*18290*/  LEA.HI.X.SX32 R145, R145, R7, 0x1, P3 ;  /* 0x0000000791917211 */ /* 0x000fe200018f0eff */
[----:B------:R1:W-:Y:S01]  /*182a0*/  STG.E.U16 desc[UR60][R146.64], R122 ;  /* 0x0000007a92007986 */ /* 0x0003e2000c10153c */
[----:B0-----:R-:W-:-:S02]  /*182b0*/  IADD3 R148, R173, R10, R172 ;  /* 0x0000000aad947210 */ /* 0x001fc40007ffe0ac */
[----:B------:R-:W0:Y:S01]  /*182c0*/  LDC R173, c[0x0][0x278] ;  /* 0x00009e00ffad7b82 */ /* 0x000e220000000800 */
[----:B--2---:R-:W-:Y:S01]  /*182d0*/  IMAD R169, R14, 0x3f, RZ ;  /* 0x0000003f0ea97824 */ /* 0x004fe200078e02ff */
[----:B------:R-:W-:-:S06]  /*182e0*/  IADD3 R168, P5, R139, R6, RZ ;  /* 0x000000068ba87210 */ /* 0x000fcc0007fbe0ff */
[----:B-1----:R-:W1:Y:S01]  /*182f0*/  LDC R147, c[0x0][0x278] ;  /* 0x00009e00ff937b82 */ /* 0x002e620000000800 */
[----:B------:R-:W-:Y:S01]  /*18300*/  STG.E.U16 desc[UR60][R152.64], R12 ;  /* 0x0000000c98007986 */ /* 0x000fe2000c10153c */
[----:B------:R-:W-:Y:S02]  /*18310*/  LEA.HI.X.SX32 R169, R169, R7, 0x1, P5 ;  /* 0x00000007a9a97211 */ /* 0x000fe400028f0eff */
[----:B------:R-:W-:Y:S01]  /*18320*/  PRMT R14, R123, 0x7632, R14 ;  /* 0x000076327b0e7816 */ /* 0x000fe2000000000e */
[----:B------:R2:W-:Y:S04]  /*18330*/  STG.E.U16 desc[UR60][R144.64], R123 ;  /* 0x0000007b90007986 */ /* 0x0005e8000c10153c */
[----:B------:R3:W-:Y:S01]  /*18340*/  STG.E.U16 desc[UR60][R168.64], R14 ;  /* 0x0000000ea8007986 */ /* 0x0007e2000c10153c */
[----:B------:R-:W-:Y:S01]  /*18350*/  LEA RZ, P3, R171, R6, 0x7 ;  /* 0x00000006abff7211 */ /* 0x000fe200078638ff */
[----:B------:R-:W-:Y:S01]  /*18360*/  IMAD R162, R179, 0x10a, R148 ;  /* 0x0000010ab3a27824 */ /* 0x000fe200078e0294 */
[----:B------:R-:W4:Y:S08]  /*18370*/  LDC R171, c[0x0][0x278] ;  /* 0x00009e00ffab7b82 */ /* 0x000f300000000800 */
[----:B--2---:R-:W2:Y:S08]  /*18380*/  LDC R123, c[0x0][0x278] ;  /* 0x00009e00ff7b7b82 */ /* 0x004eb00000000800 */
[----:B---3--:R-:W3:Y:S08]  /*18390*/  LDC R169, c[0x0][0x278] ;  /* 0x00009e00ffa97b82 */ /* 0x008ef00000000800 */
[----:B------:R-:W5:Y:S08]  /*183a0*/  LDC R153, c[0x0][0x278] ;  /* 0x00009e00ff997b82 */ /* 0x000f700000000800 */
[----:B------:R-:W4:Y:S08]  /*183b0*/  LDC R145, c[0x0][0x278] ;  /* 0x00009e00ff917b82 */ /* 0x000f300000000800 */
[----:B------:R-:W4:Y:S01]  /*183c0*/  LDC R179, c[0x0][0x278] ;  /* 0x00009e00ffb37b82 */ /* 0x000f220000000800 */
[----:B-1----:R-:W-:-:S02]  /*183d0*/  IMAD.SHL.U32 R147, R147, 0x40, RZ ;  /* 0x0000004093937824 */ /* 0x002fc400078e00ff */
[--C-:B------:R-:W-:Y:S02]  /*183e0*/  IMAD R120, R177, 0x108, R148.reuse ;  /* 0x00000108b1787824 */ /* 0x100fe400078e0294 */
[----:B0-----:R-:W-:-:S03]  /*183f0*/  IMAD R164, R173, 0x104, R148 ;  /* 0x00000104ada47824 */ /* 0x001fc600078e0294 */
[----:B------:R-:W0:Y:S01]  /*18400*/  LDC R177, c[0x0][0x278] ;  /* 0x00009e00ffb17b82 */ /* 0x000e220000000800 */
[----:B------:R-:W-:Y:S01]  /*18410*/  LEA.HI.X.SX32 R173, R147, R7, 0x1, P3 ;  /* 0x0000000793ad7211 */ /* 0x000fe200018f0eff */
[----:B------:R-:W-:Y:S02]  /*18420*/  IMAD R147, R170, 0x82, RZ ;  /* 0x00000082aa937824 */ /* 0x000fe400078e02ff */
[----:B--2---:R-:W-:Y:S01]  /*18430*/  IMAD R123, R123, 0x86, RZ ;  /* 0x000000867b7b7824 */ /* 0x004fe200078e02ff */
[----:B------:R-:W-:Y:S01]  /*18440*/  LEA R172, R245, R148, 0x7 ;  /* 0x00000094f5ac7211 */ /* 0x000fe200078e38ff */
[--C-:B------:R-:W-:Y:S02]  /*18450*/  IMAD R160, R181, 0x10c, R148.reuse ;  /* 0x0000010cb5a07824 */ /* 0x100fe400078e0294 */
[----:B------:R-:W1:Y:S01]  /*18460*/  LDC R181, c[0x0][0x278] ;  /* 0x00009e00ffb57b82 */ /* 0x000e620000000800 */
[----:B------:R-:W-:Y:S01]  /*18470*/  IMAD R158, R183, 0x10e, R148 ;  /* 0x0000010eb79e7824 */ /* 0x000fe200078e0294 */
[-C--:B------:R-:W-:Y:S01]  /*18480*/  IADD3 R170, P3, R147, R6.reuse, RZ ;  /* 0x0000000693aa7210 */ /* 0x080fe20007f7e0ff */
[----:B---3--:R-:W-:Y:S01]  /*18490*/  IMAD R169, R169, 0x41, RZ ;  /* 0x00000041a9a97824 */ /* 0x008fe200078e02ff */
[----:B------:R-:W-:Y:S01]  /*184a0*/  IADD3 R174, P6, R123, R6, RZ ;  /* 0x000000067bae7210 */ /* 0x000fe20007fde0ff */
[----:B-----5:R-:W-:-:S03]  /*184b0*/  IMAD R153, R153, 0x43, RZ ;  /* 0x0000004399997824 */ /* 0x020fc600078e02ff */
[----:B------:R-:W2:Y:S01]  /*184c0*/  LDC R183, c[0x0][0x278] ;  /* 0x00009e00ffb77b82 */ /* 0x000ea20000000800 */
[--C-:B----4-:R-:W-:Y:S01]  /*184d0*/  IMAD R168, R171, 0x102, R148.reuse ;  /* 0x00000102aba87824 */ /* 0x110fe200078e0294 */
[----:B------:R3:W-:Y:S01]  /*184e0*/  STG.E.U16 desc[UR60][R172.64], R112 ;  /* 0x00000070ac007986 */ /* 0x0007e2000c10153c */
[--C-:B------:R-:W-:Y:S01]  /*184f0*/  IMAD R166, R175, 0x106, R148.reuse ;  /* 0x00000106afa67824 */ /* 0x100fe200078e0294 */
[-C--:B------:R-:W-:Y:S01]  /*18500*/  LEA.HI.X.SX32 R171, R169, R7.reuse, 0x1, P3 ;  /* 0x00000007a9ab7211 */ /* 0x080fe200018f0eff */
[----:B------:R-:W-:Y:S01]  /*18510*/  IMAD R145, R145, 0x84, RZ ;  /* 0x0000008491917824 */ /* 0x000fe200078e02ff */
[----:B------:R-:W-:Y:S01]  /*18520*/  LEA.HI.X.SX32 R175, R153, R7, 0x1, P6 ;  /* 0x0000000799af7211 */ /* 0x000fe200030f0eff */
[----:B------:R-:W-:Y:S01]  /*18530*/  IMAD R153, R179, 0x8a, RZ ;  /* 0x0000008ab3997824 */ /* 0x000fe200078e02ff */
[----:B------:R-:W4:Y:S01]  /*18540*/  LDC R245, c[0x0][0x278] ;  /* 0x00009e00fff57b82 */ /* 0x000f220000000800 */
[----:B------:R-:W-:Y:S01]  /*18550*/  IMAD R156, R187, 0x112, R148 ;  /* 0x00000112bb9c7824 */ /* 0x000fe200078e0294 */
[----:B---3--:R-:W-:Y:S01]  /*18560*/  PRMT R112, R112, 0x7632, R112 ;  /* 0x0000763270707816 */ /* 0x008fe20000000070 */
[----:B------:R-:W-:-:S05]  /*18570*/  IMAD R154, R185, 0x110, R148 ;  /* 0x00000110b99a7824 */ /* 0x000fca00078e0294 */
[----:B------:R-:W3:Y:S01]  /*18580*/  LDC R187, c[0x0][0x278] ;  /* 0x00009e00ffbb7b82 */ /* 0x000ee20000000800 */
[----:B------:R-:W-:Y:S01]  /*18590*/  IMAD R169, R176, 0x45, RZ ;  /* 0x00000045b0a97824 */ /* 0x000fe200078e02ff */
[-C--:B------:R-:W-:Y:S01]  /*185a0*/  IADD3 R172, P5, R145, R6.reuse, RZ ;  /* 0x0000000691ac7210 */ /* 0x080fe20007fbe0ff */
[----:B------:R5:W-:Y:S05]  /*185b0*/  STG.E.U16 desc[UR60][R170.64], R112 ;  /* 0x00000070aa007986 */ /* 0x000bea000c10153c */
[----:B------:R-:W4:Y:S01]  /*185c0*/  LDC R185, c[0x0][0x278] ;  /* 0x00009e00ffb97b82 */ /* 0x000f220000000800 */
[----:B------:R-:W-:Y:S01]  /*185d0*/  LEA.HI.X.SX32 R173, R151, R7, 0x1, P5 ;  /* 0x0000000797ad7211 */ /* 0x000fe200028f0eff */
[----:B0-----:R-:W-:Y:S01]  /*185e0*/  IMAD R151, R177, 0x88, RZ ;  /* 0x00000088b1977824 */ /* 0x001fe200078e02ff */
[----:B-----5:R-:W-:-:S04]  /*185f0*/  IADD3 R170, P3, R153, R6, RZ ;  /* 0x0000000699aa7210 */ /* 0x020fc80007f7e0ff */
[-C--:B------:R-:W-:Y:S02]  /*18600*/  LEA.HI.X.SX32 R171, R169, R7.reuse, 0x1, P3 ;  /* 0x00000007a9ab7211 */ /* 0x080fe400018f0eff */
[----:B------:R-:W0:Y:S01]  /*18610*/  LDC R169, c[0x0][0x278] ;  /* 0x00009e00ffa97b82 */ /* 0x000e220000000800 */
[-C--:B------:R-:W-:Y:S01]  /*18620*/  IADD3 R112, P5, R151, R6.reuse, RZ ;  /* 0x0000000697707210 */ /* 0x080fe20007fbe0ff */
[----:B-1----:R-:W-:Y:S01]  /*18630*/  IMAD R177, R181, 0x8c, RZ ;  /* 0x0000008cb5b17824 */ /* 0x002fe200078e02ff */
[----:B------:R1:W-:Y:S01]  /*18640*/  STG.E.U16 desc[UR60][R172.64], R113 ;  /* 0x00000071ac007986 */ /* 0x0003e2000c10153c */
[----:B--2---:R-:W-:Y:S02]  /*18650*/  IMAD R179, R183, 0x8e, RZ ;  /* 0x0000008eb7b37824 */ /* 0x004fe400078e02ff */
[----:B------:R-:W-:Y:S01]  /*18660*/  IMAD R183, R184, 0x90, RZ ;  /* 0x00000090b8b77824 */ /* 0x000fe200078e02ff */
[----:B------:R2:W-:Y:S01]  /*18670*/  STG.E.U16 desc[UR60][R174.64], R188 ;  /* 0x000000bcae007986 */ /* 0x0005e2000c10153c */
[----:B-1----:R-:W-:Y:S01]  /*18680*/  LEA.HI.X.SX32 R113, R167, R7, 0x1, P5 ;  /* 0x00000007a7717211 */ /* 0x002fe200028f0eff */
[----:B------:R-:W-:Y:S01]  /*18690*/  IMAD R167, R178, 0x47, RZ ;  /* 0x00000047b2a77824 */ /* 0x000fe200078e02ff */
[----:B------:R-:W-:-:S02]  /*186a0*/  IADD3 R172, P5, R177, R6, RZ ;  /* 0x00000006b1ac7210 */ /* 0x000fc40007fbe0ff */
[-C--:B--2---:R-:W-:Y:S01]  /*186b0*/  IADD3 R174, P6, R179, R6.reuse, RZ ;  /* 0x00000006b3ae7210 */ /* 0x084fe20007fde0ff */
[----:B------:R1:W-:Y:S01]  /*186c0*/  STG.E.U16 desc[UR60][R112.64], R114 ;  /* 0x0000007270007986 */ /* 0x0003e2000c10153c */
[-C--:B------:R-:W-:Y:S01]  /*186d0*/  LEA.HI.X.SX32 R173, R165, R7.reuse, 0x1, P5 ;  /* 0x00000007a5ad7211 */ /* 0x080fe200028f0eff */
[--C-:B------:R-:W-:Y:S01]  /*186e0*/  IMAD R150, R189, 0x114, R148.reuse ;  /* 0x00000114bd967824 */ /* 0x100fe200078e0294 */
[----:B------:R-:W-:Y:S01]  /*186f0*/  LEA.HI.X.SX32 R175, R167, R7, 0x1, P6 ;  /* 0x00000007a7af7211 */ /* 0x000fe200030f0eff */
[----:B------:R-:W-:Y:S01]  /*18700*/  IMAD R152, R191, 0x116, R148 ;  /* 0x00000116bf987824 */ /* 0x000fe200078e0294 */
[----:B------:R-:W-:Y:S01]  /*18710*/  PRMT R176, R115, 0x7632, R176 ;  /* 0x0000763273b07816 */ /* 0x000fe200000000b0 */
[----:B------:R-:W2:Y:S01]  /*18720*/  LDC R191, c[0x0][0x278] ;  /* 0x00009e00ffbf7b82 */ /* 0x000ea20000000800 */
[----:B---3--:R-:W-:Y:S01]  /*18730*/  IMAD R187, R187, 0x92, RZ ;  /* 0x00000092bbbb7824 */ /* 0x008fe200078e02ff */
[----:B-1----:R-:W-:Y:S02]  /*18740*/  PRMT R113, R114, 0x7632, R113 ;  /* 0x0000763272717816 */ /* 0x002fe40000000071 */
[----:B------:R-:W-:-:S04]  /*18750*/  IADD3 R112, P5, R183, R6, RZ ;  /* 0x00000006b7707210 */ /* 0x000fc80007fbe0ff */
[----:B------:R-:W1:Y:S01]  /*18760*/  LDC R189, c[0x0][0x278] ;  /* 0x00009e00ffbd7b82 */ /* 0x000e620000000800 */
[----:B----4-:R-:W-:Y:S01]  /*18770*/  IMAD R185, R185, 0x94, RZ ;  /* 0x00000094b9b97824 */ /* 0x010fe200078e02ff */
[----:B------:R3:W-:Y:S01]  /*18780*/  STG.E.U16 desc[UR60][R170.64], R113 ;  /* 0x00000071aa007986 */ /* 0x0007e2000c10153c */
[----:B------:R-:W-:Y:S01]  /*18790*/  IMAD R165, R180, 0x49, RZ ;  /* 0x00000049b4a57824 */ /* 0x000fe200078e02ff */
[----:B------:R-:W-:Y:S02]  /*187a0*/  IADD3 R114, P3, R187, R6, RZ ;  /* 0x00000006bb727210 */ /* 0x000fe40007f7e0ff */
[----:B------:R4:W-:Y:S02]  /*187b0*/  STG.E.U16 desc[UR60][R172.64], R115 ;  /* 0x00000073ac007986 */ /* 0x0009e4000c10153c */
[----:B------:R-:W5:Y:S01]  /*187c0*/  LDC R167, c[0x0][0x278] ;  /* 0x00009e00ffa77b82 */ /* 0x000f620000000800 */
[----:B------:R-:W-:Y:S01]  /*187d0*/  IMAD R144, R193, 0x118, R148 ;  /* 0x00000118c1907824 */ /* 0x000fe200078e0294 */
[----:B------:R0:W-:Y:S01]  /*187e0*/  STG.E.U16 desc[UR60][R174.64], R176 ;  /* 0x000000b0ae007986 */ /* 0x0001e2000c10153c */
[----:B---3--:R-:W-:-:S02]  /*187f0*/  LEA.HI.X.SX32 R113, R163, R7, 0x1, P5 ;  /* 0x00000007a3717211 */ /* 0x008fc400028f0eff */
[----:B------:R-:W-:-:S03]  /*18800*/  IADD3 R170, P5, R185, R6, RZ ;  /* 0x00000006b9aa7210 */ /* 0x000fc60007fbe0ff */
[----:B------:R-:W3:Y:S01]  /*18810*/  LDC R193, c[0x0][0x278] ;  /* 0x00009e00ffc17b82 */ /* 0x000ee20000000800 */
[-C--:B----4-:R-:W-:Y:S01]  /*18820*/  LEA.HI.X.SX32 R115, R165, R7.reuse, 0x1, P3 ;  /* 0x00000007a5737211 */ /* 0x090fe200018f0eff */
[----:B------:R4:W-:Y:S01]  /*18830*/  STG.E.U16 desc[UR60][R112.64], R116 ;  /* 0x0000007470007986 */ /* 0x0009e2000c10153c */
[----:B0-----:R-:W-:Y:S01]  /*18840*/  IMAD R175, R169, 0x98, RZ ;  /* 0x00000098a9af7824 */ /* 0x001fe200078e02ff */
[----:B------:R-:W-:Y:S01]  /*18850*/  LEA.HI.X.SX32 R171, R161, R7, 0x1, P5 ;  /* 0x00000007a1ab7211 */ /* 0x000fe200028f0eff */
[----:B------:R-:W-:-:S03]  /*18860*/  IMAD R146, R195, 0x11a, R148 ;  /* 0x0000011ac3927824 */ /* 0x000fc600078e0294 */
[----:B------:R-:W0:Y:S01]  /*18870*/  LDC R161, c[0x0][0x278] ;  /* 0x00009e00ffa17b82 */ /* 0x000e220000000800 */
[----:B----4-:R-:W-:-:S07]  /*18880*/  PRMT R113, R116, 0x7632, R113 ;  /* 0x0000763274717816 */ /* 0x010fce0000000071 */
[----:B------:R-:W4:Y:S01]  /*18890*/  LDC R165, c[0x0][0x278] ;  /* 0x00009e00ffa57b82 */ /* 0x000f220000000800 */
[----:B------:R-:W-:Y:S01]  /*188a0*/  IADD3 R112, P3, R175, R6, RZ ;  /* 0x00000006af707210 */ /* 0x000fe20007f7e0ff */
[----:B------:R2:W-:Y:S06]  /*188b0*/  STG.E.U16 desc[UR60][R114.64], R113 ;  /* 0x0000007172007986 */ /* 0x0005ec000c10153c */
[----:B------:R-:W0:Y:S01]  /*188c0*/  LDC R195, c[0x0][0x278] ;  /* 0x00009e00ffc37b82 */ /* 0x000e220000000800 */
[----:B------:R-:W-:-:S07]  /*188d0*/  IMAD R181, R186, 0x96, RZ ;  /* 0x00000096bab57824 */ /* 0x000fce00078e02ff */
[----:B------:R-:W4:Y:S01]  /*188e0*/  LDC R169, c[0x0][0x278] ;  /* 0x00009e00ffa97b82 */ /* 0x000f220000000800 */
[----:B--2---:R-:W-:Y:S01]  /*188f0*/  LEA.HI.X.SX32 R113, R157, R7, 0x1, P3 ;  /* 0x000000079d717211 */ /* 0x004fe200018f0eff */
[----:B------:R-:W-:-:S06]  /*18900*/  IMAD R163, R182, 0x4b, RZ ;  /* 0x0000004bb6a37824 */ /* 0x000fcc00078e02ff */
[----:B------:R-:W2:Y:S01]  /*18910*/  LDC R157, c[0x0][0x278] ;  /* 0x00009e00ff9d7b82 */ /* 0x000ea20000000800 */
[-C--:B------:R-:W-:Y:S01]  /*18920*/  IADD3 R172, P6, R181, R6.reuse, RZ ;  /* 0x00000006b5ac7210 */ /* 0x080fe20007fde0ff */
[----:B------:R-:W-:Y:S02]  /*18930*/  IMAD R191, R191, 0x9a, RZ ;  /* 0x0000009abfbf7824 */ /* 0x000fe400078e02ff */
[----:B-1----:R-:W-:Y:S01]  /*18940*/  IMAD R189, R189, 0x9c, RZ ;  /* 0x0000009cbdbd7824 */ /* 0x002fe200078e02ff */
[-C--:B------:R-:W-:Y:S01]  /*18950*/  LEA.HI.X.SX32 R173, R163, R7.reuse, 0x1, P6 ;  /* 0x00000007a3ad7211 */ /* 0x080fe200030f0eff */
[----:B-----5:R-:W-:Y:S01]  /*18960*/  IMAD R115, R167, 0x4d, RZ ;  /* 0x0000004da7737824 */ /* 0x020fe200078e02ff */
[----:B------:R-:W-:Y:S01]  /*18970*/  PRMT R163, R117, 0x7632, R163 ;  /* 0x0000763275a37816 */ /* 0x000fe200000000a3 */
[--C-:B------:R-:W-:Y:S01]  /*18980*/  IMAD R122, R201, 0x120, R148.reuse ;  /* 0x00000120c97a7824 */ /* 0x100fe200078e0294 */
[-C--:B------:R-:W-:Y:S01]  /*18990*/  IADD3 R114, P5, R191, R6.reuse, RZ ;  /* 0x00000006bf727210 */ /* 0x080fe20007fbe0ff */
[----:B------:R-:W-:Y:S01]  /*189a0*/  IMAD R28, R197, 0x11c, R148 ;  /* 0x0000011cc51c7824 */ /* 0x000fe200078e0294 */
[----:B------:R-:W-:Y:S01]  /*189b0*/  IADD3 R116, P6, R189, R6, RZ ;  /* 0x00000006bd747210 */ /* 0x000fe20007fde0ff */
[----:B------:R-:W1:Y:S01]  /*189c0*/  LDC R201, c[0x0][0x278] ;  /* 0x00009e00ffc97b82 */ /* 0x000e620000000800 */
[----:B---3--:R-:W-:Y:S01]  /*189d0*/  IMAD R193, R193, 0x9e, RZ ;  /* 0x0000009ec1c17824 */ /* 0x008fe200078e02ff */
[----:B------:R3:W-:Y:S01]  /*189e0*/  STG.E.U16 desc[UR60][R170.64], R117 ;  /* 0x00000075aa007986 */ /* 0x0007e2000c10153c */
[----:B------:R-:W-:-:S02]  /*189f0*/  LEA.HI.X.SX32 R115, R115, R7, 0x1, P5 ;  /* 0x0000000773737211 */ /* 0x000fc400028f0eff */
[----:B------:R-:W-:Y:S01]  /*18a00*/  PRMT R167, R118, 0x7632, R167 ;  /* 0x0000763276a77816 */ /* 0x000fe200000000a7 */
[----:B------:R4:W-:Y:S02]  /*18a10*/  STG.E.U16 desc[UR60][R172.64], R163 ;  /* 0x000000a3ac007986 */ /* 0x0009e4000c10153c */
[----:B------:R-:W5:Y:S02]  /*18a20*/  LDC R197, c[0x0][0x278] ;  /* 0x00009e00ffc57b82 */ /* 0x000f640000000800 */
[----:B------:R4:W-:Y:S01]  /*18a30*/  STG.E.U16 desc[UR60][R112.64], R118 ;  /* 0x0000007670007986 */ /* 0x0009e2000c10153c */
[----:B0-----:R-:W-:Y:S01]  /*18a40*/  IMAD R195, R195, 0xa2, RZ ;  /* 0x000000a2c3c37824 */ /* 0x001fe200078e02ff */
[----:B---3--:R-:W-:-:S04]  /*18a50*/  LEA.HI.X.SX32 R117, R159, R7, 0x1, P6 ;  /* 0x000000079f757211 */ /* 0x008fc800030f0eff */
[----:B------:R-:W0:Y:S01]  /*18a60*/  LDC R159, c[0x0][0x278] ;  /* 0x00009e00ff9f7b82 */ /* 0x000e220000000800 */
[----:B----4-:R-:W-:Y:S01]  /*18a70*/  IMAD R173, R165, 0xa0, RZ ;  /* 0x000000a0a5ad7824 */ /* 0x010fe200078e02ff */
[----:B------:R3:W-:Y:S01]  /*18a80*/  STG.E.U16 desc[UR60][R114.64], R167 ;  /* 0x000000a772007986 */ /* 0x0007e2000c10153c */
[----:B------:R-:W-:Y:S02]  /*18a90*/  IMAD R171, R169, 0xa4, RZ ;  /* 0x000000a4a9ab7824 */ /* 0x000fe400078e02ff */
[----:B------:R-:W-:Y:S01]  /*18aa0*/  IMAD R113, R161, 0x4f, RZ ;  /* 0x0000004fa1717824 */ /* 0x000fe200078e02ff */
[-C--:B------:R-:W-:Y:S01]  /*18ab0*/  IADD3 R112, P5, R193, R6.reuse, RZ ;  /* 0x00000006c1707210 */ /* 0x080fe20007fbe0ff */
[----:B------:R2:W-:Y:S01]  /*18ac0*/  STG.E.U16 desc[UR60][R116.64], R119 ;  /* 0x0000007774007986 */ /* 0x0005e2000c10153c */
[--C-:B------:R-:W-:Y:S01]  /*18ad0*/  IMAD R138, R199, 0x11e, R148.reuse ;  /* 0x0000011ec78a7824 */ /* 0x100fe200078e0294 */
[-C--:B------:R-:W-:Y:S01]  /*18ae0*/  IADD3 R118, P6, R171, R6.reuse, RZ ;  /* 0x00000006ab767210 */ /* 0x080fe20007fde0ff */
[----:B------:R-:W-:Y:S01]  /*18af0*/  IMAD R136, R205, 0x122, R148 ;  /* 0x00000122cd887824 */ /* 0x000fe200078e0294 */
[----:B------:R-:W-:Y:S01]  /*18b00*/  LEA.HI.X.SX32 R113, R113, R7, 0x1, P5 ;  /* 0x0000000771717211 */ /* 0x000fe200028f0eff */
[----:B------:R-:W4:Y:S01]  /*18b10*/  LDC R199, c[0x0][0x278] ;  /* 0x00009e00ffc77b82 */ /* 0x000f220000000800 */
[----:B---3--:R-:W-:-:S02]  /*18b20*/  IADD3 R114, P3, R173, R6, RZ ;  /* 0x00000006ad727210 */ /* 0x008fc40007f7e0ff */
[----:B------:R-:W-:Y:S01]  /*18b30*/  PRMT R170, R119, 0x7632, R170 ;  /* 0x0000763277aa7816 */ /* 0x000fe200000000aa */
[----:B--2---:R-:W-:Y:S01]  /*18b40*/  IMAD R117, R157, 0x51, RZ ;  /* 0x000000519d757824 */ /* 0x004fe200078e02ff */
[----:B------:R-:W-:-:S03]  /*18b50*/  IADD3 R116, P5, R195, R6, RZ ;  /* 0x00000006c3747210 */ /* 0x000fc60007fbe0ff */
[----:B------:R-:W2:Y:S01]  /*18b60*/  LDC R205, c[0x0][0x278] ;  /* 0x00009e00ffcd7b82 */ /* 0x000ea20000000800 */
[-C--:B------:R-:W-:Y:S02]  /*18b70*/  LEA.HI.X.SX32 R115, R155, R7.reuse, 0x1, P3 ;  /* 0x000000079b737211 */ /* 0x080fe400018f0eff */
[-C--:B------:R-:W-:Y:S02]  /*18b80*/  LEA.HI.X.SX32 R117, R117, R7.reuse, 0x1, P5 ;  /* 0x0000000775757211 */ /* 0x080fe400028f0eff */
[----:B------:R-:W-:Y:S01]  /*18b90*/  PRMT R157, R124, 0x7632, R157 ;  /* 0x000076327c9d7816 */ /* 0x000fe2000000009d */
[--C-:B------:R-:W-:Y:S01]  /*18ba0*/  IMAD R106, R207, 0x124, R148.reuse ;  /* 0x00000124cf6a7824 */ /* 0x100fe200078e0294 */
[----:B------:R-:W-:Y:S01]  /*18bb0*/  LEA.HI.X.SX32 R119, R149, R7, 0x1, P6 ;  /* 0x0000000795777211 */ /* 0x000fe200030f0eff */
[----:B------:R-:W3:Y:S01]  /*18bc0*/  LDC R163, c[0x0][0x278] ;  /* 0x00009e00ffa37b82 */ /* 0x000ee20000000800 */
[----:B------:R0:W-:Y:S01]  /*18bd0*/  STG.E.U16 desc[UR60][R112.64], R170 ;  /* 0x000000aa70007986 */ /* 0x0001e2000c10153c */
[----:B------:R-:W-:-:S03]  /*18be0*/  IMAD R14, R209, 0x126, R148 ;  /* 0x00000126d10e7824 */ /* 0x000fc600078e0294 */
[----:B------:R-:W-:Y:S03]  /*18bf0*/  STG.E.U16 desc[UR60][R114.64], R124 ;  /* 0x0000007c72007986 */ /* 0x000fe6000c10153c */
[----:B------:R-:W3:Y:S01]  /*18c00*/  LDC R207, c[0x0][0x278] ;  /* 0x00009e00ffcf7b82 */ /* 0x000ee20000000800 */
[----:B------:R-:W-:Y:S01]  /*18c10*/  STG.E.U16 desc[UR60][R116.64], R157 ;  /* 0x0000009d74007986 */ /* 0x000fe2000c10153c */
[----:B-1----:R-:W-:-:S03]  /*18c20*/  IMAD R201, R201, 0xa6, RZ ;  /* 0x000000a6c9c97824 */ /* 0x002fc600078e02ff */
[----:B------:R1:W-:Y:S01]  /*18c30*/  STG.E.U16 desc[UR60][R118.64], R125 ;  /* 0x0000007d76007986 */ /* 0x0003e2000c10153c */
[----:B-----5:R-:W-:Y:S02]  /*18c40*/  IMAD R197, R197, 0xa8, RZ ;  /* 0x000000a8c5c57824 */ /* 0x020fe400078e02ff */
[----:B------:R-:W5:Y:S01]  /*18c50*/  LDC R209, c[0x0][0x278] ;  /* 0x00009e00ffd17b82 */ /* 0x000f620000000800 */
[----:B0-----:R-:W-:Y:S01]  /*18c60*/  IMAD R113, R159, 0x53, RZ ;  /* 0x000000539f717824 */ /* 0x001fe200078e02ff */
[----:B------:R-:W-:-:S06]  /*18c70*/  IADD3 R112, P3, R201, R6, RZ ;  /* 0x00000006c9707210 */ /* 0x000fcc0007f7e0ff */
[----:B------:R-:W0:Y:S08]  /*18c80*/  LDC R155, c[0x0][0x278] ;  /* 0x00009e00ff9b7b82 */ /* 0x000e300000000800 */
[----:B-1----:R-:W1:Y:S01]  /*18c90*/  LDC R118, c[0x0][0x278] ;  /* 0x00009e00ff767b82 */ /* 0x002e620000000800 */
[----:B------:R-:W-:-:S07]  /*18ca0*/  IADD3 R114, P5, R197, R6, RZ ;  /* 0x00000006c5727210 */ /* 0x000fce0007fbe0ff */
[----:B------:R-:W0:Y:S01]  /*18cb0*/  LDC R149, c[0x0][0x278] ;  /* 0x00009e00ff957b82 */ /* 0x000e220000000800 */
[----:B------:R-:W-:Y:S02]  /*18cc0*/  LEA.HI.X.SX32 R113, R113, R7, 0x1, P3 ;  /* 0x0000000771717211 */ /* 0x000fe400018f0eff */
[----:B------:R-:W-:-:S05]  /*18cd0*/  PRMT R125, R125, 0x7632, R125 ;  /* 0x000076327d7d7816 */ /* 0x000fca000000007d */
[----:B------:R-:W0:Y:S01]  /*18ce0*/  LDC R157, c[0x0][0x278] ;  /* 0x00009e00ff9d7b82 */ /* 0x000e220000000800 */
[----:B------:R-:W-:Y:S01]  /*18cf0*/  LEA.HI.X.SX32 R115, R103, R7, 0x1, P5 ;  /* 0x0000000767737211 */ /* 0x000fe200028f0eff */
[----:B----4-:R-:W-:Y:S02]  /*18d00*/  IMAD R199, R199, 0xaa, RZ ;  /* 0x000000aac7c77824 */ /* 0x010fe400078e02ff */
[----:B--2---:R-:W-:Y:S01]  /*18d10*/  IMAD R205, R205, 0xac, RZ ;  /* 0x000000accdcd7824 */ /* 0x004fe200078e02ff */
[----:B------:R2:W-:Y:S01]  /*18d20*/  STG.E.U16 desc[UR60][R112.64], R125 ;  /* 0x0000007d70007986 */ /* 0x0005e2000c10153c */
[----:B------:R-:W-:Y:S01]  /*18d30*/  IMAD R110, R211, 0x128, R148 ;  /* 0x00000128d36e7824 */ /* 0x000fe200078e0294 */
[----:B------:R-:W-:Y:S01]  /*18d40*/  PRMT R119, R126, 0x7632, R119 ;  /* 0x000076327e777816 */ /* 0x000fe20000000077 */
[----:B---3--:R-:W-:Y:S01]  /*18d50*/  IMAD R117, R163, 0x55, RZ ;  /* 0x00000055a3757824 */ /* 0x008fe200078e02ff */
[----:B------:R3:W-:Y:S01]  /*18d60*/  STG.E.U16 desc[UR60][R114.64], R126 ;  /* 0x0000007e72007986 */ /* 0x0007e2000c10153c */
[----:B------:R-:W4:Y:S01]  /*18d70*/  LDC R211, c[0x0][0x278] ;  /* 0x00009e00ffd37b82 */ /* 0x000f220000000800 */
[-C--:B------:R-:W-:Y:S01]  /*18d80*/  IADD3 R116, P6, R199, R6.reuse, RZ ;  /* 0x00000006c7747210 */ /* 0x080fe20007fde0ff */
[----:B------:R-:W-:Y:S01]  /*18d90*/  IMAD R207, R207, 0xb2, RZ ;  /* 0x000000b2cfcf7824 */ /* 0x000fe200078e02ff */
[----:B--2---:R-:W-:-:S05]  /*18da0*/  IADD3 R112, P5, R205, R6, RZ ;  /* 0x00000006cd707210 */ /* 0x004fca0007fbe0ff */
[----:B------:R-:W2:Y:S01]  /*18db0*/  LDC R159, c[0x0][0x278] ;  /* 0x00009e00ff9f7b82 */ /* 0x000ea20000000800 */
[-C--:B------:R-:W-:Y:S02]  /*18dc0*/  LEA.HI.X.SX32 R117, R117, R7.reuse, 0x1, P6 ;  /* 0x0000000775757211 */ /* 0x080fe400030f0eff */
[----:B------:R-:W-:-:S05]  /*18dd0*/  LEA.HI.X.SX32 R113, R5, R7, 0x1, P5 ;  /* 0x0000000705717211 */ /* 0x000fca00028f0eff */
[----:B---3--:R-:W3:Y:S01]  /*18de0*/  LDC R126, c[0x0][0x278] ;  /* 0x00009e00ff7e7b82 */ /* 0x008ee20000000800 */
[----:B-1----:R-:W-:Y:S01]  /*18df0*/  IMAD R5, R118, 0x59, RZ ;  /* 0x0000005976057824 */ /* 0x002fe200078e02ff */
[----:B------:R-:W-:Y:S01]  /*18e00*/  IADD3 R118, P6, R207, R6, RZ ;  /* 0x00000006cf767210 */ /* 0x000fe20007fde0ff */
[----:B------:R-:W-:-:S05]  /*18e10*/  IMAD R102, R219, 0x12e, R148 ;  /* 0x0000012edb667824 */ /* 0x000fca00078e0294 */
[----:B------:R-:W1:Y:S01]  /*18e20*/  LDC R161, c[0x0][0x278] ;  /* 0x00009e00ffa17b82 */ /* 0x000e620000000800 */
[----:B-----5:R-:W-:Y:S01]  /*18e30*/  IMAD R209, R209, 0xae, RZ ;  /* 0x000000aed1d17824 */ /* 0x020fe200078e02ff */
[----:B------:R5:W-:Y:S01]  /*18e40*/  STG.E.U16 desc[UR60][R116.64], R119 ;  /* 0x0000007774007986 */ /* 0x000be2000c10153c */
[----:B0-----:R-:W-:-:S05]  /*18e50*/  IMAD R125, R155, 0xb0, RZ ;  /* 0x000000b09b7d7824 */ /* 0x001fca00078e02ff */
[----:B------:R-:W0:Y:S01]  /*18e60*/  LDC R124, c[0x0][0x278] ;  /* 0x00009e00ff7c7b82 */ /* 0x000e220000000800 */
[----:B------:R-:W-:Y:S01]  /*18e70*/  IMAD R108, R215, 0x12a, R148 ;  /* 0x0000012ad76c7824 */ /* 0x000fe200078e0294 */
[----:B------:R-:W-:Y:S01]  /*18e80*/  IADD3 R114, P3, R209, R6, RZ ;  /* 0x00000006d1727210 */ /* 0x000fe20007f7e0ff */
[----:B------:R-:W-:-:S05]  /*18e90*/  IMAD R103, R149, 0x57, RZ ;  /* 0x0000005795677824 */ /* 0x000fca00078e02ff */
[----:B------:R-:W2:Y:S01]  /*18ea0*/  LDC R219, c[0x0][0x278] ;  /* 0x00009e00ffdb7b82 */ /* 0x000ea20000000800 */
[----:B-----5:R-:W-:Y:S01]  /*18eb0*/  LEA.HI.X.SX32 R119, R5, R7, 0x1, P6 ;  /* 0x0000000705777211 */ /* 0x020fe200030f0eff */
[----:B------:R-:W-:Y:S02]  /*18ec0*/  IMAD R104, R217, 0x12c, R148 ;  /* 0x0000012cd9687824 */ /* 0x000fe400078e0294 */
[----:B------:R-:W-:Y:S01]  /*18ed0*/  IMAD R5, R157, 0xb4, RZ ;  /* 0x000000b49d057824 */ /* 0x000fe200078e02ff */
[----:B------:R-:W-:-:S03]  /*18ee0*/  IADD3 R116, P5, R125, R6, RZ ;  /* 0x000000067d747210 */ /* 0x000fc60007fbe0ff */
[----:B------:R-:W5:Y:S01]  /*18ef0*/  LDC R215, c[0x0][0x278] ;  /* 0x00009e00ffd77b82 */ /* 0x000f620000000800 */
[----:B------:R-:W-:Y:S01]  /*18f00*/  LEA.HI.X.SX32 R115, R103, R7, 0x1, P3 ;  /* 0x0000000767737211 */ /* 0x000fe200018f0eff */
[----:B------:R4:W-:Y:S01]  /*18f10*/  STG.E.U16 desc[UR60][R112.64], R127 ;  /* 0x0000007f70007986 */ /* 0x0009e2000c10153c */
[----:B------:R-:W-:-:S05]  /*18f20*/  PRMT R103, R127, 0x7632, R103 ;  /* 0x000076327f677816 */ /* 0x000fca0000000067 */
[----:B------:R-:W5:Y:S01]  /*18f30*/  LDC R217, c[0x0][0x278] ;  /* 0x00009e00ffd97b82 */ /* 0x000f620000000800 */
[----:B------:R-:W-:-:S07]  /*18f40*/  LEA.HI.X.SX32 R117, R9, R7, 0x1, P5 ;  /* 0x0000000709757211 */ /* 0x000fce00028f0eff */
[----:B------:R-:W5:Y:S01]  /*18f50*/  LDC R157, c[0x0][0x278] ;  /* 0x00009e00ff9d7b82 */ /* 0x000f620000000800 */
[----:B------:R-:W-:Y:S02]  /*18f60*/  PRMT R9, R128, 0x7632, R9 ;  /* 0x0000763280097816 */ /* 0x000fe40000000009 */
[----:B----4-:R-:W-:-:S05]  /*18f70*/  IADD3 R112, P5, R5, R6, RZ ;  /* 0x0000000605707210 */ /* 0x010fca0007fbe0ff */
[----:B------:R-:W4:Y:S01]  /*18f80*/  LDC R149, c[0x0][0x278] ;  /* 0x00009e00ff957b82 */ /* 0x000f220000000800 */
[----:B------:R0:W-:Y:S01]  /*18f90*/  STG.E.U16 desc[UR60][R114.64], R103 ;  /* 0x0000006772007986 */ /* 0x0001e2000c10153c */
[----:B------:R-:W-:-:S06]  /*18fa0*/  LEA.HI.X.SX32 R113, R11, R7, 0x1, P5 ;  /* 0x000000070b717211 */ /* 0x000fcc00028f0eff */
[----:B------:R-:W4:Y:S01]  /*18fb0*/  LDC R155, c[0x0][0x278] ;  /* 0x00009e00ff9b7b82 */ /* 0x000f220000000800 */
[----:B------:R-:W-:Y:S01]  /*18fc0*/  STG.E.U16 desc[UR60][R116.64], R128 ;  /* 0x0000008074007986 */ /* 0x000fe2000c10153c */
[----:B------:R-:W-:Y:S02]  /*18fd0*/  IMAD R211, R211, 0xb6, RZ ;  /* 0x000000b6d3d37824 */ /* 0x000fe400078e02ff */
[----:B---3--:R-:W-:Y:S01]  /*18fe0*/  IMAD R11, R126, 0x5d, RZ ;  /* 0x0000005d7e0b7824 */ /* 0x008fe200078e02ff */
[----:B------:R2:W-:Y:S01]  /*18ff0*/  STG.E.U16 desc[UR60][R118.64], R9 ;  /* 0x0000000976007986 */ /* 0x0005e2000c10153c */
[----:B-1----:R-:W-:Y:S02]  /*19000*/  IMAD R127, R161, 0xba, RZ ;  /* 0x000000baa17f7824 */ /* 0x002fe400078e02ff */
[----:B------:R-:W1:Y:S01]  /*19010*/  LDC R126, c[0x0][0x278] ;  /* 0x00009e00ff7e7b82 */ /* 0x000e620000000800 */
[----:B0-----:R-:W-:Y:S01]  /*19020*/  IMAD R103, R124, 0x5b, RZ ;  /* 0x0000005b7c677824 */ /* 0x001fe200078e02ff */
[----:B------:R-:W-:Y:S01]  /*19030*/  IADD3 R114, P3, R211, R6, RZ ;  /* 0x00000006d3727210 */ /* 0x000fe20007f7e0ff */
[----:B------:R-:W-:-:S02]  /*19040*/  IMAD R98, R221, 0x130, R148 ;  /* 0x00000130dd627824 */ /* 0x000fc400078e0294 */
[----:B--2---:R-:W-:-:S03]  /*19050*/  IMAD R9, R159, 0xb8, RZ ;  /* 0x000000b89f097824 */ /* 0x004fc600078e02ff */
[----:B------:R-:W0:Y:S01]  /*19060*/  LDC R124, c[0x0][0x278] ;  /* 0x00009e00ff7c7b82 */ /* 0x000e220000000800 */
[-C--:B------:R-:W-:Y:S01]  /*19070*/  IADD3 R118, P6, R127, R6.reuse, RZ ;  /* 0x000000067f767210 */ /* 0x080fe20007fde0ff */
[----:B------:R2:W-:Y:S01]  /*19080*/  STG.E.U16 desc[UR60][R112.64], R129 ;  /* 0x0000008170007986 */ /* 0x0005e2000c10153c */
[----:B------:R-:W-:Y:S01]  /*19090*/  IADD3 R116, P5, R9, R6, RZ ;  /* 0x0000000609747210 */ /* 0x000fe20007fbe0ff */
[----:B------:R-:W-:Y:S01]  /*190a0*/  IMAD R219, R219, 0xbc, RZ ;  /* 0x000000bcdbdb7824 */ /* 0x000fe200078e02ff */
[----:B------:R-:W-:-:S03]  /*190b0*/  LEA.HI.X.SX32 R115, R103, R7, 0x1, P3 ;  /* 0x0000000767737211 */ /* 0x000fc600018f0eff */
[----:B------:R-:W3:Y:S01]  /*190c0*/  LDC R221, c[0x0][0x278] ;  /* 0x00009e00ffdd7b82 */ /* 0x000ee20000000800 */
[-C--:B------:R-:W-:Y:S01]  /*190d0*/  LEA.HI.X.SX32 R117, R13, R7.reuse, 0x1, P5 ;  /* 0x000000070d757211 */ /* 0x080fe200028f0eff */
[----:B-----5:R-:W-:Y:S01]  /*190e0*/  IMAD R215, R215, 0xbe, RZ ;  /* 0x000000bed7d77824 */ /* 0x020fe200078e02ff */
[----:B------:R-:W-:Y:S02]  /*190f0*/  LEA.HI.X.SX32 R119, R11, R7, 0x1, P6 ;  /* 0x000000070b777211 */ /* 0x000fe400030f0eff */
[----:B--2---:R-:W-:Y:S02]  /*19100*/  PRMT R113, R129, 0x7632, R113 ;  /* 0x0000763281717816 */ /* 0x004fe40000000071 */
[----:B------:R-:W-:Y:S01]  /*19110*/  PRMT R13, R130, 0x7632, R13 ;  /* 0x00007632820d7816 */ /* 0x000fe2000000000d */
[----:B------:R-:W2:Y:S01]  /*19120*/  LDC R103, c[0x0][0x278] ;  /* 0x00009e00ff677b82 */ /* 0x000ea20000000800 */
[----:B------:R-:W-:Y:S01]  /*19130*/  IADD3 R112, P5, R219, R6, RZ ;  /* 0x00000006db707210 */ /* 0x000fe20007fbe0ff */
[----:B------:R-:W-:Y:S01]  /*19140*/  IMAD R217, R217, 0xc0, RZ ;  /* 0x000000c0d9d97824 */ /* 0x000fe200078e02ff */
[----:B------:R5:W-:Y:S01]  /*19150*/  STG.E.U16 desc[UR60][R114.64], R113 ;  /* 0x0000007172007986 */ /* 0x000be2000c10153c */
[----:B------:R-:W-:-:S02]  /*19160*/  IMAD R129, R157, 0xc2, RZ ;  /* 0x000000c29d817824 */ /* 0x000fc400078e02ff */
[----:B----4-:R-:W-:Y:S01]  /*19170*/  IMAD R11, R149, 0x5f, RZ ;  /* 0x0000005f950b7824 */ /* 0x010fe200078e02ff */
[----:B------:R4:W-:Y:S01]  /*19180*/  STG.E.U16 desc[UR60][R116.64], R130 ;  /* 0x0000008274007986 */ /* 0x0009e2000c10153c */
[--C-:B------:R-:W-:Y:S02]  /*19190*/  IMAD R100, R227, 0x132, R148.reuse ;  /* 0x00000132e3647824 */ /* 0x100fe400078e0294 */
[----:B------:R-:W-:Y:S01]  /*191a0*/  IMAD R26, R231, 0x136, R148 ;  /* 0x00000136e71a7824 */ /* 0x000fe200078e0294 */
[----:B------:R1:W-:Y:S01]  /*191b0*/  STG.E.U16 desc[UR60][R118.64], R13 ;  /* 0x0000000d76007986 */ /* 0x0003e2000c10153c */
[----:B------:R-:W2:Y:S01]  /*191c0*/  LDC R231, c[0x0][0x278] ;  /* 0x00009e00ffe77b82 */ /* 0x000ea20000000800 */
[-C--:B-----5:R-:W-:Y:S02]  /*191d0*/  IADD3 R114, P3, R215, R6.reuse, RZ ;  /* 0x00000006d7727210 */ /* 0x0a0fe40007f7e0ff */
[----:B------:R-:W-:Y:S02]  /*191e0*/  LEA.HI.X.SX32 R113, R15, R7, 0x1, P5 ;  /* 0x000000070f717211 */ /* 0x000fe400028f0eff */
[----:B----4-:R-:W-:-:S03]  /*191f0*/  IADD3 R116, P5, R217, R6, RZ ;  /* 0x00000006d9747210 */ /* 0x010fc60007fbe0ff */
[----:B------:R-:W4:Y:S01]  /*19200*/  LDC R227, c[0x0][0x278] ;  /* 0x00009e00ffe37b82 */ /* 0x000f220000000800 */
[----:B-1----:R-:W-:Y:S01]  /*19210*/  IMAD R13, R155, 0x61, RZ ;  /* 0x000000619b0d7824 */ /* 0x002fe200078e02ff */
[----:B------:R-:W-:Y:S02]  /*19220*/  IADD3 R118, P6, R129, R6, RZ ;  /* 0x0000000681767210 */ /* 0x000fe40007fde0ff */
[-C--:B------:R-:W-:Y:S02]  /*19230*/  LEA.HI.X.SX32 R115, R11, R7.reuse, 0x1, P3 ;  /* 0x000000070b737211 */ /* 0x080fe400018f0eff */
[----:B------:R-:W-:Y:S02]  /*19240*/  PRMT R11, R131, 0x7632, R11 ;  /* 0x00007632830b7816 */ /* 0x000fe4000000000b */
[-C--:B------:R-:W-:Y:S02]  /*19250*/  LEA.HI.X.SX32 R117, R25, R7.reuse, 0x1, P5 ;  /* 0x0000000719757211 */ /* 0x080fe400028f0eff */
[----:B------:R-:W-:Y:S01]  /*19260*/  LEA.HI.X.SX32 R119, R13, R7, 0x1, P6 ;  /* 0x000000070d777211 */ /* 0x000fe200030f0eff */
[----:B------:R-:W-:Y:S01]  /*19270*/  IMAD R96, R229, 0x134, R148 ;  /* 0x00000134e5607824 */ /* 0x000fe200078e0294 */
[----:B------:R-:W-:Y:S01]  /*19280*/  PRMT R15, R132, 0x7632, R15 ;  /* 0x00007632840f7816 */ /* 0x000fe2000000000f */
[----:B------:R-:W1:Y:S01]  /*19290*/  LDC R13, c[0x0][0x278] ;  /* 0x00009e00ff0d7b82 */ /* 0x000e620000000800 */
[----:B------:R5:W-:Y:S01]  /*192a0*/  STG.E.U16 desc[UR60][R112.64], R131 ;  /* 0x0000008370007986 */ /* 0x000be2000c10153c */
[----:B0-----:R-:W-:-:S03]  /*192b0*/  IMAD R25, R124, 0xc6, RZ ;  /* 0x000000c67c197824 */ /* 0x001fc600078e02ff */
[----:B------:R-:W-:Y:S03]  /*192c0*/  STG.E.U16 desc[UR60][R114.64], R11 ;  /* 0x0000000b72007986 */ /* 0x000fe6000c10153c */
[----:B------:R-:W0:Y:S01]  /*192d0*/  LDC R229, c[0x0][0x278] ;  /* 0x00009e00ffe57b82 */ /* 0x000e220000000800 */
[----:B------:R3:W-:Y:S01]  /*192e0*/  STG.E.U16 desc[UR60][R116.64], R132 ;  /* 0x0000008474007986 */ /* 0x0007e2000c10153c */
[----:B-----5:R-:W-:-:S03]  /*192f0*/  IMAD R131, R126, 0xc8, RZ ;  /* 0x000000c87e837824 */ /* 0x020fc600078e02ff */
[----:B------:R5:W-:Y:S03]  /*19300*/  STG.E.U16 desc[UR60][R118.64], R15 ;  /* 0x0000000f76007986 */ /* 0x000be6000c10153c */
[----:B------:R-:W0:Y:S01]  /*19310*/  LDC R124, c[0x0][0x278] ;  /* 0x00009e00ff7c7b82 */ /* 0x000e220000000800 */
[----:B---3--:R-:W-:Y:S01]  /*19320*/  IMAD R221, R221, 0xc4, RZ ;  /* 0x000000c4dddd7824 */ /* 0x008fe200078e02ff */
[-C--:B------:R-:W-:Y:S01]  /*19330*/  IADD3 R116, P6, R131, R6.reuse, RZ ;  /* 0x0000000683747210 */ /* 0x080fe20007fde0ff */
[----:B------:R-:W-:Y:S01]  /*19340*/  IMAD R16, R237, 0x13c, R148 ;  /* 0x0000013ced107824 */ /* 0x000fe200078e0294 */
[----:B------:R-:W-:-:S04]  /*19350*/  IADD3 R114, P5, R25, R6, RZ ;  /* 0x0000000619727210 */ /* 0x000fc80007fbe0ff */
[----:B------:R-:W3:Y:S01]  /*19360*/  LDC R237, c[0x0][0x278] ;  /* 0x00009e00ffed7b82 */ /* 0x000ee20000000800 */
[----:B------:R-:W-:-:S07]  /*19370*/  LEA.HI.X.SX32 R117, R17, R7, 0x1, P6 ;  /* 0x0000000711757211 */ /* 0x000fce00030f0eff */
[----:B-----5:R-:W5:Y:S01]  /*19380*/  LDC R15, c[0x0][0x278] ;  /* 0x00009e00ff0f7b82 */ /* 0x020f620000000800 */
[----:B------:R-:W-:Y:S01]  /*19390*/  IMAD R30, R233, 0x138, R148 ;  /* 0x00000138e91e7824 */ /* 0x000fe200078e0294 */
[----:B------:R-:W-:Y:S01]  /*193a0*/  IADD3 R112, P3, R221, R6, RZ ;  /* 0x00000006dd707210 */ /* 0x000fe20007f7e0ff */
[----:B--2---:R-:W-:-:S05]  /*193b0*/  IMAD R11, R103, 0x63, RZ ;  /* 0x00000063670b7824 */ /* 0x004fca00078e02ff */
[----:B------:R-:W2:Y:S01]  /*193c0*/  LDC R17, c[0x0][0x278] ;  /* 0x00009e00ff117b82 */ /* 0x000ea20000000800 */
[-C--:B------:R-:W-:Y:S01]  /*193d0*/  LEA.HI.X.SX32 R113, R19, R7.reuse, 0x1, P3 ;  /* 0x0000000713717211 */ /* 0x080fe200018f0eff */
[----:B------:R-:W-:Y:S01]  /*193e0*/  IMAD R12, R235, 0x13a, R148 ;  /* 0x0000013aeb0c7824 */ /* 0x000fe200078e0294 */
[----:B------:R-:W-:-:S05]  /*193f0*/  LEA.HI.X.SX32 R115, R11, R7, 0x1, P5 ;  /* 0x000000070b737211 */ /* 0x000fca00028f0eff */
[----:B------:R-:W2:Y:S01]  /*19400*/  LDC R233, c[0x0][0x278] ;  /* 0x00009e00ffe97b82 */ /* 0x000ea20000000800 */
[----:B------:R-:W-:Y:S01]  /*19410*/  PRMT R103, R133, 0x7632, R103 ;  /* 0x0000763285677816 */ /* 0x000fe20000000067 */
[----:B------:R-:W-:Y:S02]  /*19420*/  IMAD R231, R231, 0xca, RZ ;  /* 0x000000cae7e77824 */ /* 0x000fe400078e02ff */
[----:B----4-:R-:W-:Y:S01]  /*19430*/  IMAD R227, R227, 0xcc, RZ ;  /* 0x000000cce3e37824 */ /* 0x010fe200078e02ff */
[----:B------:R4:W-:Y:S01]  /*19440*/  STG.E.U16 desc[UR60][R112.64], R133 ;  /* 0x0000008570007986 */ /* 0x0009e2000c10153c */
[----:B------:R-:W-:Y:S02]  /*19450*/  IMAD R18, R239, 0x13e, R148 ;  /* 0x0000013eef127824 */ /* 0x000fe400078e0294 */
[----:B------:R-:W2:Y:S01]  /*19460*/  LDC R235, c[0x0][0x278] ;  /* 0x00009e00ffeb7b82 */ /* 0x000ea20000000800 */
[----:B------:R3:W-:Y:S01]  /*19470*/  STG.E.U16 desc[UR60][R114.64], R103 ;  /* 0x0000006772007986 */ /* 0x0007e2000c10153c */
[----:B-1----:R-:W-:-:S02]  /*19480*/  IMAD R11, R13, 0x65, RZ ;  /* 0x000000650d0b7824 */ /* 0x002fc400078e02ff */
[----:B0-----:R-:W-:-:S04]  /*19490*/  IMAD R229, R229, 0xce, RZ ;  /* 0x000000cee5e57824 */ /* 0x001fc800078e02ff */
[----:B------:R-:W0:Y:S01]  /*194a0*/  LDC R19, c[0x0][0x278] ;  /* 0x00009e00ff137b82 */ /* 0x000e220000000800 */
[-C--:B----4-:R-:W-:Y:S01]  /*194b0*/  IADD3 R112, P5, R231, R6.reuse, RZ ;  /* 0x00000006e7707210 */ /* 0x090fe20007fbe0ff */
[----:B------:R-:W-:Y:S01]  /*194c0*/  IMAD R10, R241, 0x140, R148 ;  /* 0x00000140f10a7824 */ /* 0x000fe200078e0294 */
[----:B---3--:R-:W-:-:S05]  /*194d0*/  IADD3 R114, P3, R227, R6, RZ ;  /* 0x00000006e3727210 */ /* 0x008fca0007f7e0ff */
[----:B------:R-:W1:Y:S01]  /*194e0*/  LDC R239, c[0x0][0x278] ;  /* 0x00009e00ffef7b82 */ /* 0x000e620000000800 */
[----:B------:R-:W-:Y:S01]  /*194f0*/  LEA R148, R243, R148, 0x8 ;  /* 0x00000094f3947211 */ /* 0x000fe200078e40ff */
[----:B------:R3:W-:Y:S01]  /*19500*/  STG.E.U16 desc[UR60][R116.64], R134 ;  /* 0x0000008674007986 */ /* 0x0007e2000c10153c */
[-C--:B------:R-:W-:Y:S01]  /*19510*/  LEA.HI.X.SX32 R113, R11, R7.reuse, 0x1, P5 ;  /* 0x000000070b717211 */ /* 0x080fe200028f0eff */
[----:B-----5:R-:W-:Y:S01]  /*19520*/  IMAD R11, R15, 0x67, RZ ;  /* 0x000000670f0b7824 */ /* 0x020fe200078e02ff */
[----:B------:R-:W-:Y:S01]  /*19530*/  LEA.HI.X.SX32 R115, R97, R7, 0x1, P3 ;  /* 0x0000000761737211 */ /* 0x000fe200018f0eff */
[----:B------:R-:W-:Y:S02]  /*19540*/  IMAD R133, R124, 0xd0, RZ ;  /* 0x000000d07c857824 */ /* 0x000fe400078e02ff */
[----:B------:R-:W4:Y:S01]  /*19550*/  LDC R243, c[0x0][0x278] ;  /* 0x00009e00fff37b82 */ /* 0x000f220000000800 */
[----:B---3--:R-:W-:-:S07]  /*19560*/  PRMT R117, R134, 0x7632, R117 ;  /* 0x0000763286757816 */ /* 0x008fce0000000075 */
[----:B------:R-:W3:Y:S01]  /*19570*/  LDC R97, c[0x0][0x278] ;  /* 0x00009e00ff617b82 */ /* 0x000ee20000000800 */
[-C--:B------:R-:W-:Y:S01]  /*19580*/  IADD3 R116, P5, R229, R6.reuse, RZ ;  /* 0x00000006e5747210 */ /* 0x080fe20007fbe0ff */
[----:B------:R5:W-:Y:S01]  /*19590*/  STG.E.U16 desc[UR60][R112.64], R117 ;  /* 0x0000007570007986 */ /* 0x000be2000c10153c */
[----:B------:R-:W-:-:S05]  /*195a0*/  IADD3 R118, P6, R133, R6, RZ ;  /* 0x0000000685767210 */ /* 0x000fca0007fde0ff */
[----:B------:R-:W3:Y:S01]  /*195b0*/  LDC R15, c[0x0][0x278] ;  /* 0x00009e00ff0f7b82 */ /* 0x000ee20000000800 */
[----:B------:R-:W-:Y:S01]  /*195c0*/  IMAD R237, R237, 0xd2, RZ ;  /* 0x000000d2eded7824 */ /* 0x000fe200078e02ff */
[----:B------:R-:W-:-:S06]  /*195d0*/  PRMT R13, R135, 0x7632, R13 ;  /* 0x00007632870d7816 */ /* 0x000fcc000000000d */
[----:B------:R-:W3:Y:S01]  /*195e0*/  LDC R241, c[0x0][0x278] ;  /* 0x00009e00fff17b82 */ /* 0x000ee20000000800 */
[-C--:B-----5:R-:W-:Y:S01]  /*195f0*/  LEA.HI.X.SX32 R117, R11, R7.reuse, 0x1, P5 ;  /* 0x000000070b757211 */ /* 0x0a0fe200028f0eff */
[----:B--2---:R-:W-:Y:S01]  /*19600*/  IMAD R11, R17, 0x69, RZ ;  /* 0x00000069110b7824 */ /* 0x004fe200078e02ff */
[----:B------:R-:W-:Y:S01]  /*19610*/  LEA.HI.X.SX32 R119, R99, R7, 0x1, P6 ;  /* 0x0000000763777211 */ /* 0x000fe200030f0eff */
[----:B------:R-:W-:-:S04]  /*19620*/  IMAD R233, R233, 0xd4, RZ ;  /* 0x000000d4e9e97824 */ /* 0x000fc800078e02ff */
[----:B------:R-:W2:Y:S01]  /*19630*/  LDC R17, c[0x0][0x278] ;  /* 0x00009e00ff117b82 */ /* 0x000ea20000000800 */
[----:B------:R-:W-:Y:S01]  /*19640*/  IADD3 R112, P3, R237, R6, RZ ;  /* 0x00000006ed707210 */ /* 0x000fe20007f7e0ff */
[----:B------:R5:W-:Y:S01]  /*19650*/  STG.E.U16 desc[UR60][R114.64], R135 ;  /* 0x0000008772007986 */ /* 0x000be2000c10153c */
[----:B------:R-:W-:-:S03]  /*19660*/  IMAD R235, R235, 0xd6, RZ ;  /* 0x000000d6ebeb7824 */ /* 0x000fc600078e02ff */
[----:B------:R0:W-:Y:S01]  /*19670*/  STG.E.U16 desc[UR60][R116.64], R13 ;  /* 0x0000000d74007986 */ /* 0x0001e2000c10153c */
[----:B------:R-:W-:Y:S01]  /*19680*/  LEA.HI.X.SX32 R113, R11, R7, 0x1, P3 ;  /* 0x000000070b717211 */ /* 0x000fe200018f0eff */
[----:B------:R-:W2:Y:S02]  /*19690*/  LDC R99, c[0x0][0x278] ;  /* 0x00009e00ff637b82 */ /* 0x000ea40000000800 */
[----:B------:R4:W-:Y:S01]  /*196a0*/  STG.E.U16 desc[UR60][R118.64], R80 ;  /* 0x0000005076007986 */ /* 0x0009e2000c10153c */
[----:B-1----:R-:W-:Y:S01]  /*196b0*/  IMAD R239, R239, 0xd8, RZ ;  /* 0x000000d8efef7824 */ /* 0x002fe200078e02ff */
[----:B-----5:R-:W-:Y:S01]  /*196c0*/  IADD3 R114, P5, R233, R6, RZ ;  /* 0x00000006e9727210 */ /* 0x020fe20007fbe0ff */
[----:B------:R-:W-:-:S03]  /*196d0*/  IMAD R245, R245, 0xe0, RZ ;  /* 0x000000e0f5f57824 */ /* 0x000fc600078e02ff */
[----:B------:R-:W1:Y:S01]  /*196e0*/  LDC R124, c[0x0][0x278] ;  /* 0x00009e00ff7c7b82 */ /* 0x000e620000000800 */
[----:B0-----:R-:W-:Y:S01]  /*196f0*/  IMAD R13, R19, 0x6b, RZ ;  /* 0x0000006b130d7824 */ /* 0x001fe200078e02ff */
[----:B------:R-:W-:Y:S02]  /*19700*/  LEA.HI.X.SX32 R115, R31, R7, 0x1, P5 ;  /* 0x000000071f737211 */ /* 0x000fe400028f0eff */
[----:B----4-:R-:W-:-:S04]  /*19710*/  PRMT R80, R80, 0x7632, R80 ;  /* 0x0000763250507816 */ /* 0x010fc80000000050 */
[----:B------:R-:W0:Y:S01]  /*19720*/  LDC R19, c[0x0][0x278] ;  /* 0x00009e00ff137b82 */ /* 0x000e220000000800 */
[----:B------:R-:W-:Y:S01]  /*19730*/  IADD3 R116, P6, R235, R6, RZ ;  /* 0x00000006eb747210 */ /* 0x000fe20007fde0ff */
[----:B------:R4:W-:Y:S01]  /*19740*/  STG.E.U16 desc[UR60][R112.64], R80 ;  /* 0x0000005070007986 */ /* 0x0009e2000c10153c */
[----:B------:R-:W-:-:S05]  /*19750*/  IMAD R243, R243, 0xda, RZ ;  /* 0x000000daf3f37824 */ /* 0x000fca00078e02ff */
[----:B------:R-:W5:Y:S01]  /*19760*/  LDC R31, c[0x0][0x278] ;  /* 0x00009e00ff1f7b82 */ /* 0x000f620000000800 */
[-C--:B------:R-:W-:Y:S01]  /*19770*/  LEA.HI.X.SX32 R117, R13, R7.reuse, 0x1, P6 ;  /* 0x000000070d757211 */ /* 0x080fe200030f0eff */
[----:B---3--:R-:W-:Y:S01]  /*19780*/  IMAD R135, R97, 0xdc, RZ ;  /* 0x000000dc61877824 */ /* 0x008fe200078e02ff */
[----:B------:R-:W-:Y:S01]  /*19790*/  PRMT R13, R81, 0x7632, R13 ;  /* 0x00007632510d7816 */ /* 0x000fe2000000000d */
[----:B------:R3:W-:Y:S01]  /*197a0*/  STG.E.U16 desc[UR60][R114.64], R81 ;  /* 0x0000005172007986 */ /* 0x0007e2000c10153c */
[-C--:B----4-:R-:W-:Y:S01]  /*197b0*/  IADD3 R80, P5, R239, R6.reuse, RZ ;  /* 0x00000006ef507210 */ /* 0x090fe20007fbe0ff */
[----:B------:R-:W-:Y:S01]  /*197c0*/  IMAD R11, R15, 0x6d, RZ ;  /* 0x0000006d0f0b7824 */ /* 0x000fe200078e02ff */
[----:B------:R-:W-:Y:S01]  /*197d0*/  IADD3 R112, P3, R243, R6, RZ ;  /* 0x00000006f3707210 */ /* 0x000fe20007f7e0ff */
[----:B------:R-:W-:Y:S01]  /*197e0*/  IMAD R241, R241, 0xde, RZ ;  /* 0x000000def1f17824 */ /* 0x000fe200078e02ff */
[----:B------:R2:W-:Y:S01]  /*197f0*/  STG.E.U16 desc[UR60][R116.64], R13 ;  /* 0x0000000d74007986 */ /* 0x0005e2000c10153c */
[----:B------:R-:W4:Y:S01]  /*19800*/  LDC R15, c[0x0][0x278] ;  /* 0x00009e00ff0f7b82 */ /* 0x000f220000000800 */
[----:B---3--:R-:W-:-:S02]  /*19810*/  LEA.HI.X.SX32 R81, R27, R7, 0x1, P5 ;  /* 0x000000071b517211 */ /* 0x008fc400028f0eff */
[-C--:B------:R-:W-:Y:S02]  /*19820*/  IADD3 R114, P5, R135, R6.reuse, RZ ;  /* 0x0000000687727210 */ /* 0x080fe40007fbe0ff */
[-C--:B------:R-:W-:Y:S01]  /*19830*/  LEA.HI.X.SX32 R113, R11, R7.reuse, 0x1, P3 ;  /* 0x000000070b717211 */ /* 0x080fe200018f0eff */
[----:B------:R3:W-:Y:S02]  /*19840*/  STG.E.U16 desc[UR60][R80.64], R82 ;  /* 0x0000005250007986 */ /* 0x0007e4000c10153c */
[----:B------:R-:W1:Y:S01]  /*19850*/  LDC R126, c[0x0][0x278] ;  /* 0x00009e00ff7e7b82 */ /* 0x000e620000000800 */
[----:B--2---:R-:W-:Y:S01]  /*19860*/  IMAD R13, R17, 0x6f, RZ ;  /* 0x0000006f110d7824 */ /* 0x004fe200078e02ff */
[----:B------:R-:W-:Y:S02]  /*19870*/  IADD3 R116, P6, R241, R6, RZ ;  /* 0x00000006f1747210 */ /* 0x000fe40007fde0ff */
[----:B------:R-:W-:-:S04]  /*19880*/  LEA.HI.X.SX32 R115, R29, R7, 0x1, P5 ;  /* 0x000000071d737211 */ /* 0x000fc800028f0eff */
[----:B------:R-:W2:Y:S01]  /*19890*/  LDC R27, c[0x0][0x278] ;  /* 0x00009e00ff1b7b82 */ /* 0x000ea20000000800 */
[----:B---3--:R-:W-:Y:S02]  /*198a0*/  PRMT R81, R82, 0x7632, R81 ;  /* 0x0000763252517816 */ /* 0x008fe40000000051 */
[----:B------:R-:W-:Y:S02]  /*198b0*/  LEA.HI.X.SX32 R117, R13, R7, 0x1, P6 ;  /* 0x000000070d757211 */ /* 0x000fe400030f0eff */
[----:B------:R-:W-:Y:S01]  /*198c0*/  PRMT R13, R83, 0x7632, R13 ;  /* 0x00007632530d7816 */ /* 0x000fe2000000000d */
[----:B------:R-:W-:Y:S02]  /*198d0*/  STG.E.U16 desc[UR60][R112.64], R81 ;  /* 0x0000005170007986 */ /* 0x000fe4000c10153c */
[----:B------:R-:W3:Y:S02]  /*198e0*/  LDC R17, c[0x0][0x278] ;  /* 0x00009e00ff117b82 */ /* 0x000ee40000000800 */
[----:B------:R5:W-:Y:S01]  /*198f0*/  STG.E.U16 desc[UR60][R114.64], R83 ;  /* 0x0000005372007986 */ /* 0x000be2000c10153c */
[----:B0-----:R-:W-:Y:S01]  /*19900*/  IMAD R11, R19, 0x71, RZ ;  /* 0x00000071130b7824 */ /* 0x001fe200078e02ff */
[----:B------:R-:W-:-:S02]  /*19910*/  IADD3 R118, P5, R245, R6, RZ ;  /* 0x00000006f5767210 */ /* 0x000fc40007fbe0ff */
[----:B------:R0:W-:Y:S01]  /*19920*/  STG.E.U16 desc[UR60][R116.64], R13 ;  /* 0x0000000d74007986 */ /* 0x0001e2000c10153c */
[----:B------:R-:W-:Y:S01]  /*19930*/  IADD3 R80, P3, R249, R6, RZ ;  /* 0x00000006f9507210 */ /* 0x000fe20007f7e0ff */
[----:B------:R-:W1:Y:S01]  /*19940*/  LDC R19, c[0x0][0x278] ;  /* 0x00009e00ff137b82 */ /* 0x000e620000000800 */
[----:B-----5:R-:W-:-:S07]  /*19950*/  IMAD R115, R99, 0xe6, RZ ;  /* 0x000000e663737824 */ /* 0x020fce00078e02ff */
[----:B------:R-:W5:Y:S01]  /*19960*/  LDC R114, c[0x0][0x278] ;  /* 0x00009e00ff727b82 */ /* 0x000f620000000800 */
[----:B0-----:R-:W-:Y:S01]  /*19970*/  IMAD R13, R31, 0x73, RZ ;  /* 0x000000731f0d7824 */ /* 0x001fe200078e02ff */
[-C--:B------:R-:W-:Y:S02]  /*19980*/  IADD3 R112, P6, R115, R6.reuse, RZ ;  /* 0x0000000673707210 */ /* 0x080fe40007fde0ff */
[-C--:B------:R-:W-:Y:S02]  /*19990*/  LEA.HI.X.SX32 R119, R101, R7.reuse, 0x1, P5 ;  /* 0x0000000765777211 */ /* 0x080fe400028f0eff */
[-C--:B------:R-:W-:Y:S02]  /*199a0*/  LEA.HI.X.SX32 R81, R11, R7.reuse, 0x1, P3 ;  /* 0x000000070b517211 */ /* 0x080fe400018f0eff */
[----:B------:R-:W0:Y:S01]  /*199b0*/  LDC R116, c[0x0][0x278] ;  /* 0x00009e00ff747b82 */ /* 0x000e220000000800 */
[----:B------:R-:W-:Y:S02]  /*199c0*/  PRMT R11, R84, 0x7632, R11 ;  /* 0x00007632540b7816 */ /* 0x000fe4000000000b */
[----:B------:R-:W-:Y:S01]  /*199d0*/  LEA.HI.X.SX32 R113, R13, R7, 0x1, P6 ;  /* 0x000000070d717211 */ /* 0x000fe200030f0eff */
[----:B------:R2:W-:Y:S04]  /*199e0*/  STG.E.U16 desc[UR60][R118.64], R84 ;  /* 0x0000005476007986 */ /* 0x0005e8000c10153c */
[----:B------:R-:W5:Y:S01]  /*199f0*/  LDC R13, c[0x0][0x278] ;  /* 0x00009e00ff0d7b82 */ /* 0x000f620000000800 */
[----:B------:R4:W-:Y:S01]  /*19a00*/  STG.E.U16 desc[UR60][R80.64], R11 ;  /* 0x0000000b50007986 */ /* 0x0009e2000c10153c */
[----:B------:R-:W-:-:S02]  /*19a10*/  IADD3 R82, P5, R247, R6, RZ ;  /* 0x00000006f7527210 */ /* 0x000fc40007fbe0ff */
[----:B------:R-:W-:Y:S01]  /*19a20*/  PRMT R29, R85, 0x7632, R29 ;  /* 0x00007632551d7816 */ /* 0x000fe2000000001d */
[----:B--2---:R-:W-:-:S03]  /*19a30*/  IMAD R119, R27, 0xec, RZ ;  /* 0x000000ec1b777824 */ /* 0x004fc600078e02ff */
[----:B------:R-:W2:Y:S01]  /*19a40*/  LDC R118, c[0x0][0x278] ;  /* 0x00009e00ff767b82 */ /* 0x000ea20000000800 */
[----:B----4-:R-:W-:-:S07]  /*19a50*/  IMAD R11, R15, 0x75, RZ ;  /* 0x000000750f0b7824 */ /* 0x010fce00078e02ff */
[----:B------:R-:W4:Y:S01]  /*19a60*/  LDC R15, c[0x0][0x278] ;  /* 0x00009e00ff0f7b82 */ /* 0x000f220000000800 */
[----:B------:R-:W-:Y:S01]  /*19a70*/  LEA.HI.X.SX32 R83, R107, R7, 0x1, P5 ;  /* 0x000000076b537211 */ /* 0x000fe200028f0eff */
[----:B---3--:R-:W-:-:S06]  /*19a80*/  IMAD R117, R17, 0xea, RZ ;  /* 0x000000ea11757824 */ /* 0x008fcc00078e02ff */
[----:B------:R-:W3:Y:S01]  /*19a90*/  LDC R27, c[0x0][0x278] ;  /* 0x00009e00ff1b7b82 */ /* 0x000ee20000000800 */
[-C--:B------:R-:W-:Y:S01]  /*19aa0*/  IADD3 R80, P3, R251, R6.reuse, RZ ;  /* 0x00000006fb507210 */ /* 0x080fe20007f7e0ff */
[----:B------:R1:W-:Y:S04]  /*19ab0*/  STG.E.U16 desc[UR60][R82.64], R85 ;  /* 0x0000005552007986 */ /* 0x0003e8000c10153c */
[----:B------:R0:W-:Y:S02]  /*19ac0*/  STG.E.U16 desc[UR60][R112.64], R29 ;  /* 0x0000001d70007986 */ /* 0x0001e4000c10153c */
[----:B------:R-:W2:Y:S01]  /*19ad0*/  LDC R17, c[0x0][0x278] ;  /* 0x00009e00ff117b82 */ /* 0x000ea20000000800 */
[----:B------:R-:W-:Y:S02]  /*19ae0*/  LEA.HI.X.SX32 R81, R105, R7, 0x1, P3 ;  /* 0x0000000769517211 */ /* 0x000fe400018f0eff */
[----:B------:R-:W-:-:S02]  /*19af0*/  IADD3 R84, P6, R119, R6, RZ ;  /* 0x0000000677547210 */ /* 0x000fc40007fde0ff */
[----:B-1----:R-:W-:-:S03]  /*19b00*/  IADD3 R82, P5, R117, R6, RZ ;  /* 0x0000000675527210 */ /* 0x002fc60007fbe0ff */
[----:B0-----:R-:W0:Y:S01]  /*19b10*/  LDC R29, c[0x0][0x278] ;  /* 0x00009e00ff1d7b82 */ /* 0x001e220000000800 */
[----:B------:R-:W-:Y:S01]  /*19b20*/  IMAD R112, R19, 0xee, RZ ;  /* 0x000000ee13707824 */ /* 0x000fe200078e02ff */
[-C--:B------:R-:W-:Y:S01]  /*19b30*/  LEA.HI.X.SX32 R83, R11, R7.reuse, 0x1, P5 ;  /* 0x000000070b537211 */ /* 0x080fe200028f0eff */
[----:B------:R1:W-:Y:S01]  /*19b40*/  STG.E.U16 desc[UR60][R80.64], R86 ;  /* 0x0000005650007986 */ /* 0x0003e2000c10153c */
[----:B------:R-:W-:Y:S01]  /*19b50*/  PRMT R31, R86, 0x7632, R31 ;  /* 0x00007632561f7816 */ /* 0x000fe2000000001f */
[----:B-----5:R-:W-:Y:S01]  /*19b60*/  IMAD R11, R13, 0x77, RZ ;  /* 0x000000770d0b7824 */ /* 0x020fe200078e02ff */
[----:B------:R-:W-:Y:S01]  /*19b70*/  LEA.HI.X.SX32 R85, R137, R7, 0x1, P6 ;  /* 0x0000000789557211 */ /* 0x000fe200030f0eff */
[----:B------:R-:W-:Y:S01]  /*19b80*/  IMAD R114, R114, 0xf0, RZ ;  /* 0x000000f072727824 */ /* 0x000fe200078e02ff */
[----:B------:R-:W5:Y:S01]  /*19b90*/  LDC R19, c[0x0][0x278] ;  /* 0x00009e00ff137b82 */ /* 0x000f620000000800 */
[----:B------:R-:W-:Y:S01]  /*19ba0*/  IMAD R116, R116, 0xf2, RZ ;  /* 0x000000f274747824 */ /* 0x000fe200078e02ff */
[----:B------:R4:W-:Y:S01]  /*19bb0*/  STG.E.U16 desc[UR60][R82.64], R31 ;  /* 0x0000001f52007986 */ /* 0x0009e2000c10153c */
[----:B-1----:R-:W-:-:S03]  /*19bc0*/  IADD3 R80, P5, R112, R6, RZ ;  /* 0x0000000670507210 */ /* 0x002fc60007fbe0ff */
[----:B------:R1:W-:Y:S01]  /*19bd0*/  STG.E.U16 desc[UR60][R84.64], R87 ;  /* 0x0000005754007986 */ /* 0x0003e2000c10153c */
[----:B------:R-:W-:Y:S01]  /*19be0*/  PRMT R97, R87, 0x7632, R97 ;  /* 0x0000763257617816 */ /* 0x000fe20000000061 */
[----:B---3--:R-:W-:Y:S01]  /*19bf0*/  IMAD R113, R27, 0xf4, RZ ;  /* 0x000000f41b717824 */ /* 0x008fe200078e02ff */
[----:B------:R-:W-:Y:S01]  /*19c00*/  LEA.HI.X.SX32 R81, R11, R7, 0x1, P5 ;  /* 0x000000070b517211 */ /* 0x000fe200028f0eff */
[----:B----4-:R-:W-:Y:S01]  /*19c10*/  IMAD R11, R15, 0x79, RZ ;  /* 0x000000790f0b7824 */ /* 0x010fe200078e02ff */
[----:B------:R-:W3:Y:S01]  /*19c20*/  LDC R27, c[0x0][0x278] ;  /* 0x00009e00ff1b7b82 */ /* 0x000ee20000000800 */
[-C--:B------:R-:W-:Y:S02]  /*19c30*/  IADD3 R82, P3, R114, R6.reuse, RZ ;  /* 0x0000000672527210 */ /* 0x080fe40007f7e0ff */
[----:B------:R-:W-:Y:S02]  /*19c40*/  PRMT R15, R88, 0x7632, R15 ;  /* 0x00007632580f7816 */ /* 0x000fe4000000000f */
[----:B-1----:R-:W-:-:S03]  /*19c50*/  IADD3 R84, P5, R116, R6, RZ ;  /* 0x0000000674547210 */ /* 0x002fc60007fbe0ff */
[----:B------:R-:W1:Y:S01]  /*19c60*/  LDC R13, c[0x0][0x278] ;  /* 0x00009e00ff0d7b82 */ /* 0x000e620000000800 */
[-C--:B------:R-:W-:Y:S02]  /*19c70*/  LEA.HI.X.SX32 R83, R111, R7.reuse, 0x1, P3 ;  /* 0x000000076f537211 */ /* 0x080fe400018f0eff */
[----:B------:R-:W-:Y:S01]  /*19c80*/  LEA.HI.X.SX32 R85, R11, R7, 0x1, P5 ;  /* 0x000000070b557211 */ /* 0x000fe200028f0eff */
[----:B------:R-:W-:Y:S01]  /*19c90*/  STG.E.U16 desc[UR60][R80.64], R97 ;  /* 0x0000006150007986 */ /* 0x000fe2000c10153c */
[----:B--2---:R-:W-:-:S03]  /*19ca0*/  IMAD R11, R17, 0x7b, RZ ;  /* 0x0000007b110b7824 */ /* 0x004fc600078e02ff */
[----:B------:R0:W-:Y:S01]  /*19cb0*/  STG.E.U16 desc[UR60][R82.64], R88 ;  /* 0x0000005852007986 */ /* 0x0001e2000c10153c */
[----:B------:R-:W2:Y:S03]  /*19cc0*/  LDC R31, c[0x0][0x278] ;  /* 0x00009e00ff1f7b82 */ /* 0x000ea60000000800 */
[----:B------:R4:W-:Y:S01]  /*19cd0*/  STG.E.U16 desc[UR60][R84.64], R15 ;  /* 0x0000000f54007986 */ /* 0x0009e2000c10153c */
[----:B------:R-:W-:-:S04]  /*19ce0*/  IMAD R118, R118, 0xf6, RZ ;  /* 0x000000f676767824 */ /* 0x000fc800078e02ff */
[----:B------:R-:W2:Y:S01]  /*19cf0*/  LDC R17, c[0x0][0x278] ;  /* 0x00009e00ff117b82 */ /* 0x000ea20000000800 */
[----:B0-----:R-:W-:-:S07]  /*19d00*/  IMAD R88, R29, 0xfa, RZ ;  /* 0x000000fa1d587824 */ /* 0x001fce00078e02ff */
[----:B----4-:R-:W0:Y:S01]  /*19d10*/  LDC R15, c[0x0][0x278] ;  /* 0x00009e00ff0f7b82 */ /* 0x010e220000000800 */
[----:B------:R-:W-:-:S07]  /*19d20*/  IADD3 R86, P6, R113, R6, RZ ;  /* 0x0000000671567210 */ /* 0x000fce0007fde0ff */
[----:B------:R-:W4:Y:S01]  /*19d30*/  LDC R29, c[0x0][0x278] ;  /* 0x00009e00ff1d7b82 */ /* 0x000f220000000800 */
[-C--:B------:R-:W-:Y:S01]  /*19d40*/  IADD3 R80, P3, R118, R6.reuse, RZ ;  /* 0x0000000676507210 */ /* 0x080fe20007f7e0ff */
[----:B------:R-:W-:Y:S01]  /*19d50*/  IMAD R124, R124, 0xf8, RZ ;  /* 0x000000f87c7c7824 */ /* 0x000fe200078e02ff */
[-C--:B------:R-:W-:Y:S02]  /*19d60*/  LEA.HI.X.SX32 R87, R109, R7.reuse, 0x1, P6 ;  /* 0x000000076d577211 */ /* 0x080fe400030f0eff */
[----:B------:R-:W-:Y:S02]  /*19d70*/  PRMT R85, R89, 0x7632, R85 ;  /* 0x0000763259557816 */ /* 0x000fe40000000055 */
[-C--:B------:R-:W-:Y:S01]  /*19d80*/  LEA.HI.X.SX32 R81, R11, R7.reuse, 0x1, P3 ;  /* 0x000000070b517211 */ /* 0x080fe200018f0eff */
[----:B-----5:R-:W-:Y:S01]  /*19d90*/  IMAD R11, R19, 0x7d, RZ ;  /* 0x0000007d130b7824 */ /* 0x020fe200078e02ff */
[-C--:B------:R-:W-:Y:S01]  /*19da0*/  IADD3 R84, P3, R88, R6.reuse, RZ ;  /* 0x0000000658547210 */ /* 0x080fe20007f7e0ff */
[----:B------:R-:W-:Y:S01]  /*19db0*/  IMAD R126, R126, 0xfe, RZ ;  /* 0x000000fe7e7e7824 */ /* 0x000fe200078e02ff */
[----:B------:R-:W-:Y:S01]  /*19dc0*/  IADD3 R82, P5, R124, R6, RZ ;  /* 0x000000067c527210 */ /* 0x000fe20007fbe0ff */
[----:B------:R3:W-:Y:S01]  /*19dd0*/  STG.E.U16 desc[UR60][R86.64], R89 ;  /* 0x0000005956007986 */ /* 0x0007e2000c10153c */
[----:B------:R-:W5:Y:S03]  /*19de0*/  LDC R19, c[0x0][0x278] ;  /* 0x00009e00ff137b82 */ /* 0x000f660000000800 */
[----:B------:R1:W-:Y:S01]  /*19df0*/  STG.E.U16 desc[UR60][R80.64], R85 ;  /* 0x0000005550007986 */ /* 0x0003e2000c10153c */
[----:B------:R-:W-:-:S04]  /*19e00*/  LEA.HI.X.SX32 R83, R121, R7, 0x1, P5 ;  /* 0x0000000779537211 */ /* 0x000fc800028f0eff */
[----:B------:R-:W5:Y:S01]  /*19e10*/  LDC R97, c[0x0][0x278] ;  /* 0x00009e00ff617b82 */ /* 0x000f620000000800 */
[----:B---3--:R-:W-:Y:S01]  /*19e20*/  IMAD R89, R27, 0xfc, RZ ;  /* 0x000000fc1b597824 */ /* 0x008fe200078e02ff */
[-C--:B------:R-:W-:Y:S02]  /*19e30*/  IADD3 R86, P5, R126, R6.reuse, RZ ;  /* 0x000000067e567210 */ /* 0x080fe40007fbe0ff */
[----:B-1----:R-:W-:Y:S01]  /*19e40*/  LEA.HI.X.SX32 R85, R11, R7, 0x1, P3 ;  /* 0x000000070b557211 */ /* 0x002fe200018f0eff */
[----:B------:R-:W-:Y:S01]  /*19e50*/  IMAD R11, R13, 0x7f, RZ ;  /* 0x0000007f0d0b7824 */ /* 0x000fe200078e02ff */
[----:B------:R-:W-:Y:S02]  /*19e60*/  PRMT R81, R90, 0x7632, R81 ;  /* 0x000076325a517816 */ /* 0x000fe40000000051 */
[----:B------:R-:W1:Y:S01]  /*19e70*/  LDC R27, c[0x0][0x278] ;  /* 0x00009e00ff1b7b82 */ /* 0x000e620000000800 */
[----:B------:R-:W-:Y:S01]  /*19e80*/  IADD3 R80, P3, R89, R6, RZ ;  /* 0x0000000659507210 */ /* 0x000fe20007f7e0ff */
[----:B------:R-:W-:Y:S01]  /*19e90*/  STG.E.U16 desc[UR60][R82.64], R90 ;  /* 0x0000005a52007986 */ /* 0x000fe2000c10153c */
[----:B0-----:R-:W-:-:S02]  /*19ea0*/  SHF.L.U32 R13, R15, 0x7, RZ ;  /* 0x000000070f0d7819 */ /* 0x001fc400000006ff */
[-C--:B------:R-:W-:Y:S01]  /*19eb0*/  LEA.HI.X.SX32 R87, R11, R7.reuse, 0x1, P5 ;  /* 0x000000070b577211 */ /* 0x080fe200028f0eff */
[----:B------:R0:W-:Y:S01]  /*19ec0*/  STG.E.U16 desc[UR60][R84.64], R81 ;  /* 0x0000005154007986 */ /* 0x0001e2000c10153c */
[----:B--2---:R-:W-:Y:S01]  /*19ed0*/  LEA RZ, P6, R31, R6, 0x8 ;  /* 0x000000061fff7211 */ /* 0x004fe200078c40ff */
[----:B------:R-:W-:Y:S01]  /*19ee0*/  IMAD R11, R17, 0x81, RZ ;  /* 0x00000081110b7824 */ /* 0x000fe200078e02ff */
[----:B------:R-:W2:Y:S01]  /*19ef0*/  LDC R31, c[0x0][0x278] ;  /* 0x00009e00ff1f7b82 */ /* 0x000ea20000000800 */
[----:B----4-:R-:W-:Y:S01]  /*19f00*/  IMAD R29, R29, 0x102, RZ ;  /* 0x000001021d1d7824 */ /* 0x010fe200078e02ff */
[----:B------:R-:W-:Y:S02]  /*19f10*/  LEA.HI.X.SX32 R149, R13, R7, 0x1, P6 ;  /* 0x000000070d957211 */ /* 0x000fe400030f0eff */
[----:B------:R-:W-:-:S04]  /*19f20*/  PRMT R15, R91, 0x7632, R15 ;  /* 0x000076325b0f7816 */ /* 0x000fc8000000000f */
[----:B------:R-:W3:Y:S01]  /*19f30*/  LDC R17, c[0x0][0x278] ;  /* 0x00009e00ff117b82 */ /* 0x000ee20000000800 */
[----:B0-----:R-:W-:Y:S02]  /*19f40*/  LEA.HI.X.SX32 R81, R139, R7, 0x1, P3 ;  /* 0x000000078b517211 */ /* 0x001fe400018f0eff */
[----:B------:R-:W-:-:S03]  /*19f50*/  IADD3 RZ, P3, R29, R6, RZ ;  /* 0x000000061dff7210 */ /* 0x000fc60007f7e0ff */
[----:B------:R0:W-:Y:S02]  /*19f60*/  STG.E.U16 desc[UR60][R80.64], R91 ;  /* 0x0000005b50007986 */ /* 0x0001e4000c10153c */
[----:B------:R-:W4:Y:S02]  /*19f70*/  LDC R13, c[0x0][0x278] ;  /* 0x00009e00ff0d7b82 */ /* 0x000f240000000800 */
[----:B------:R1:W-:Y:S06]  /*19f80*/  STG.E.U16 desc[UR60][R86.64], R15 ;  /* 0x0000000f56007986 */ /* 0x0003ec000c10153c */
[----:B------:R-:W4:Y:S08]  /*19f90*/  LDC R29, c[0x0][0x278] ;  /* 0x00009e00ff1d7b82 */ /* 0x000f300000000800 */
[----:B0-----:R-:W0:Y:S01]  /*19fa0*/  LDC R80, c[0x0][0x278] ;  /* 0x00009e00ff507b82 */ /* 0x001e220000000800 */
[----:B------:R-:W-:Y:S01]  /*19fb0*/  LEA.HI.X.SX32 R169, R11, R7, 0x1, P3 ;  /* 0x000000070ba97211 */ /* 0x000fe200018f0eff */
[----:B-----5:R-:W-:-:S06]  /*19fc0*/  IMAD R11, R19, 0x83, RZ ;  /* 0x00000083130b7824 */ /* 0x020fcc00078e02ff */
[----:B-1----:R-:W1:Y:S01]  /*19fd0*/  LDC R15, c[0x0][0x278] ;  /* 0x00009e00ff0f7b82 */ /* 0x002e620000000800 */
[----:B------:R-:W-:Y:S02]  /*19fe0*/  IMAD R27, R27, 0x106, RZ ;  /* 0x000001061b1b7824 */ /* 0x000fe400078e02ff */
[----:B------:R-:W-:-:S05]  /*19ff0*/  IMAD R97, R97, 0x104, RZ ;  /* 0x0000010461617824 */ /* 0x000fca00078e02ff */
[----:B------:R-:W5:Y:S01]  /*1a000*/  LDC R19, c[0x0][0x278] ;  /* 0x00009e00ff137b82 */ /* 0x000f620000000800 */
[-C--:B------:R-:W-:Y:S01]  /*1a010*/  IADD3 RZ, P3, R27, R6.reuse, RZ ;  /* 0x000000061bff7210 */ /* 0x080fe20007f7e0ff */
[----:B--2---:R-:W-:Y:S01]  /*1a020*/  IMAD R31, R31, 0x108, RZ ;  /* 0x000001081f1f7824 */ /* 0x004fe200078e02ff */
[-C--:B------:R-:W-:Y:S01]  /*1a030*/  IADD3 RZ, P5, R97, R6.reuse, RZ ;  /* 0x0000000661ff7210 */ /* 0x080fe20007fbe0ff */
[----:B---3--:R-:W-:Y:S01]  /*1a040*/  IMAD R17, R17, 0x10a, RZ ;  /* 0x0000010a11117824 */ /* 0x008fe200078e02ff */
[-C--:B------:R-:W-:Y:S01]  /*1a050*/  LEA.HI.X.SX32 R167, R11, R7.reuse, 0x1, P3 ;  /* 0x000000070ba77211 */ /* 0x080fe200018f0eff */
[----:B----4-:R-:W-:Y:S01]  /*1a060*/  IMAD R11, R13, 0x85, RZ ;  /* 0x000000850d0b7824 */ /* 0x010fe200078e02ff */
[-C--:B------:R-:W-:Y:S01]  /*1a070*/  LEA.HI.X.SX32 R165, R147, R7.reuse, 0x1, P5 ;  /* 0x0000000793a57211 */ /* 0x080fe200028f0eff */
[----:B------:R-:W2:Y:S01]  /*1a080*/  LDC R27, c[0x0][0x278] ;  /* 0x00009e00ff1b7b82 */ /* 0x000ea20000000800 */
[-C--:B------:R-:W-:Y:S01]  /*1a090*/  IADD3 RZ, P5, R31, R6.reuse, RZ ;  /* 0x000000061fff7210 */ /* 0x080fe20007fbe0ff */
[----:B------:R-:W-:Y:S01]  /*1a0a0*/  IMAD R29, R29, 0x10c, RZ ;  /* 0x0000010c1d1d7824 */ /* 0x000fe200078e02ff */
[----:B------:R-:W-:Y:S01]  /*1a0b0*/  IADD3 RZ, P3, R17, R6, RZ ;  /* 0x0000000611ff7210 */ /* 0x000fe20007f7e0ff */
[----:B0-----:R-:W-:Y:S01]  /*1a0c0*/  IMAD R31, R80, 0x10e, RZ ;  /* 0x0000010e501f7824 */ /* 0x001fe200078e02ff */
[----:B------:R-:W-:-:S02]  /*1a0d0*/  LEA.HI.X.SX32 R121, R145, R7, 0x1, P5 ;  /* 0x0000000791797211 */ /* 0x000fc400028f0eff */
[----:B------:R-:W-:Y:S01]  /*1a0e0*/  LEA.HI.X.SX32 R163, R11, R7, 0x1, P3 ;  /* 0x000000070ba37211 */ /* 0x000fe200018f0eff */
[----:B------:R-:W0:Y:S01]  /*1a0f0*/  LDC R13, c[0x0][0x278] ;  /* 0x00009e00ff0d7b82 */ /* 0x000e220000000800 */
[----:B-1----:R-:W-:Y:S01]  /*1a100*/  IMAD R11, R15, 0x87, RZ ;  /* 0x000000870f0b7824 */ /* 0x002fe200078e02ff */
[-C--:B------:R-:W-:Y:S02]  /*1a110*/  IADD3 RZ, P5, R29, R6.reuse, RZ ;  /* 0x000000061dff7210 */ /* 0x080fe40007fbe0ff */
[----:B------:R-:W-:-:S04]  /*1a120*/  IADD3 RZ, P6, R31, R6, RZ ;  /* 0x000000061fff7210 */ /* 0x000fc80007fde0ff */
[----:B------:R-:W1:Y:S01]  /*1a130*/  LDC R17, c[0x0][0x278] ;  /* 0x00009e00ff117b82 */ /* 0x000e620000000800 */
[----:B------:R-:W-:Y:S01]  /*1a140*/  LEA.HI.X.SX32 R159, R11, R7, 0x1, P6 ;  /* 0x000000070b9f7211 */ /* 0x000fe200030f0eff */
[----:B-----5:R-:W-:-:S06]  /*1a150*/  IMAD R11, R19, 0x110, RZ ;  /* 0x00000110130b7824 */ /* 0x020fcc00078e02ff */
[----:B------:R-:W3:Y:S08]  /*1a160*/  LDC R29, c[0x0][0x278] ;  /* 0x00009e00ff1d7b82 */ /* 0x000ef00000000800 */
[----:B------:R-:W4:Y:S08]  /*1a170*/  LDC R15, c[0x0][0x278] ;  /* 0x00009e00ff0f7b82 */ /* 0x000f300000000800 */
[----:B------:R-:W5:Y:S01]  /*1a180*/  LDC R19, c[0x0][0x278] ;  /* 0x00009e00ff137b82 */ /* 0x000f620000000800 */
[----:B--2---:R-:W-:Y:S01]  /*1a190*/  IMAD R27, R27, 0x112, RZ ;  /* 0x000001121b1b7824 */ /* 0x004fe200078e02ff */
[----:B------:R-:W-:-:S02]  /*1a1a0*/  LEA.HI.X.SX32 R161, R123, R7, 0x1, P5 ;  /* 0x000000077ba17211 */ /* 0x000fc400028f0eff */
[-C--:B------:R-:W-:Y:S01]  /*1a1b0*/  IADD3 RZ, P3, R11, R6.reuse, RZ ;  /* 0x000000060bff7210 */ /* 0x080fe20007f7e0ff */
[----:B0-----:R-:W-:Y:S01]  /*1a1c0*/  IMAD R11, R13, 0x89, RZ ;  /* 0x000000890d0b7824 */ /* 0x001fe200078e02ff */
[----:B------:R-:W-:Y:S02]  /*1a1d0*/  IADD3 RZ, P5, R27, R6, RZ ;  /* 0x000000061bff7210 */ /* 0x000fe40007fbe0ff */
[----:B------:R-:W0:Y:S01]  /*1a1e0*/  LDC R31, c[0x0][0x278] ;  /* 0x00009e00ff1f7b82 */ /* 0x000e220000000800 */
[----:B-1----:R-:W-:Y:S02]  /*1a1f0*/  IMAD R17, R17, 0x114, RZ ;  /* 0x0000011411117824 */ /* 0x002fe400078e02ff */
[----:B---3--:R-:W-:-:S05]  /*1a200*/  IMAD R29, R29, 0x116, RZ ;  /* 0x000001161d1d7824 */ /* 0x008fca00078e02ff */
[----:B------:R-:W1:Y:S01]  /*1a210*/  LDC R27, c[0x0][0x278] ;  /* 0x00009e00ff1b7b82 */ /* 0x000e620000000800 */
[-C--:B------:R-:W-:Y:S02]  /*1a220*/  LEA.HI.X.SX32 R155, R151, R7.reuse, 0x1, P3 ;  /* 0x00000007979b7211 */ /* 0x080fe400018f0eff */
[----:B------:R-:W-:Y:S01]  /*1a230*/  LEA.HI.X.SX32 R157, R11, R7, 0x1, P5 ;  /* 0x000000070b9d7211 */ /* 0x000fe200028f0eff */
[----:B----4-:R-:W-:-:S04]  /*1a240*/  IMAD R11, R15, 0x8b, RZ ;  /* 0x0000008b0f0b7824 */ /* 0x010fc800078e02ff */
[----:B------:R-:W2:Y:S01]  /*1a250*/  LDC R13, c[0x0][0x278] ;  /* 0x00009e00ff0d7b82 */ /* 0x000ea20000000800 */
[-C--:B------:R-:W-:Y:S01]  /*1a260*/  IADD3 RZ, P3, R17, R6.reuse, RZ ;  /* 0x0000000611ff7210 */ /* 0x080fe20007f7e0ff */
[----:B-----5:R-:W-:Y:S01]  /*1a270*/  IMAD R19, R19, 0x11a, RZ ;  /* 0x0000011a13137824 */ /* 0x020fe200078e02ff */
[----:B------:R-:W-:Y:S02]  /*1a280*/  IADD3 RZ, P5, R29, R6, RZ ;  /* 0x000000061dff7210 */ /* 0x000fe40007fbe0ff */
[----:B------:R-:W-:-:S03]  /*1a290*/  LEA.HI.X.SX32 R151, R153, R7, 0x1, P3 ;  /* 0x0000000799977211 */ /* 0x000fc600018f0eff */
[----:B------:R-:W3:Y:S01]  /*1a2a0*/  LDC R17, c[0x0][0x278] ;  /* 0x00009e00ff117b82 */ /* 0x000ee20000000800 */
[----:B------:R-:W-:Y:S02]  /*1a2b0*/  LEA.HI.X.SX32 R153, R11, R7, 0x1, P5 ;  /* 0x000000070b997211 */ /* 0x000fe400028f0eff */
[----:B------:R-:W-:-:S05]  /*1a2c0*/  IADD3 RZ, P5, R19, R6, RZ ;  /* 0x0000000613ff7210 */ /* 0x000fca0007fbe0ff */
[----:B------:R-:W4:Y:S01]  /*1a2d0*/  LDC R15, c[0x0][0x278] ;  /* 0x00009e00ff0f7b82 */ /* 0x000f220000000800 */
[----:B------:R-:W-:-:S07]  /*1a2e0*/  PRMT R84, R72, 0x7632, R84 ;  /* 0x0000763248547816 */ /* 0x000fce0000000054 */
[----:B------:R-:W5:Y:S01]  /*1a2f0*/  LDC R19, c[0x0][0x278] ;  /* 0x00009e00ff137b82 */ /* 0x000f620000000800 */
[----:B------:R-:W-:Y:S01]  /*1a300*/  PRMT R83, R73, 0x7632, R83 ;  /* 0x0000763249537816 */ /* 0x000fe20000000053 */
[----:B------:R2:W-:Y:S01]  /*1a310*/  STG.E.U16 desc[UR60][R148.64], R72 ;  /* 0x0000004894007986 */ /* 0x0005e2000c10153c */
[----:B------:R-:W-:Y:S01]  /*1a320*/  PRMT R81, R74, 0x7632, R81 ;  /* 0x000076324a517816 */ /* 0x000fe20000000051 */
[----:B0-----:R-:W-:Y:S02]  /*1a330*/  IMAD R31, R31, 0x118, RZ ;  /* 0x000001181f1f7824 */ /* 0x001fe400078e02ff */
[----:B------:R-:W-:Y:S01]  /*1a340*/  STG.E.U16 desc[UR60][R168.64], R84 ;  /* 0x00000054a8007986 */ /* 0x000fe2000c10153c */
[----:B-1----:R-:W-:Y:S02]  /*1a350*/  IMAD R29, R27, 0x11c, RZ ;  /* 0x0000011c1b1d7824 */ /* 0x002fe400078e02ff */
[----:B------:R-:W0:Y:S01]  /*1a360*/  LDC R27, c[0x0][0x278] ;  /* 0x00009e00ff1b7b82 */ /* 0x000e220000000800 */
[----:B------:R1:W-:Y:S01]  /*1a370*/  STG.E.U16 desc[UR60][R164.64], R73 ;  /* 0x00000049a4007986 */ /* 0x0003e2000c10153c */
[----:B--2---:R-:W-:Y:S01]  /*1a380*/  IMAD R11, R13, 0x8d, RZ ;  /* 0x0000008d0d0b7824 */ /* 0x004fe200078e02ff */
[----:B------:R-:W-:-:S02]  /*1a390*/  PRMT R72, R75, 0x7632, R72 ;  /* 0x000076324b487816 */ /* 0x000fc40000000048 */
[----:B------:R-:W-:Y:S01]  /*1a3a0*/  STG.E.U16 desc[UR60][R166.64], R83 ;  /* 0x00000053a6007986 */ /* 0x000fe2000c10153c */
[----:B------:R-:W-:Y:S02]  /*1a3b0*/  IADD3 RZ, P3, R31, R6, RZ ;  /* 0x000000061fff7210 */ /* 0x000fe40007f7e0ff */
[----:B------:R-:W2:Y:S01]  /*1a3c0*/  LDC R13, c[0x0][0x278] ;  /* 0x00009e00ff0d7b82 */ /* 0x000ea20000000800 */
[----:B------:R-:W-:Y:S01]  /*1a3d0*/  STG.E.U16 desc[UR60][R120.64], R74 ;  /* 0x0000004a78007986 */ /* 0x000fe2000c10153c */
[----:B-1----:R-:W-:-:S03]  /*1a3e0*/  PRMT R73, R76, 0x7632, R73 ;  /* 0x000076324c497816 */ /* 0x002fc60000000049 */
[----:B------:R-:W-:Y:S01]  /*1a3f0*/  STG.E.U16 desc[UR60][R162.64], R81 ;  /* 0x00000051a2007986 */ /* 0x000fe2000c10153c */
[-C--:B------:R-:W-:Y:S01]  /*1a400*/  LEA.HI.X.SX32 R145, R177, R7.reuse, 0x1, P3 ;  /* 0x00000007b1917211 */ /* 0x080fe200018f0eff */
[----:B-----5:R-:W-:Y:S01]  /*1a410*/  IMAD R19, R19, 0x120, RZ ;  /* 0x0000012013137824 */ /* 0x020fe200078e02ff */
[-C--:B------:R-:W-:Y:S01]  /*1a420*/  LEA.HI.X.SX32 R147, R11, R7.reuse, 0x1, P5 ;  /* 0x000000070b937211 */ /* 0x080fe200028f0eff */
[----:B------:R-:W-:Y:S01]  /*1a430*/  STG.E.U16 desc[UR60][R160.64], R75 ;  /* 0x0000004ba0007986 */ /* 0x000fe2000c10153c */
[----:B------:R-:W-:Y:S01]  /*1a440*/  IADD3 RZ, P3, R29, R6, RZ ;  /* 0x000000061dff7210 */ /* 0x000fe20007f7e0ff */
[----:B------:R-:W1:Y:S02]  /*1a450*/  LDC R31, c[0x0][0x278] ;  /* 0x00009e00ff1f7b82 */ /* 0x000e640000000800 */
[----:B------:R5:W-:Y:S04]  /*1a460*/  STG.E.U16 desc[UR60][R158.64], R72 ;  /* 0x000000489e007986 */ /* 0x000be8000c10153c */
[----:B------:R-:W-:Y:S04]  /*1a470*/  STG.E.U16 desc[UR60][R154.64], R76 ;  /* 0x0000004c9a007986 */ /* 0x000fe8000c10153c */
[----:B------:R3:W-:Y:S01]  /*1a480*/  STG.E.U16 desc[UR60][R156.64], R73 ;  /* 0x000000499c007986 */ /* 0x0007e2000c10153c */
[----:B------:R-:W-:Y:S01]  /*1a490*/  LEA.HI.X.SX32 R29, R179, R7, 0x1, P3 ;  /* 0x00000007b31d7211 */ /* 0x000fe200018f0eff */
[----:B----4-:R-:W-:Y:S01]  /*1a4a0*/  IMAD R11, R15, 0x8f, RZ ;  /* 0x0000008f0f0b7824 */ /* 0x010fe200078e02ff */
[----:B-----5:R-:W-:Y:S01]  /*1a4b0*/  PRMT R72, R77, 0x7632, R72 ;  /* 0x000076324d487816 */ /* 0x020fe20000000048 */
[----:B------:R-:W4:Y:S01]  /*1a4c0*/  LDC R15, c[0x0][0x278] ;  /* 0x00009e00ff0f7b82 */ /* 0x000f220000000800 */
[----:B---3--:R-:W-:-:S07]  /*1a4d0*/  IMAD R73, R17, 0x11e, RZ ;  /* 0x0000011e11497824 */ /* 0x008fce00078e02ff */
[----:B------:R-:W3:Y:S01]  /*1a4e0*/  LDC R17, c[0x0][0x278] ;  /* 0x00009e00ff117b82 */ /* 0x000ee20000000800 */
[----:B------:R-:W-:Y:S01]  /*1a4f0*/  STG.E.U16 desc[UR60][R150.64], R77 ;  /* 0x0000004d96007986 */ /* 0x000fe2000c10153c */
[----:B------:R-:W-:-:S03]  /*1a500*/  IADD3 RZ, P3, R73, R6, RZ ;  /* 0x0000000649ff7210 */ /* 0x000fc60007f7e0ff */
[----:B------:R5:W-:Y:S01]  /*1a510*/  STG.E.U16 desc[UR60][R152.64], R72 ;  /* 0x0000004898007986 */ /* 0x000be2000c10153c */
[----:B------:R-:W-:Y:S02]  /*1a520*/  LEA.HI.X.SX32 R139, R11, R7, 0x1, P3 ;  /* 0x000000070b8b7211 */ /* 0x000fe400018f0eff */
[----:B------:R-:W-:Y:S02]  /*1a530*/  IADD3 RZ, P3, R19, R6, RZ ;  /* 0x0000000613ff7210 */ /* 0x000fe40007f7e0ff */
[----:B------:R-:W1:Y:S08]  /*1a540*/  LDC R19, c[0x0][0x278] ;  /* 0x00009e00ff137b82 */ /* 0x000e700000000800 */
[----:B-----5:R-:W5:Y:S01]  /*1a550*/  LDC R72, c[0x0][0x278] ;  /* 0x00009e00ff487b82 */ /* 0x020f620000000800 */
[----:B0-----:R-:W-:-:S02]  /*1a560*/  IMAD R27, R27, 0x122, RZ ;  /* 0x000001221b1b7824 */ /* 0x001fc400078e02ff */
[----:B--2---:R-:W-:Y:S01]  /*1a570*/  IMAD R11, R13, 0x91, RZ ;  /* 0x000000910d0b7824 */ /* 0x004fe200078e02ff */
[----:B------:R-:W-:Y:S02]  /*1a580*/  PRMT R74, R78, 0x7632, R74 ;  /* 0x000076324e4a7816 */ /* 0x000fe4000000004a */
[----:B------:R-:W-:Y:S02]  /*1a590*/  IADD3 RZ, P5, R27, R6, RZ ;  /* 0x000000061bff7210 */ /* 0x000fe40007fbe0ff */
[----:B------:R-:W0:Y:S01]  /*1a5a0*/  LDC R13, c[0x0][0x278] ;  /* 0x00009e00ff0d7b82 */ /* 0x000e220000000800 */
[----:B---3--:R-:W-:Y:S01]  /*1a5b0*/  IMAD R17, R17, 0x126, RZ ;  /* 0x0000012611117824 */ /* 0x008fe200078e02ff */
[----:B------:R-:W-:Y:S01]  /*1a5c0*/  STG.E.U16 desc[UR60][R144.64], R78 ;  /* 0x0000004e90007986 */ /* 0x000fe2000c10153c */
[----:B------:R-:W-:-:S05]  /*1a5d0*/  LEA.HI.X.SX32 R137, R11, R7, 0x1, P5 ;  /* 0x000000070b897211 */ /* 0x000fca00028f0eff */
[----:B------:R-:W2:Y:S01]  /*1a5e0*/  LDC R27, c[0x0][0x278] ;  /* 0x00009e00ff1b7b82 */ /* 0x000ea20000000800 */
[----:B------:R-:W-:Y:S01]  /*1a5f0*/  STG.E.U16 desc[UR60][R146.64], R74 ;  /* 0x0000004a92007986 */ /* 0x000fe2000c10153c */
[-C--:B------:R-:W-:Y:S01]  /*1a600*/  LEA.HI.X.SX32 R123, R183, R7.reuse, 0x1, P3 ;  /* 0x00000007b77b7211 */ /* 0x080fe200018f0eff */
[----:B----4-:R-:W-:Y:S01]  /*1a610*/  IMAD R11, R15, 0x93, RZ ;  /* 0x000000930f0b7824 */ /* 0x010fe200078e02ff */
[-C--:B------:R-:W-:Y:S01]  /*1a620*/  IADD3 RZ, P3, R17, R6.reuse, RZ ;  /* 0x0000000611ff7210 */ /* 0x080fe20007f7e0ff */
[----:B------:R3:W-:Y:S01]  /*1a630*/  STG.E.U16 desc[UR60][R28.64], R79 ;  /* 0x0000004f1c007986 */ /* 0x0007e2000c10153c */
[----:B-1----:R-:W-:Y:S02]  /*1a640*/  IMAD R31, R31, 0x124, RZ ;  /* 0x000001241f1f7824 */ /* 0x002fe400078e02ff */
[----:B------:R-:W-:Y:S01]  /*1a650*/  LEA.HI.X.SX32 R15, R11, R7, 0x1, P3 ;  /* 0x000000070b0f7211 */ /* 0x000fe200018f0eff */
[----:B------:R-:W-:Y:S01]  /*1a660*/  IMAD R11, R19, 0x12a, RZ ;  /* 0x0000012a130b7824 */ /* 0x000fe200078e02ff */
[----:B------:R-:W-:Y:S01]  /*1a670*/  PRMT R73, R79, 0x7632, R73 ;  /* 0x000076324f497816 */ /* 0x000fe20000000049 */
[----:B------:R-:W1:Y:S01]  /*1a680*/  LDC R17, c[0x0][0x278] ;  /* 0x00009e00ff117b82 */ /* 0x000e620000000800 */
[----:B------:R-:W-:-:S07]  /*1a690*/  IADD3 RZ, P6, R31, R6, RZ ;  /* 0x000000061fff7210 */ /* 0x000fce0007fde0ff */
[----:B---3--:R-:W3:Y:S01]  /*1a6a0*/  LDC R28, c[0x0][0x278] ;  /* 0x00009e00ff1c7b82 */ /* 0x008ee20000000800 */
[----:B-----5:R-:W-:Y:S01]  /*1a6b0*/  IMAD R29, R72, 0x128, RZ ;  /* 0x00000128481d7824 */ /* 0x020fe200078e02ff */
[----:B------:R-:W-:Y:S02]  /*1a6c0*/  PRMT R31, R64, 0x7632, R31 ;  /* 0x00007632401f7816 */ /* 0x000fe4000000001f */
[-C--:B------:R-:W-:Y:S02]  /*1a6d0*/  LEA.HI.X.SX32 R107, R187, R7.reuse, 0x1, P6 ;  /* 0x00000007bb6b7211 */ /* 0x080fe400030f0eff */
[----:B------:R-:W-:Y:S02]  /*1a6e0*/  IADD3 RZ, P3, R29, R6, RZ ;  /* 0x000000061dff7210 */ /* 0x000fe40007f7e0ff */
[----:B------:R-:W4:Y:S01]  /*1a6f0*/  LDC R19, c[0x0][0x278] ;  /* 0x00009e00ff137b82 */ /* 0x000f220000000800 */
[----:B------:R-:W-:Y:S01]  /*1a700*/  PRMT R72, R65, 0x7632, R72 ;  /* 0x0000763241487816 */ /* 0x000fe20000000048 */
[----:B------:R-:W-:Y:S01]  /*1a710*/  STG.E.U16 desc[UR60][R138.64], R73 ;  /* 0x000000498a007986 */ /* 0x000fe2000c10153c */
[----:B------:R-:W-:-:S02]  /*1a720*/  LEA.HI.X.SX32 R111, R185, R7, 0x1, P3 ;  /* 0x00000007b96f7211 */ /* 0x000fc400018f0eff */
[----:B------:R-:W-:Y:S01]  /*1a730*/  IADD3 RZ, P3, R11, R6, RZ ;  /* 0x000000060bff7210 */ /* 0x000fe20007f7e0ff */
[----:B------:R-:W-:Y:S02]  /*1a740*/  STG.E.U16 desc[UR60][R122.64], R64 ;  /* 0x000000407a007986 */ /* 0x000fe4000c10153c */
[----:B------:R-:W5:Y:S01]  /*1a750*/  LDC R29, c[0x0][0x278] ;  /* 0x00009e00ff1d7b82 */ /* 0x000f620000000800 */
[----:B0-----:R-:W-:Y:S01]  /*1a760*/  IMAD R11, R13, 0x95, RZ ;  /* 0x000000950d0b7824 */ /* 0x001fe200078e02ff */
[----:B------:R-:W-:Y:S01]  /*1a770*/  STG.E.U16 desc[UR60][R136.64], R31 ;  /* 0x0000001f88007986 */ /* 0x000fe2000c10153c */
[----:B--2---:R-:W-:-:S03]  /*1a780*/  IMAD R27, R27, 0x12c, RZ ;  /* 0x0000012c1b1b7824 */ /* 0x004fc600078e02ff */
[----:B------:R-:W-:Y:S02]  /*1a790*/  STG.E.U16 desc[UR60][R106.64], R65 ;  /* 0x000000416a007986 */ /* 0x000fe4000c10153c */
[----:B------:R-:W0:Y:S02]  /*1a7a0*/  LDC R13, c[0x0][0x278] ;  /* 0x00009e00ff0d7b82 */ /* 0x000e240000000800 */
[----:B------:R2:W-:Y:S01]  /*1a7b0*/  STG.E.U16 desc[UR60][R14.64], R72 ;  /* 0x000000480e007986 */ /* 0x0005e2000c10153c */
[-C--:B------:R-:W-:Y:S02]  /*1a7c0*/  IADD3 RZ, P5, R27, R6.reuse, RZ ;  /* 0x000000061bff7210 */ /* 0x080fe40007fbe0ff */
[----:B------:R-:W-:Y:S01]  /*1a7d0*/  LEA.HI.X.SX32 R109, R11, R7, 0x1, P3 ;  /* 0x000000070b6d7211 */ /* 0x000fe200018f0eff */
[----:B---3--:R-:W-:Y:S02]  /*1a7e0*/  IMAD R11, R28, 0x12e, RZ ;  /* 0x0000012e1c0b7824 */ /* 0x008fe400078e02ff */
[----:B------:R-:W3:Y:S08]  /*1a7f0*/  LDC R27, c[0x0][0x278] ;  /* 0x00009e00ff1b7b82 */ /* 0x000ef00000000800 */
[----:B--2---:R-:W2:Y:S01]  /*1a800*/  LDC R15, c[0x0][0x278] ;  /* 0x00009e00ff0f7b82 */ /* 0x004ea20000000800 */
[----:B------:R-:W-:Y:S01]  /*1a810*/  IADD3 RZ, P3, R11, R6, RZ ;  /* 0x000000060bff7210 */ /* 0x000fe20007f7e0ff */
[----:B-1----:R-:W-:-:S02]  /*1a820*/  IMAD R11, R17, 0x97, RZ ;  /* 0x00000097110b7824 */ /* 0x002fc400078e02ff */
[----:B----4-:R-:W-:-:S04]  /*1a830*/  IMAD R19, R19, 0x132, RZ ;  /* 0x0000013213137824 */ /* 0x010fc800078e02ff */
[----:B------:R-:W1:Y:S01]  /*1a840*/  LDC R14, c[0x0][0x278] ;  /* 0x00009e00ff0e7b82 */ /* 0x000e620000000800 */
[----:B------:R-:W-:Y:S01]  /*1a850*/  LEA.HI.X.SX32 R105, R181, R7, 0x1, P5 ;  /* 0x00000007b5697211 */ /* 0x000fe200028f0eff */
[----:B-----5:R-:W-:Y:S01]  /*1a860*/  IMAD R29, R29, 0x130, RZ ;  /* 0x000001301d1d7824 */ /* 0x020fe200078e02ff */
[----:B------:R-:W-:-:S05]  /*1a870*/  IADD3 RZ, P5, R19, R6, RZ ;  /* 0x0000000613ff7210 */ /* 0x000fca0007fbe0ff */
[----:B------:R-:W4:Y:S01]  /*1a880*/  LDC R17, c[0x0][0x278] ;  /* 0x00009e00ff117b82 */ /* 0x000f220000000800 */
[----:B------:R-:W-:Y:S01]  /*1a890*/  LEA.HI.X.SX32 R103, R11, R7, 0x1, P3 ;  /* 0x000000070b677211 */ /* 0x000fe200018f0eff */
[----:B0-----:R-:W-:-:S06]  /*1a8a0*/  IMAD R11, R13, 0x99, RZ ;  /* 0x000000990d0b7824 */ /* 0x001fcc00078e02ff */
[----:B------:R-:W0:Y:S01]  /*1a8b0*/  LDC R28, c[0x0][0x278] ;  /* 0x00009e00ff1c7b82 */ /* 0x000e220000000800 */
[----:B------:R-:W-:Y:S01]  /*1a8c0*/  IADD3 RZ, P3, R29, R6, RZ ;  /* 0x000000061dff7210 */ /* 0x000fe20007f7e0ff */
[----:B--2---:R-:W-:-:S06]  /*1a8d0*/  IMAD R15, R15, 0x134, RZ ;  /* 0x000001340f0f7824 */ /* 0x004fcc00078e02ff */
[----:B------:R-:W2:Y:S01]  /*1a8e0*/  LDC R19, c[0x0][0x278] ;  /* 0x00009e00ff137b82 */ /* 0x000ea20000000800 */
[----:B------:R-:W-:Y:S02]  /*1a8f0*/  PRMT R31, R66, 0x7632, R31 ;  /* 0x00007632421f7816 */ /* 0x000fe4000000001f */
[----:B------:R-:W-:-:S05]  /*1a900*/  LEA.HI.X.SX32 R99, R175, R7, 0x1, P3 ;  /* 0x00000007af637211 */ /* 0x000fca00018f0eff */
[----:B------:R-:W5:Y:S01]  /*1a910*/  LDC R13, c[0x0][0x278] ;  /* 0x00009e00ff0d7b82 */ /* 0x000f620000000800 */
[----:B------:R-:W-:Y:S01]  /*1a920*/  IADD3 RZ, P3, R15, R6, RZ ;  /* 0x000000060fff7210 */ /* 0x000fe20007f7e0ff */
[----:B---3--:R-:W-:Y:S01]  /*1a930*/  IMAD R27, R27, 0x136, RZ ;  /* 0x000001361b1b7824 */ /* 0x008fe200078e02ff */
[----:B------:R-:W-:-:S05]  /*1a940*/  PRMT R64, R67, 0x7632, R64 ;  /* 0x0000763243407816 */ /* 0x000fca0000000040 */
[----:B------:R-:W3:Y:S01]  /*1a950*/  LDC R29, c[0x0][0x278] ;  /* 0x00009e00ff1d7b82 */ /* 0x000ee20000000800 */
[----:B------:R-:W-:Y:S01]  /*1a960*/  STG.E.U16 desc[UR60][R110.64], R66 ;  /* 0x000000426e007986 */ /* 0x000fe2000c10153c */
[----:B------:R-:W-:Y:S01]  /*1a970*/  LEA.HI.X.SX32 R101, R11, R7, 0x1, P5 ;  /* 0x000000070b657211 */ /* 0x000fe200028f0eff */
[----:B-1----:R-:W-:Y:S02]  /*1a980*/  IMAD R11, R14, 0x9b, RZ ;  /* 0x0000009b0e0b7824 */ /* 0x002fe400078e02ff */
[----:B------:R1:W-:Y:S03]  /*1a990*/  STG.E.U16 desc[UR60][R108.64], R31 ;  /* 0x0000001f6c007986 */ /* 0x0003e6000c10153c */
[----:B------:R-:W3:Y:S01]  /*1a9a0*/  LDC R15, c[0x0][0x278] ;  /* 0x00009e00ff0f7b82 */ /* 0x000ee20000000800 */
[----:B------:R-:W-:Y:S01]  /*1a9b0*/  STG.E.U16 desc[UR60][R104.64], R67 ;  /* 0x0000004368007986 */ /* 0x000fe2000c10153c */
[----:B------:R-:W-:-:S03]  /*1a9c0*/  IADD3 RZ, P5, R27, R6, RZ ;  /* 0x000000061bff7210 */ /* 0x000fc60007fbe0ff */
[----:B------:R2:W-:Y:S01]  /*1a9d0*/  STG.E.U16 desc[UR60][R102.64], R64 ;  /* 0x0000004066007986 */ /* 0x0005e2000c10153c */
[----:B----4-:R-:W-:Y:S01]  /*1a9e0*/  IMAD R17, R17, 0x138, RZ ;  /* 0x0000013811117824 */ /* 0x010fe200078e02ff */
[-C--:B------:R-:W-:Y:S01]  /*1a9f0*/  LEA.HI.X.SX32 R27, R11, R7.reuse, 0x1, P5 ;  /* 0x000000070b1b7211 */ /* 0x080fe200028f0eff */
[----:B0-----:R-:W-:Y:S01]  /*1aa00*/  IMAD R11, R28, 0x13c, RZ ;  /* 0x0000013c1c0b7824 */ /* 0x001fe200078e02ff */
[----:B-1----:R-:W-:Y:S01]  /*1aa10*/  PRMT R31, R68, 0x7632, R31 ;  /* 0x00007632441f7816 */ /* 0x002fe2000000001f */
[----:B------:R-:W0:Y:S01]  /*1aa20*/  LDC R28, c[0x0][0x278] ;  /* 0x00009e00ff1c7b82 */ /* 0x000e220000000800 */
[----:B------:R-:W-:-:S07]  /*1aa30*/  LEA.HI.X.SX32 R97, R191, R7, 0x1, P3 ;  /* 0x00000007bf617211 */ /* 0x000fce00018f0eff */
[----:B--2---:R-:W1:Y:S01]  /*1aa40*/  LDC R64, c[0x0][0x278] ;  /* 0x00009e00ff407b82 */ /* 0x004e620000000800 */
[-C--:B------:R-:W-:Y:S01]  /*1aa50*/  IADD3 RZ, P3, R17, R6.reuse, RZ ;  /* 0x0000000611ff7210 */ /* 0x080fe20007f7e0ff */
[----:B------:R-:W-:Y:S01]  /*1aa60*/  IMAD R19, R19, 0x13a, RZ ;  /* 0x0000013a13137824 */ /* 0x000fe200078e02ff */
[----:B------:R-:W-:Y:S01]  /*1aa70*/  STG.E.U16 desc[UR60][R98.64], R68 ;  /* 0x0000004462007986 */ /* 0x000fe2000c10153c */
[----:B------:R-:W-:Y:S01]  /*1aa80*/  IADD3 RZ, P5, R11, R6, RZ ;  /* 0x000000060bff7210 */ /* 0x000fe20007fbe0ff */
[----:B-----5:R-:W-:Y:S02]  /*1aa90*/  IMAD R11, R13, 0x9d, RZ ;  /* 0x0000009d0d0b7824 */ /* 0x020fe400078e02ff */
[----:B------:R2:W-:Y:S01]  /*1aaa0*/  STG.E.U16 desc[UR60][R100.64], R31 ;  /* 0x0000001f64007986 */ /* 0x0005e2000c10153c */
[----:B---3--:R-:W-:Y:S01]  /*1aab0*/  IMAD R29, R29, 0x13e, RZ ;  /* 0x0000013e1d1d7824 */ /* 0x008fe200078e02ff */
[----:B------:R-:W-:Y:S01]  /*1aac0*/  PRMT R17, R69, 0x7632, R17 ;  /* 0x0000763245117816 */ /* 0x000fe20000000011 */
[----:B------:R-:W3:Y:S01]  /*1aad0*/  LDC R65, c[0x0][0x278] ;  /* 0x00009e00ff417b82 */ /* 0x000ee20000000800 */
[----:B------:R-:W-:Y:S07]  /*1aae0*/  STG.E.U16 desc[UR60][R96.64], R69 ;  /* 0x0000004560007986 */ /* 0x000fee000c10153c */
[----:B------:R-:W4:Y:S01]  /*1aaf0*/  LDC R14, c[0x0][0x278] ;  /* 0x00009e00ff0e7b82 */ /* 0x000f220000000800 */
[----:B--2---:R-:W-:-:S02]  /*1ab00*/  LEA.HI.X.SX32 R31, R189, R7, 0x1, P3 ;  /* 0x00000007bd1f7211 */ /* 0x004fc400018f0eff */
[-C--:B------:R-:W-:Y:S02]  /*1ab10*/  IADD3 RZ, P3, R19, R6.reuse, RZ ;  /* 0x0000000613ff7210 */ /* 0x080fe40007f7e0ff */
[----:B------:R-:W-:Y:S02]  /*1ab20*/  PRMT R19, R70, 0x7632, R19 ;  /* 0x0000763246137816 */ /* 0x000fe40000000013 */
[-C--:B------:R-:W-:Y:S01]  /*1ab30*/  LEA.HI.X.SX32 R13, R11, R7.reuse, 0x1, P3 ;  /* 0x000000070b0d7211 */ /* 0x080fe200018f0eff */
[----:B------:R-:W-:Y:S01]  /*1ab40*/  IMAD R11, R15, 0x9f, RZ ;  /* 0x0000009f0f0b7824 */ /* 0x000fe200078e02ff */
[----:B------:R-:W-:Y:S01]  /*1ab50*/  IADD3 RZ, P3, R29, R6, RZ ;  /* 0x000000061dff7210 */ /* 0x000fe20007f7e0ff */
[----:B------:R2:W-:Y:S01]  /*1ab60*/  STG.E.U16 desc[UR60][R26.64], R17 ;  /* 0x000000111a007986 */ /* 0x0005e2000c10153c */
[----:B------:R-:W5:Y:S03]  /*1ab70*/  LDC R29, c[0x0][0x278] ;  /* 0x00009e00ff1d7b82 */ /* 0x000f660000000800 */
[----:B------:R-:W-:Y:S04]  /*1ab80*/  STG.E.U16 desc[UR60][R30.64], R70 ;  /* 0x000000461e007986 */ /* 0x000fe8000c10153c */
[----:B------:R0:W-:Y:S01]  /*1ab90*/  STG.E.U16 desc[UR60][R12.64], R19 ;  /* 0x000000130c007986 */ /* 0x0001e2000c10153c */
[----:B------:R-:W5:Y:S08]  /*1aba0*/  LDC R66, c[0x0][0x278] ;  /* 0x00009e00ff427b82 */ /* 0x000f700000000800 */
[----:B--2---:R-:W2:Y:S01]  /*1abb0*/  LDC R26, c[0x0][0x278] ;  /* 0x00009e00ff1a7b82 */ /* 0x004ea20000000800 */
[-C--:B0-----:R-:W-:Y:S01]  /*1abc0*/  LEA.HI.X.SX32 R19, R11, R7.reuse, 0x1, P3 ;  /* 0x000000070b137211 */ /* 0x081fe200018f0eff */
[----:B-1----:R-:W-:Y:S01]  /*1abd0*/  IMAD R11, R64, 0x140, RZ ;  /* 0x00000140400b7824 */ /* 0x002fe200078e02ff */
[----:B------:R-:W-:-:S05]  /*1abe0*/  LEA.HI.X.SX32 R17, R193, R7, 0x1, P5 ;  /* 0x00000007c1117211 */ /* 0x000fca00028f0eff */
[----:B------:R-:W0:Y:S01]  /*1abf0*/  LDC R30, c[0x0][0x278] ;  /* 0x00009e00ff1e7b82 */ /* 0x000e220000000800 */
[----:B------:R-:W-:Y:S01]  /*1ac00*/  IADD3 RZ, P5, R11, R6, RZ ;  /* 0x000000060bff7210 */ /* 0x000fe20007fbe0ff */
[----:B------:R-:W-:-:S06]  /*1ac10*/  IMAD R11, R28, 0x142, RZ ;  /* 0x000001421c0b7824 */ /* 0x000fcc00078e02ff */
[----:B------:R-:W1:Y:S01]  /*1ac20*/  LDC R28, c[0x0][0x278] ;  /* 0x00009e00ff1c7b82 */ /* 0x000e620000000800 */
[----:B------:R-:W-:Y:S01]  /*1ac30*/  PRMT R31, R71, 0x7632, R31 ;  /* 0x00007632471f7816 */ /* 0x000fe2000000001f */
[----:B------:R2:W-:Y:S01]  /*1ac40*/  STG.E.U16 desc[UR60][R16.64], R71 ;  /* 0x0000004710007986 */ /* 0x0005e2000c10153c */
[----:B------:R-:W-:-:S05]  /*1ac50*/  IADD3 R12, P3, R11, R6, RZ ;  /* 0x000000060b0c7210 */ /* 0x000fca0007f7e0ff */
[----:B------:R-:W0:Y:S01]  /*1ac60*/  LDC R27, c[0x0][0x278] ;  /* 0x00009e00ff1b7b82 */ /* 0x000e220000000800 */
[----:B------:R-:W-:Y:S01]  /*1ac70*/  LEA.HI.X.SX32 R11, R173, R7, 0x1, P5 ;  /* 0x00000007ad0b7211 */ /* 0x000fe200028f0eff */
[----:B------:R5:W-:Y:S01]  /*1ac80*/  STG.E.U16 desc[UR60][R18.64], R31 ;  /* 0x0000001f12007986 */ /* 0x000be2000c10153c */
[----:B---3--:R-:W-:Y:S02]  /*1ac90*/  IMAD R65, R65, 0x144, RZ ;  /* 0x0000014441417824 */ /* 0x008fe400078e02ff */
[----:B--2---:R-:W-:-:S03]  /*1aca0*/  IMAD R17, R26, 0xa3, RZ ;  /* 0x000000a31a117824 */ /* 0x004fc600078e02ff */
[----:B------:R-:W2:Y:S01]  /*1acb0*/  LDC R26, c[0x0][0x278] ;  /* 0x00009e00ff1a7b82 */ /* 0x000ea20000000800 */
[----:B------:R3:W-:Y:S01]  /*1acc0*/  STG.E.U16 desc[UR60][R10.64], R56 ;  /* 0x000000380a007986 */ /* 0x0007e2000c10153c */
[----:B----4-:R-:W-:Y:S01]  /*1acd0*/  IMAD R13, R14, 0xa1, RZ ;  /* 0x000000a10e0d7824 */ /* 0x010fe200078e02ff */
[----:B------:R-:W-:Y:S01]  /*1ace0*/  IADD3 R14, P5, R65, R6, RZ ;  /* 0x00000006410e7210 */ /* 0x000fe20007fbe0ff */
[----:B-----5:R-:W-:-:S04]  /*1acf0*/  IMAD R15, R66, 0x146, RZ ;  /* 0x00000146420f7824 */ /* 0x020fc800078e02ff */
[----:B------:R-:W4:Y:S01]  /*1ad00*/  LDC R18, c[0x0][0x278] ;  /* 0x00009e00ff127b82 */ /* 0x000f220000000800 */
[----:B-1----:R-:W-:Y:S02]  /*1ad10*/  IMAD R65, R28, 0x14c, RZ ;  /* 0x0000014c1c417824 */ /* 0x002fe400078e02ff */
[----:B---3--:R-:W-:-:S05]  /*1ad20*/  IMAD R11, R29, 0x148, RZ ;  /* 0x000001481d0b7824 */ /* 0x008fca00078e02ff */
[----:B------:R-:W1:Y:S01]  /*1ad30*/  LDC R29, c[0x0][0x278] ;  /* 0x00009e00ff1d7b82 */ /* 0x000e620000000800 */
[----:B------:R-:W-:Y:S02]  /*1ad40*/  LEA.HI.X.SX32 R13, R13, R7, 0x1, P3 ;  /* 0x000000070d0d7211 */ /* 0x000fe400018f0eff */
[----:B------:R-:W-:Y:S02]  /*1ad50*/  PRMT R64, R56, 0x7632, R64 ;  /* 0x0000763238407816 */ /* 0x000fe40000000040 */
[----:B------:R-:W-:-:S03]  /*1ad60*/  IADD3 R16, P6, R15, R6, RZ ;  /* 0x000000060f107210 */ /* 0x000fc60007fde0ff */
[----:B------:R-:W3:Y:S01]  /*1ad70*/  LDC R28, c[0x0][0x278] ;  /* 0x00009e00ff1c7b82 */ /* 0x000ee20000000800 */
[-C--:B------:R-:W-:Y:S01]  /*1ad80*/  LEA.HI.X.SX32 R15, R195, R7.reuse, 0x1, P5 ;  /* 0x00000007c30f7211 */ /* 0x080fe200028f0eff */
[----:B------:R5:W-:Y:S01]  /*1ad90*/  STG.E.U16 desc[UR60][R12.64], R64 ;  /* 0x000000400c007986 */ /* 0x000be2000c10153c */
[----:B------:R-:W-:Y:S01]  /*1ada0*/  LEA.HI.X.SX32 R17, R17, R7, 0x1, P6 ;  /* 0x0000000711117211 */ /* 0x000fe200030f0eff */
[----:B0-----:R-:W-:Y:S01]  /*1adb0*/  IMAD R19, R30, 0x14a, RZ ;  /* 0x0000014a1e137824 */ /* 0x001fe200078e02ff */
[----:B------:R-:W-:-:S03]  /*1adc0*/  PRMT R66, R57, 0x7632, R66 ;  /* 0x0000763239427816 */ /* 0x000fc60000000042 */
[----:B------:R-:W0:Y:S01]  /*1add0*/  LDC R31, c[0x0][0x278] ;  /* 0x00009e00ff1f7b82 */ /* 0x000e220000000800 */
[----:B------:R-:W-:Y:S01]  /*1ade0*/  IADD3 R10, P3, R11, R6, RZ ;  /* 0x000000060b0a7210 */ /* 0x000fe20007f7e0ff */
[----:B------:R2:W-:Y:S01]  /*1adf0*/  STG.E.U16 desc[UR60][R14.64], R57 ;  /* 0x000000390e007986 */ /* 0x0005e2000c10153c */
[----:B-----5:R-:W-:-:S05]  /*1ae00*/  IMAD R13, R27, 0xa5, RZ ;  /* 0x000000a51b0d7824 */ /* 0x020fca00078e02ff */
[----:B------:R-:W5:Y:S01]  /*1ae10*/  LDC R27, c[0x0][0x278] ;  /* 0x00009e00ff1b7b82 */ /* 0x000f620000000800 */
[----:B------:R4:W-:Y:S01]  /*1ae20*/  STG.E.U16 desc[UR60][R16.64], R66 ;  /* 0x0000004210007986 */ /* 0x0009e2000c10153c */
[----:B------:R-:W-:Y:S02]  /*1ae30*/  IADD3 R12, P5, R19, R6, RZ ;  /* 0x00000006130c7210 */ /* 0x000fe40007fbe0ff */
[----:B------:R-:W-:-:S04]  /*1ae40*/  LEA.HI.X.SX32 R11, R171, R7, 0x1, P3 ;  /* 0x00000007ab0b7211 */ /* 0x000fc800018f0eff */
[----:B------:R-:W5:Y:S01]  /*1ae50*/  LDC R19, c[0x0][0x278] ;  /* 0x00009e00ff137b82 */ /* 0x000f620000000800 */
[----:B--2---:R-:W-:Y:S01]  /*1ae60*/  IADD3 R14, P6, R65, R6, RZ ;  /* 0x00000006410e7210 */ /* 0x004fe20007fde0ff */
[----:B------:R2:W-:Y:S01]  /*1ae70*/  STG.E.U16 desc[UR60][R10.64], R58 ;  /* 0x0000003a0a007986 */ /* 0x0005e2000c10153c */
[----:B----4-:R-:W-:-:S05]  /*1ae80*/  IMAD R17, R26, 0x14e, RZ ;  /* 0x0000014e1a117824 */ /* 0x010fca00078e02ff */
[----:B------:R-:W4:Y:S01]  /*1ae90*/  LDC R16, c[0x0][0x278] ;  /* 0x00009e00ff107b82 */ /* 0x000f220000000800 */
[----:B------:R-:W-:Y:S02]  /*1aea0*/  LEA.HI.X.SX32 R13, R13, R7, 0x1, P5 ;  /* 0x000000070d0d7211 */ /* 0x000fe400028f0eff */
[----:B------:R-:W-:-:S05]  /*1aeb0*/  PRMT R57, R58, 0x7632, R57 ;  /* 0x000076323a397816 */ /* 0x000fca0000000039 */
[----:B------:R-:W4:Y:S01]  /*1aec0*/  LDC R30, c[0x0][0x278] ;  /* 0x00009e00ff1e7b82 */ /* 0x000f220000000800 */
[-C--:B------:R-:W-:Y:S01]  /*1aed0*/  LEA.HI.X.SX32 R15, R201, R7.reuse, 0x1, P6 ;  /* 0x00000007c90f7211 */ /* 0x080fe200030f0eff */
[----:B--2---:R-:W-:Y:S01]  /*1aee0*/  IMAD R11, R18, 0xa7, RZ ;  /* 0x000000a7120b7824 */ /* 0x004fe200078e02ff */
[----:B------:R-:W-:Y:S01]  /*1aef0*/  IADD3 R10, P5, R17, R6, RZ ;  /* 0x00000006110a7210 */ /* 0x000fe20007fbe0ff */
[----:B-1----:R-:W-:Y:S01]  /*1af00*/  IMAD R29, R29, 0x152, RZ ;  /* 0x000001521d1d7824 */ /* 0x002fe200078e02ff */
[----:B------:R-:W-:Y:S01]  /*1af10*/  STG.E.U16 desc[UR60][R12.64], R57 ;  /* 0x000000390c007986 */ /* 0x000fe2000c10153c */
[----:B---3--:R-:W-:Y:S01]  /*1af20*/  IMAD R17, R28, 0x154, RZ ;  /* 0x000001541c117824 */ /* 0x008fe200078e02ff */
[----:B------:R-:W-:Y:S01]  /*1af30*/  LEA.HI.X.SX32 R11, R11, R7, 0x1, P5 ;  /* 0x000000070b0b7211 */ /* 0x000fe200028f0eff */
[----:B------:R-:W1:Y:S01]  /*1af40*/  LDC R56, c[0x0][0x278] ;  /* 0x00009e00ff387b82 */ /* 0x000e620000000800 */
[----:B------:R2:W-:Y:S01]  /*1af50*/  STG.E.U16 desc[UR60][R14.64], R59 ;  /* 0x0000003b0e007986 */ /* 0x0005e2000c10153c */
[----:B0-----:R-:W-:Y:S01]  /*1af60*/  IMAD R31, R31, 0x150, RZ ;  /* 0x000001501f1f7824 */ /* 0x001fe200078e02ff */
[----:B------:R-:W-:-:S05]  /*1af70*/  PRMT R64, R59, 0x7632, R64 ;  /* 0x000076323b407816 */ /* 0x000fca0000000040 */
[----:B------:R-:W0:Y:S01]  /*1af80*/  LDC R26, c[0x0][0x278] ;  /* 0x00009e00ff1a7b82 */ /* 0x000e220000000800 */
[----:B--2---:R-:W-:-:S07]  /*1af90*/  IADD3 R14, P5, R29, R6, RZ ;  /* 0x000000061d0e7210 */ /* 0x004fce0007fbe0ff */
[----:B------:R-:W2:Y:S01]  /*1afa0*/  LDC R28, c[0x0][0x278] ;  /* 0x00009e00ff1c7b82 */ /* 0x000ea20000000800 */
[----:B------:R-:W-:Y:S01]  /*1afb0*/  IADD3 R12, P3, R31, R6, RZ ;  /* 0x000000061f0c7210 */ /* 0x000fe20007f7e0ff */
[----:B-----5:R-:W-:-:S06]  /*1afc0*/  IMAD R57, R27, 0x156, RZ ;  /* 0x000001561b397824 */ /* 0x020fcc00078e02ff */
[----:B------:R-:W3:Y:S01]  /*1afd0*/  LDC R29, c[0x0][0x278] ;  /* 0x00009e00ff1d7b82 */ /* 0x000ee20000000800 */
[----:B------:R5:W-:Y:S01]  /*1afe0*/  STG.E.U16 desc[UR60][R10.64], R64 ;  /* 0x000000400a007986 */ /* 0x000be2000c10153c */
[----:B----4-:R-:W-:Y:S01]  /*1aff0*/  IMAD R15, R16, 0xa9, RZ ;  /* 0x000000a9100f7824 */ /* 0x010fe200078e02ff */
[----:B------:R-:W-:-:S05]  /*1b000*/  IADD3 R16, P6, R17, R6, RZ ;  /* 0x0000000611107210 */ /* 0x000fca0007fde0ff */
[----:B------:R-:W4:Y:S01]  /*1b010*/  LDC R18, c[0x0][0x278] ;  /* 0x00009e00ff127b82 */ /* 0x000f220000000800 */
[----:B------:R-:W-:Y:S01]  /*1b020*/  LEA.HI.X.SX32 R13, R197, R7, 0x1, P3 ;  /* 0x00000007c50d7211 */ /* 0x000fe200018f0eff */
[----:B------:R-:W-:Y:S02]  /*1b030*/  IMAD R59, R30, 0x158, RZ ;  /* 0x000001581e3b7824 */ /* 0x000fe400078e02ff */
[----:B-----5:R-:W-:-:S04]  /*1b040*/  IMAD R11, R19, 0xab, RZ ;  /* 0x000000ab130b7824 */ /* 0x020fc800078e02ff */
[----:B------:R-:W5:Y:S08]  /*1b050*/  LDC R31, c[0x0][0x278] ;  /* 0x00009e00ff1f7b82 */ /* 0x000f700000000800 */
[----:B------:R-:W5:Y:S01]  /*1b060*/  LDC R27, c[0x0][0x278] ;  /* 0x00009e00ff1b7b82 */ /* 0x000f620000000800 */
[----:B------:R-:W-:Y:S02]  /*1b070*/  LEA.HI.X.SX32 R15, R15, R7, 0x1, P5 ;  /* 0x000000070f0f7211 */ /* 0x000fe400028f0eff */
[----:B------:R-:W-:-:S05]  /*1b080*/  PRMT R58, R60, 0x7632, R58 ;  /* 0x000076323c3a7816 */ /* 0x000fca000000003a */
[----:B------:R-:W5:Y:S01]  /*1b090*/  LDC R19, c[0x0][0x278] ;  /* 0x00009e00ff137b82 */ /* 0x000f620000000800 */
[----:B------:R-:W-:Y:S01]  /*1b0a0*/  LEA.HI.X.SX32 R17, R199, R7, 0x1, P6 ;  /* 0x00000007c7117211 */ /* 0x000fe200030f0eff */
[----:B------:R0:W-:Y:S01]  /*1b0b0*/  STG.E.U16 desc[UR60][R12.64], R60 ;  /* 0x0000003c0c007986 */ /* 0x0001e2000c10153c */
[----:B------:R-:W-:-:S05]  /*1b0c0*/  IADD3 R10, P3, R57, R6, RZ ;  /* 0x00000006390a7210 */ /* 0x000fca0007f7e0ff */
[----:B------:R-:W5:Y:S01]  /*1b0d0*/  LDC R30, c[0x0][0x278] ;  /* 0x00009e00ff1e7b82 */ /* 0x000f620000000800 */
[----:B------:R3:W-:Y:S01]  /*1b0e0*/  STG.E.U16 desc[UR60][R14.64], R58 ;  /* 0x0000003a0e007986 */ /* 0x0007e2000c10153c */
[----:B-1----:R-:W-:Y:S01]  /*1b0f0*/  IMAD R65, R56, 0x15a, RZ ;  /* 0x0000015a38417824 */ /* 0x002fe200078e02ff */
[-C--:B------:R-:W-:Y:S02]  /*1b100*/  LEA.HI.X.SX32 R11, R11, R7.reuse, 0x1, P3 ;  /* 0x000000070b0b7211 */ /* 0x080fe400018f0eff */
[----:B0-----:R-:W-:Y:S01]  /*1b110*/  IADD3 R12, P5, R59, R6, RZ ;  /* 0x000000063b0c7210 */ /* 0x001fe20007fbe0ff */
[----:B------:R0:W-:Y:S02]  /*1b120*/  STG.E.U16 desc[UR60][R16.64], R61 ;  /* 0x0000003d10007986 */ /* 0x0001e4000c10153c */
[----:B------:R-:W1:Y:S01]  /*1b130*/  LDC R56, c[0x0][0x278] ;  /* 0x00009e00ff387b82 */ /* 0x000e620000000800 */
[----:B--2---:R-:W-:Y:S01]  /*1b140*/  IMAD R59, R28, 0x15c, RZ ;  /* 0x0000015c1c3b7824 */ /* 0x004fe200078e02ff */
[----:B------:R-:W-:Y:S01]  /*1b150*/  LEA.HI.X.SX32 R13, R205, R7, 0x1, P5 ;  /* 0x00000007cd0d7211 */ /* 0x000fe200028f0eff */
[----:B---3--:R-:W-:-:S02]  /*1b160*/  IMAD R29, R29, 0x15e, RZ ;  /* 0x0000015e1d1d7824 */ /* 0x008fc400078e02ff */
[----:B------:R-:W-:Y:S01]  /*1b170*/  IMAD R15, R26, 0xad, RZ ;  /* 0x000000ad1a0f7824 */ /* 0x000fe200078e02ff */
[----:B------:R-:W-:Y:S02]  /*1b180*/  IADD3 R14, P6, R65, R6, RZ ;  /* 0x00000006410e7210 */ /* 0x000fe40007fde0ff */
[----:B------:R-:W2:Y:S01]  /*1b190*/  LDC R26, c[0x0][0x278] ;  /* 0x00009e00ff1a7b82 */ /* 0x000ea20000000800 */
[----:B0-----:R-:W-:-:S07]  /*1b1a0*/  PRMT R61, R61, 0x7632, R61 ;  /* 0x000076323d3d7816 */ /* 0x001fce000000003d */
[----:B------:R-:W0:Y:S01]  /*1b1b0*/  LDC R28, c[0x0][0x278] ;  /* 0x00009e00ff1c7b82 */ /* 0x000e220000000800 */
[----:B------:R3:W-:Y:S01]  /*1b1c0*/  STG.E.U16 desc[UR60][R10.64], R61 ;  /* 0x0000003d0a007986 */ /* 0x0007e2000c10153c */
[----:B------:R-:W-:-:S06]  /*1b1d0*/  LEA.HI.X.SX32 R15, R15, R7, 0x1, P6 ;  /* 0x000000070f0f7211 */ /* 0x000fcc00030f0eff */
[----:B------:R-:W0:Y:S01]  /*1b1e0*/  LDC R57, c[0x0][0x278] ;  /* 0x00009e00ff397b82 */ /* 0x000e220000000800 */
[----:B------:R5:W-:Y:S01]  /*1b1f0*/  STG.E.U16 desc[UR60][R12.64], R62 ;  /* 0x0000003e0c007986 */ /* 0x000be2000c10153c */
[----:B------:R-:W-:Y:S02]  /*1b200*/  PRMT R16, R62, 0x7632, R16 ;  /* 0x000076323e107816 */ /* 0x000fe40000000010 */
[-C--:B---3--:R-:W-:Y:S01]  /*1b210*/  IADD3 R10, P5, R59, R6.reuse, RZ ;  /* 0x000000063b0a7210 */ /* 0x088fe20007fbe0ff */
[----:B----4-:R-:W-:Y:S02]  /*1b220*/  IMAD R17, R18, 0xaf, RZ ;  /* 0x000000af12117824 */ /* 0x010fe400078e02ff */
[----:B-----5:R-:W-:Y:S01]  /*1b230*/  IMAD R31, R31, 0x160, RZ ;  /* 0x000001601f1f7824 */ /* 0x020fe200078e02ff */
[-C--:B------:R-:W-:Y:S01]  /*1b240*/  LEA.HI.X.SX32 R11, R209, R7.reuse, 0x1, P5 ;  /* 0x00000007d10b7211 */ /* 0x080fe200028f0eff */
[----:B------:R-:W-:Y:S01]  /*1b250*/  IMAD R27, R27, 0x162, RZ ;  /* 0x000001621b1b7824 */ /* 0x000fe200078e02ff */
[----:B------:R-:W3:Y:S01]  /*1b260*/  LDC R18, c[0x0][0x278] ;  /* 0x00009e00ff127b82 */ /* 0x000ee20000000800 */
[----:B------:R-:W-:Y:S01]  /*1b270*/  IADD3 R12, P3, R29, R6, RZ ;  /* 0x000000061d0c7210 */ /* 0x000fe20007f7e0ff */
[----:B------:R4:W-:Y:S06]  /*1b280*/  STG.E.U16 desc[UR60][R14.64], R16 ;  /* 0x000000100e007986 */ /* 0x0009ec000c10153c */
[----:B------:R-:W5:Y:S01]  /*1b290*/  LDC R29, c[0x0][0x278] ;  /* 0x00009e00ff1d7b82 */ /* 0x000f620000000800 */
[----:B------:R-:W-:Y:S01]  /*1b2a0*/  IMAD R19, R19, 0xb1, RZ ;  /* 0x000000b113137824 */ /* 0x000fe200078e02ff */
[----:B------:R1:W-:Y:S01]  /*1b2b0*/  STG.E.U16 desc[UR60][R10.64], R63 ;  /* 0x0000003f0a007986 */ /* 0x0003e2000c10153c */
[----:B------:R-:W-:-:S02]  /*1b2c0*/  LEA.HI.X.SX32 R13, R17, R7, 0x1, P3 ;  /* 0x00000007110d7211 */ /* 0x000fc400018f0eff */
[----:B----4-:R-:W-:-:S03]  /*1b2d0*/  IADD3 R14, P5, R31, R6, RZ ;  /* 0x000000061f0e7210 */ /* 0x010fc60007fbe0ff */
[----:B------:R-:W4:Y:S01]  /*1b2e0*/  LDC R58, c[0x0][0x278] ;  /* 0x00009e00ff3a7b82 */ /* 0x000f220000000800 */
[----:B------:R-:W-:Y:S02]  /*1b2f0*/  IADD3 R16, P6, R27, R6, RZ ;  /* 0x000000061b107210 */ /* 0x000fe40007fde0ff */
[----:B------:R-:W-:Y:S01]  /*1b300*/  PRMT R60, R63, 0x7632, R60 ;  /* 0x000076323f3c7816 */ /* 0x000fe2000000003c */
[----:B-1----:R-:W-:-:S04]  /*1b310*/  IMAD R11, R30, 0x164, RZ ;  /* 0x000001641e0b7824 */ /* 0x002fc800078e02ff */
[----:B------:R-:W1:Y:S01]  /*1b320*/  LDC R31, c[0x0][0x278] ;  /* 0x00009e00ff1f7b82 */ /* 0x000e620000000800 */
[-C--:B------:R-:W-:Y:S02]  /*1b330*/  LEA.HI.X.SX32 R17, R19, R7.reuse, 0x1, P6 ;  /* 0x0000000713117211 */ /* 0x080fe400030f0eff */
[----:B------:R-:W-:-:S05]  /*1b340*/  LEA.HI.X.SX32 R15, R125, R7, 0x1, P5 ;  /* 0x000000077d0f7211 */ /* 0x000fca00028f0eff */
[----:B------:R-:W4:Y:S01]  /*1b350*/  LDC R30, c[0x0][0x278] ;  /* 0x00009e00ff1e7b82 */ /* 0x000f220000000800 */
[----:B------:R2:W-:Y:S01]  /*1b360*/  STG.E.U16 desc[UR60][R12.64], R60 ;  /* 0x0000003c0c007986 */ /* 0x0005e2000c10153c */
[----:B------:R-:W-:-:S06]  /*1b370*/  IADD3 R10, P5, R11, R6, RZ ;  /* 0x000000060b0a7210 */ /* 0x000fcc0007fbe0ff */
[----:B------:R-:W4:Y:S01]  /*1b380*/  LDC R19, c[0x0][0x278] ;  /* 0x00009e00ff137b82 */ /* 0x000f220000000800 */
[----:B------:R-:W-:Y:S01]  /*1b390*/  PRMT R61, R48, 0x7632, R61 ;  /* 0x00007632303d7816 */ /* 0x000fe2000000003d */
[----:B------:R3:W-:Y:S01]  /*1b3a0*/  STG.E.U16 desc[UR60][R14.64], R48 ;  /* 0x000000300e007986 */ /* 0x0007e2000c10153c */
[----:B------:R-:W-:-:S05]  /*1b3b0*/  IMAD R59, R56, 0x166, RZ ;  /* 0x00000166383b7824 */ /* 0x000fca00078e02ff */
[----:B------:R-:W4:Y:S01]  /*1b3c0*/  LDC R27, c[0x0][0x278] ;  /* 0x00009e00ff1b7b82 */ /* 0x000f220000000800 */
[----:B--2---:R-:W-:Y:S02]  /*1b3d0*/  IMAD R13, R26, 0xb3, RZ ;  /* 0x000000b31a0d7824 */ /* 0x004fe400078e02ff */
[----:B0-----:R-:W-:Y:S01]  /*1b3e0*/  IMAD R57, R57, 0x16a, RZ ;  /* 0x0000016a39397824 */ /* 0x001fe200078e02ff */
[----:B------:R-:W-:Y:S01]  /*1b3f0*/  LEA.HI.X.SX32 R11, R207, R7, 0x1, P5 ;  /* 0x00000007cf0b7211 */ /* 0x000fe200028f0eff */
[----:B---3--:R-:W-:-:S03]  /*1b400*/  IMAD R15, R28, 0x168, RZ ;  /* 0x000001681c0f7824 */ /* 0x008fc600078e02ff */
[----:B------:R-:W0:Y:S01]  /*1b410*/  LDC R26, c[0x0][0x278] ;  /* 0x00009e00ff1a7b82 */ /* 0x000e220000000800 */
[----:B------:R2:W-:Y:S01]  /*1b420*/  STG.E.U16 desc[UR60][R16.64], R61 ;  /* 0x0000003d10007986 */ /* 0x0005e2000c10153c */
[-C--:B------:R-:W-:Y:S02]  /*1b430*/  IADD3 R12, P3, R59, R6.reuse, RZ ;  /* 0x000000063b0c7210 */ /* 0x080fe40007f7e0ff */
[----:B------:R-:W-:-:S04]  /*1b440*/  IADD3 R14, P5, R15, R6, RZ ;  /* 0x000000060f0e7210 */ /* 0x000fc80007fbe0ff */
[----:B------:R-:W3:Y:S01]  /*1b450*/  LDC R28, c[0x0][0x278] ;  /* 0x00009e00ff1c7b82 */ /* 0x000ee20000000800 */
[----:B------:R1:W-:Y:S01]  /*1b460*/  STG.E.U16 desc[UR60][R10.64], R49 ;  /* 0x000000310a007986 */ /* 0x0003e2000c10153c */
[----:B------:R-:W-:Y:S02]  /*1b470*/  LEA.HI.X.SX32 R13, R13, R7, 0x1, P3 ;  /* 0x000000070d0d7211 */ /* 0x000fe400018f0eff */
[----:B--2---:R-:W-:Y:S01]  /*1b480*/  IADD3 R16, P6, R57, R6, RZ ;  /* 0x0000000639107210 */ /* 0x004fe20007fde0ff */
[----:B-----5:R-:W-:-:S03]  /*1b490*/  IMAD R57, R29, 0x16c, RZ ;  /* 0x0000016c1d397824 */ /* 0x020fc600078e02ff */
[----:B------:R-:W2:Y:S01]  /*1b4a0*/  LDC R29, c[0x0][0x278] ;  /* 0x00009e00ff1d7b82 */ /* 0x000ea20000000800 */
[----:B------:R-:W-:Y:S01]  /*1b4b0*/  IMAD R17, R18, 0xb5, RZ ;  /* 0x000000b512117824 */ /* 0x000fe200078e02ff */
[-C--:B------:R-:W-:Y:S02]  /*1b4c0*/  LEA.HI.X.SX32 R15, R5, R7.reuse, 0x1, P5 ;  /* 0x00000007050f7211 */ /* 0x080fe400028f0eff */
[----:B-1----:R-:W-:Y:S01]  /*1b4d0*/  PRMT R11, R49, 0x7632, R11 ;  /* 0x00007632310b7816 */ /* 0x002fe2000000000b */
[----:B------:R-:W-:Y:S01]  /*1b4e0*/  IMAD R31, R31, 0x16e, RZ ;  /* 0x0000016e1f1f7824 */ /* 0x000fe200078e02ff */
[----:B------:R-:W-:Y:S02]  /*1b4f0*/  LEA.HI.X.SX32 R17, R17, R7, 0x1, P6 ;  /* 0x0000000711117211 */ /* 0x000fe400030f0eff */
[----:B------:R-:W1:Y:S01]  /*1b500*/  LDC R18, c[0x0][0x278] ;  /* 0x00009e00ff127b82 */ /* 0x000e620000000800 */
[----:B------:R-:W-:Y:S01]  /*1b510*/  PRMT R48, R50, 0x7632, R48 ;  /* 0x0000763232307816 */ /* 0x000fe20000000030 */
[----:B------:R5:W-:Y:S01]  /*1b520*/  STG.E.U16 desc[UR60][R12.64], R11 ;  /* 0x0000000b0c007986 */ /* 0x000be2000c10153c */
[----:B------:R-:W-:-:S03]  /*1b530*/  IADD3 R10, P5, R57, R6, RZ ;  /* 0x00000006390a7210 */ /* 0x000fc60007fbe0ff */
[----:B------:R5:W-:Y:S01]  /*1b540*/  STG.E.U16 desc[UR60][R14.64], R50 ;  /* 0x000000320e007986 */ /* 0x000be2000c10153c */
[----:B----4-:R-:W-:Y:S02]  /*1b550*/  IMAD R5, R19, 0xb7, RZ ;  /* 0x000000b713057824 */ /* 0x010fe400078e02ff */
[----:B------:R-:W4:Y:S01]  /*1b560*/  LDC R19, c[0x0][0x278] ;  /* 0x00009e00ff137b82 */ /* 0x000f220000000800 */
[----:B------:R0:W-:Y:S01]  /*1b570*/  STG.E.U16 desc[UR60][R16.64], R48 ;  /* 0x0000003010007986 */ /* 0x0001e2000c10153c */
[----:B-----5:R-:W-:Y:S01]  /*1b580*/  IMAD R13, R58, 0x170, RZ ;  /* 0x000001703a0d7824 */ /* 0x020fe200078e02ff */
[-C--:B------:R-:W-:Y:S01]  /*1b590*/  IADD3 R12, P3, R31, R6.reuse, RZ ;  /* 0x000000061f0c7210 */ /* 0x080fe20007f7e0ff */
[----:B------:R-:W-:Y:S01]  /*1b5a0*/  IMAD R15, R30, 0x172, RZ ;  /* 0x000001721e0f7824 */ /* 0x000fe200078e02ff */
[-C--:B------:R-:W-:Y:S02]  /*1b5b0*/  LEA.HI.X.SX32 R11, R211, R7.reuse, 0x1, P5 ;  /* 0x00000007d30b7211 */ /* 0x080fe400028f0eff */
[-C--:B------:R-:W-:Y:S01]  /*1b5c0*/  IADD3 R14, P5, R13, R6.reuse, RZ ;  /* 0x000000060d0e7210 */ /* 0x080fe20007fbe0ff */
[----:B0-----:R-:W-:Y:S01]  /*1b5d0*/  IMAD R17, R27, 0xb9, RZ ;  /* 0x000000b91b117824 */ /* 0x001fe200078e02ff */
[----:B------:R-:W-:Y:S01]  /*1b5e0*/  IADD3 R16, P6, R15, R6, RZ ;  /* 0x000000060f107210 */ /* 0x000fe20007fde0ff */
[----:B------:R-:W0:Y:S01]  /*1b5f0*/  LDC R27, c[0x0][0x278] ;  /* 0x00009e00ff1b7b82 */ /* 0x000e220000000800 */
[----:B------:R-:W-:-:S02]  /*1b600*/  LEA.HI.X.SX32 R13, R5, R7, 0x1, P3 ;  /* 0x00000007050d7211 */ /* 0x000fc400018f0eff */
[----:B------:R-:W-:Y:S02]  /*1b610*/  PRMT R30, R51, 0x7632, R30 ;  /* 0x00007632331e7816 */ /* 0x000fe4000000001e */
[-C--:B------:R-:W-:Y:S01]  /*1b620*/  LEA.HI.X.SX32 R15, R9, R7.reuse, 0x1, P5 ;  /* 0x00000007090f7211 */ /* 0x080fe200028f0eff */
[----:B------:R3:W-:Y:S01]  /*1b630*/  STG.E.U16 desc[UR60][R10.64], R51 ;  /* 0x000000330a007986 */ /* 0x0007e2000c10153c */
[----:B------:R-:W-:Y:S01]  /*1b640*/  LEA.HI.X.SX32 R17, R17, R7, 0x1, P6 ;  /* 0x0000000711117211 */ /* 0x000fe200030f0eff */
[----:B------:R-:W5:Y:S01]  /*1b650*/  LDC R9, c[0x0][0x278] ;  /* 0x00009e00ff097b82 */ /* 0x000f620000000800 */
[----:B------:R-:W-:Y:S01]  /*1b660*/  PRMT R31, R52, 0x7632, R31 ;  /* 0x00007632341f7816 */ /* 0x000fe2000000001f */
[----:B------:R-:W-:Y:S01]  /*1b670*/  IMAD R5, R26, 0x174, RZ ;  /* 0x000001741a057824 */ /* 0x000fe200078e02ff */
[----:B------:R1:W-:Y:S05]  /*1b680*/  STG.E.U16 desc[UR60][R12.64], R30 ;  /* 0x0000001e0c007986 */ /* 0x0003ea000c10153c */
[----:B------:R-:W5:Y:S01]  /*1b690*/  LDC R26, c[0x0][0x278] ;  /* 0x00009e00ff1a7b82 */ /* 0x000f620000000800 */
[----:B---3--:R-:W-:Y:S01]  /*1b6a0*/  IMAD R11, R28, 0x176, RZ ;  /* 0x000001761c0b7824 */ /* 0x008fe200078e02ff */
[----:B------:R3:W-:Y:S01]  /*1b6b0*/  STG.E.U16 desc[UR60][R14.64], R52 ;  /* 0x000000340e007986 */ /* 0x0007e2000c10153c */
[----:B--2---:R-:W-:-:S05]  /*1b6c0*/  IMAD R29, R29, 0x178, RZ ;  /* 0x000001781d1d7824 */ /* 0x004fca00078e02ff */
[----:B------:R-:W2:Y:S01]  /*1b6d0*/  LDC R28, c[0x0][0x278] ;  /* 0x00009e00ff1c7b82 */ /* 0x000ea20000000800 */
[----:B------:R4:W-:Y:S01]  /*1b6e0*/  STG.E.U16 desc[UR60][R16.64], R31 ;  /* 0x0000001f10007986 */ /* 0x0009e2000c10153c */
[-C--:B------:R-:W-:Y:S01]  /*1b6f0*/  IADD3 R10, P3, R5, R6.reuse, RZ ;  /* 0x00000006050a7210 */ /* 0x080fe20007f7e0ff */
[----:B-1----:R-:W-:Y:S01]  /*1b700*/  IMAD R5, R18, 0xbb, RZ ;  /* 0x000000bb12057824 */ /* 0x002fe200078e02ff */
[-C--:B------:R-:W-:Y:S02]  /*1b710*/  IADD3 R12, P5, R11, R6.reuse, RZ ;  /* 0x000000060b0c7210 */ /* 0x080fe40007fbe0ff */
[----:B---3--:R-:W-:Y:S02]  /*1b720*/  IADD3 R14, P6, R29, R6, RZ ;  /* 0x000000061d0e7210 */ /* 0x008fe40007fde0ff */
[----:B------:R-:W-:Y:S01]  /*1b730*/  PRMT R48, R53, 0x7632, R48 ;  /* 0x0000763235307816 */ /* 0x000fe20000000030 */
[----:B------:R-:W1:Y:S08]  /*1b740*/  LDC R29, c[0x0][0x278] ;  /* 0x00009e00ff1d7b82 */ /* 0x000e700000000800 */
[----:B----4-:R-:W3:Y:S01]  /*1b750*/  LDC R16, c[0x0][0x278] ;  /* 0x00009e00ff107b82 */ /* 0x010ee20000000800 */
[-C--:B------:R-:W-:Y:S01]  /*1b760*/  LEA.HI.X.SX32 R11, R127, R7.reuse, 0x1, P3 ;  /* 0x000000077f0b7211 */ /* 0x080fe200018f0eff */
[----:B------:R-:W-:Y:S01]  /*1b770*/  IMAD R17, R19, 0x17a, RZ ;  /* 0x0000017a13117824 */ /* 0x000fe200078e02ff */
[----:B------:R-:W-:-:S02]  /*1b780*/  LEA.HI.X.SX32 R13, R5, R7, 0x1, P5 ;  /* 0x00000007050d7211 */ /* 0x000fc400028f0eff */
[----:B------:R-:W-:-:S03]  /*1b790*/  LEA.HI.X.SX32 R15, R219, R7, 0x1, P6 ;  /* 0x00000007db0f7211 */ /* 0x000fc600030f0eff */
[----:B------:R-:W4:Y:S01]  /*1b7a0*/  LDC R31, c[0x0][0x278] ;  /* 0x00009e00ff1f7b82 */ /* 0x000f220000000800 */
[----:B0-----:R-:W-:Y:S01]  /*1b7b0*/  IMAD R27, R27, 0x17c, RZ ;  /* 0x0000017c1b1b7824 */ /* 0x001fe200078e02ff */
[----:B------:R0:W-:Y:S01]  /*1b7c0*/  STG.E.U16 desc[UR60][R10.64], R53 ;  /* 0x000000350a007986 */ /* 0x0001e2000c10153c */
[----:B-----5:R-:W-:-:S03]  /*1b7d0*/  IMAD R5, R9, 0xbd, RZ ;  /* 0x000000bd09057824 */ /* 0x020fc600078e02ff */
[----:B------:R5:W-:Y:S02]  /*1b7e0*/  STG.E.U16 desc[UR60][R12.64], R48 ;  /* 0x000000300c007986 */ /* 0x000be4000c10153c */
[----:B------:R-:W1:Y:S02]  /*1b7f0*/  LDC R19, c[0x0][0x278] ;  /* 0x00009e00ff137b82 */ /* 0x000e640000000800 */
[----:B------:R5:W-:Y:S01]  /*1b800*/  STG.E.U16 desc[UR60][R14.64], R54 ;  /* 0x000000360e007986 */ /* 0x000be2000c10153c */
[----:B0-----:R-:W-:-:S05]  /*1b810*/  IADD3 R10, P5, R17, R6, RZ ;  /* 0x00000006110a7210 */ /* 0x001fca0007fbe0ff */
[----:B------:R-:W0:Y:S01]  /*1b820*/  LDC R30, c[0x0][0x278] ;  /* 0x00009e00ff1e7b82 */ /* 0x000e220000000800 */
[----:B--2---:R-:W-:Y:S01]  /*1b830*/  IMAD R17, R28, 0x180, RZ ;  /* 0x000001801c117824 */ /* 0x004fe200078e02ff */
[----:B-----5:R-:W-:Y:S01]  /*1b840*/  IADD3 R12, P3, R27, R6, RZ ;  /* 0x000000061b0c7210 */ /* 0x020fe20007f7e0ff */
[----:B------:R-:W-:-:S05]  /*1b850*/  IMAD R15, R26, 0x17e, RZ ;  /* 0x0000017e1a0f7824 */ /* 0x000fca00078e02ff */
[----:B------:R-:W2:Y:S01]  /*1b860*/  LDC R18, c[0x0][0x278] ;  /* 0x00009e00ff127b82 */ /* 0x000ea20000000800 */
[----:B------:R-:W-:Y:S01]  /*1b870*/  LEA.HI.X.SX32 R11, R5, R7, 0x1, P5 ;  /* 0x00000007050b7211 */ /* 0x000fe200028f0eff */
[----:B---3--:R-:W-:Y:S01]  /*1b880*/  IMAD R5, R16, 0xbf, RZ ;  /* 0x000000bf10057824 */ /* 0x008fe200078e02ff */
[----:B------:R-:W-:Y:S02]  /*1b890*/  PRMT R49, R54, 0x7632, R49 ;  /* 0x0000763236317816 */ /* 0x000fe40000000031 */
[----:B------:R-:W-:-:S03]  /*1b8a0*/  IADD3 R14, P5, R15, R6, RZ ;  /* 0x000000060f0e7210 */ /* 0x000fc60007fbe0ff */
[----:B------:R-:W3:Y:S01]  /*1b8b0*/  LDC R27, c[0x0][0x278] ;  /* 0x00009e00ff1b7b82 */ /* 0x000ee20000000800 */
[----:B------:R-:W-:Y:S02]  /*1b8c0*/  IADD3 R16, P6, R17, R6, RZ ;  /* 0x0000000611107210 */ /* 0x000fe40007fde0ff */
[-C--:B------:R-:W-:Y:S01]  /*1b8d0*/  LEA.HI.X.SX32 R13, R215, R7.reuse, 0x1, P3 ;  /* 0x00000007d70d7211 */ /* 0x080fe200018f0eff */
[----:B------:R1:W-:Y:S01]  /*1b8e0*/  STG.E.U16 desc[UR60][R10.64], R49 ;  /* 0x000000310a007986 */ /* 0x0003e2000c10153c */
[-C--:B------:R-:W-:Y:S02]  /*1b8f0*/  LEA.HI.X.SX32 R15, R5, R7.reuse, 0x1, P5 ;  /* 0x00000007050f7211 */ /* 0x080fe400028f0eff */
[----:B------:R-:W-:Y:S01]  /*1b900*/  PRMT R9, R55, 0x7632, R9 ;  /* 0x0000763237097816 */ /* 0x000fe20000000009 */
[----:B------:R-:W5:Y:S01]  /*1b910*/  LDC R26, c[0x0][0x278] ;  /* 0x00009e00ff1a7b82 */ /* 0x000f620000000800 */
[----:B------:R-:W-:Y:S01]  /*1b920*/  LEA.HI.X.SX32 R17, R217, R7, 0x1, P6 ;  /* 0x00000007d9117211 */ /* 0x000fe200030f0eff */
[----:B------:R-:W-:Y:S01]  /*1b930*/  STG.E.U16 desc[UR60][R12.64], R55 ;  /* 0x000000370c007986 */ /* 0x000fe2000c10153c */
[----:B----4-:R-:W-:-:S02]  /*1b940*/  IMAD R31, R31, 0x186, RZ ;  /* 0x000001861f1f7824 */ /* 0x010fc400078e02ff */
[----:B-1----:R-:W-:-:S03]  /*1b950*/  IMAD R11, R29, 0x182, RZ ;  /* 0x000001821d0b7824 */ /* 0x002fc600078e02ff */
[----:B------:R-:W1:Y:S01]  /*1b960*/  LDC R28, c[0x0][0x278] ;  /* 0x00009e00ff1c7b82 */ /* 0x000e620000000800 */
[----:B------:R4:W-:Y:S04]  /*1b970*/  STG.E.U16 desc[UR60][R14.64], R9 ;  /* 0x000000090e007986 */ /* 0x0009e8000c10153c */
[----:B------:R2:W-:Y:S03]  /*1b980*/  STG.E.U16 desc[UR60][R16.64], R92 ;  /* 0x0000005c10007986 */ /* 0x0005e6000c10153c */
[----:B------:R-:W5:Y:S01]  /*1b990*/  LDC R29, c[0x0][0x278] ;  /* 0x00009e00ff1d7b82 */ /* 0x000f620000000800 */
[----:B0-----:R-:W-:-:S07]  /*1b9a0*/  IMAD R49, R30, 0x184, RZ ;  /* 0x000001841e317824 */ /* 0x001fce00078e02ff */
[----:B------:R-:W0:Y:S01]  /*1b9b0*/  LDC R48, c[0x0][0x278] ;  /* 0x00009e00ff307b82 */ /* 0x000e220000000800 */
[----:B----4-:R-:W-:Y:S01]  /*1b9c0*/  IMAD R9, R19, 0xc3, RZ ;  /* 0x000000c313097824 */ /* 0x010fe200078e02ff */
[----:B------:R-:W-:-:S06]  /*1b9d0*/  IADD3 R14, P6, R31, R6, RZ ;  /* 0x000000061f0e7210 */ /* 0x000fcc0007fde0ff */
[----:B--2---:R-:W2:Y:S01]  /*1b9e0*/  LDC R16, c[0x0][0x278] ;  /* 0x00009e00ff107b82 */ /* 0x004ea20000000800 */
[----:B------:R-:W-:Y:S01]  /*1b9f0*/  IMAD R5, R18, 0xc1, RZ ;  /* 0x000000c112057824 */ /* 0x000fe200078e02ff */
[----:B------:R-:W-:Y:S01]  /*1ba00*/  LEA.HI.X.SX32 R15, R9, R7, 0x1, P6 ;  /* 0x00000007090f7211 */ /* 0x000fe200030f0eff */
[----:B---3--:R-:W-:Y:S01]  /*1ba10*/  IMAD R9, R27, 0x188, RZ ;  /* 0x000001881b097824 */ /* 0x008fe200078e02ff */
[----:B------:R-:W-:-:S04]  /*1ba20*/  IADD3 R10, P3, R11, R6, RZ ;  /* 0x000000060b0a7210 */ /* 0x000fc80007f7e0ff */
[----:B------:R-:W3:Y:S01]  /*1ba30*/  LDC R30, c[0x0][0x278] ;  /* 0x00009e00ff1e7b82 */ /* 0x000ee20000000800 */
[----:B------:R-:W-:Y:S02]  /*1ba40*/  IADD3 R12, P5, R49, R6, RZ ;  /* 0x00000006310c7210 */ /* 0x000fe40007fbe0ff */
[----:B------:R-:W-:-:S05]  /*1ba50*/  LEA.HI.X.SX32 R11, R5, R7, 0x1, P3 ;  /* 0x00000007050b7211 */ /* 0x000fca00018f0eff */
[----:B------:R-:W4:Y:S01]  /*1ba60*/  LDC R31, c[0x0][0x278] ;  /* 0x00009e00ff1f7b82 */ /* 0x000f220000000800 */
[----:B------:R-:W-:-:S07]  /*1ba70*/  PRMT R5, R92, 0x7632, R5 ;  /* 0x000076325c057816 */ /* 0x000fce0000000005 */
[----:B------:R-:W4:Y:S01]  /*1ba80*/  LDC R49, c[0x0][0x278] ;  /* 0x00009e00ff317b82 */ /* 0x000f220000000800 */
[----:B------:R-:W-:-:S07]  /*1ba90*/  LEA.HI.X.SX32 R13, R129, R7, 0x1, P5 ;  /* 0x00000007810d7211 */ /* 0x000fce00028f0eff */
[----:B------:R-:W4:Y:S01]  /*1baa0*/  LDC R27, c[0x0][0x278] ;  /* 0x00009e00ff1b7b82 */ /* 0x000f220000000800 */
[----:B------:R-:W-:-:S07]  /*1bab0*/  PRMT R50, R93, 0x7632, R50 ;  /* 0x000076325d327816 */ /* 0x000fce0000000032 */
[----:B------:R-:W4:Y:S01]  /*1bac0*/  LDC R18, c[0x0][0x278] ;  /* 0x00009e00ff127b82 */ /* 0x000f220000000800 */
[----:B------:R0:W-:Y:S01]  /*1bad0*/  STG.E.U16 desc[UR60][R10.64], R5 ;  /* 0x000000050a007986 */ /* 0x0001e2000c10153c */
[----:B-----5:R-:W-:-:S06]  /*1bae0*/  IMAD R29, R29, 0x18e, RZ ;  /* 0x0000018e1d1d7824 */ /* 0x020fcc00078e02ff */
[----:B------:R-:W5:Y:S01]  /*1baf0*/  LDC R19, c[0x0][0x278] ;  /* 0x00009e00ff137b82 */ /* 0x000f620000000800 */
[----:B------:R-:W-:Y:S01]  /*1bb00*/  STG.E.U16 desc[UR60][R12.64], R93 ;  /* 0x0000005d0c007986 */ /* 0x000fe2000c10153c */
[----:B-1----:R-:W-:Y:S02]  /*1bb10*/  IMAD R17, R28, 0x18a, RZ ;  /* 0x0000018a1c117824 */ /* 0x002fe400078e02ff */
[----:B0-----:R-:W-:Y:S01]  /*1bb20*/  IMAD R5, R26, 0xc5, RZ ;  /* 0x000000c51a057824 */ /* 0x001fe200078e02ff */
[-C--:B------:R-:W-:Y:S01]  /*1bb30*/  IADD3 R10, P5, R9, R6.reuse, RZ ;  /* 0x00000006090a7210 */ /* 0x080fe20007fbe0ff */
[----:B------:R0:W-:Y:S02]  /*1bb40*/  STG.E.U16 desc[UR60][R14.64], R50 ;  /* 0x000000320e007986 */ /* 0x0001e4000c10153c */
[----:B------:R-:W1:Y:S01]  /*1bb50*/  LDC R26, c[0x0][0x278] ;  /* 0x00009e00ff1a7b82 */ /* 0x000e620000000800 */
[----:B--2---:R-:W-:Y:S01]  /*1bb60*/  IMAD R9, R16, 0xc7, RZ ;  /* 0x000000c710097824 */ /* 0x004fe200078e02ff */
[----:B------:R-:W-:-:S02]  /*1bb70*/  IADD3 R16, P6, R29, R6, RZ ;  /* 0x000000061d107210 */ /* 0x000fc40007fde0ff */
[----:B------:R-:W-:-:S04]  /*1bb80*/  LEA.HI.X.SX32 R11, R221, R7, 0x1, P5 ;  /* 0x00000007dd0b7211 */ /* 0x000fc800028f0eff */
[----:B------:R-:W2:Y:S01]  /*1bb90*/  LDC R28, c[0x0][0x278] ;  /* 0x00009e00ff1c7b82 */ /* 0x000ea20000000800 */
[----:B0-----:R-:W-:Y:S01]  /*1bba0*/  IMAD R15, R48, 0x18c, RZ ;  /* 0x0000018c300f7824 */ /* 0x001fe200078e02ff */
[----:B------:R-:W-:Y:S02]  /*1bbb0*/  IADD3 R12, P3, R17, R6, RZ ;  /* 0x00000006110c7210 */ /* 0x000fe40007f7e0ff */
[----:B------:R-:W-:-:S04]  /*1bbc0*/  LEA.HI.X.SX32 R17, R9, R7, 0x1, P6 ;  /* 0x0000000709117211 */ /* 0x000fc800030f0eff */
[----:B------:R-:W0:Y:S01]  /*1bbd0*/  LDC R29, c[0x0][0x278] ;  /* 0x00009e00ff1d7b82 */ /* 0x000e220000000800 */
[----:B------:R-:W-:Y:S01]  /*1bbe0*/  IADD3 R14, P5, R15, R6, RZ ;  /* 0x000000060f0e7210 */ /* 0x000fe20007fbe0ff */
[----:B---3--:R-:W-:Y:S01]  /*1bbf0*/  IMAD R9, R30, 0x190, RZ ;  /* 0x000001901e097824 */ /* 0x008fe200078e02ff */
[----:B------:R3:W-:Y:S01]  /*1bc00*/  STG.E.U16 desc[UR60][R10.64], R94 ;  /* 0x0000005e0a007986 */ /* 0x0007e2000c10153c */
[-C--:B------:R-:W-:Y:S01]  /*1bc10*/  LEA.HI.X.SX32 R13, R5, R7.reuse, 0x1, P3 ;  /* 0x00000007050d7211 */ /* 0x080fe200018f0eff */
[----:B----4-:R-:W-:Y:S01]  /*1bc20*/  IMAD R31, R31, 0x192, RZ ;  /* 0x000001921f1f7824 */ /* 0x010fe200078e02ff */
[----:B------:R-:W-:Y:S01]  /*1bc30*/  LEA.HI.X.SX32 R15, R25, R7, 0x1, P5 ;  /* 0x00000007190f7211 */ /* 0x000fe200028f0eff */
[----:B------:R-:W-:Y:S01]  /*1bc40*/  IMAD R49, R49, 0x194, RZ ;  /* 0x0000019431317824 */ /* 0x000fe200078e02ff */
[----:B------:R-:W-:Y:S01]  /*1bc50*/  PRMT R48, R95, 0x7632, R48 ;  /* 0x000076325f307816 */ /* 0x000fe20000000030 */
[----:B------:R-:W-:Y:S01]  /*1bc60*/  IMAD R27, R27, 0x196, RZ ;  /* 0x000001961b1b7824 */ /* 0x000fe200078e02ff */
[----:B------:R-:W4:Y:S01]  /*1bc70*/  LDC R25, c[0x0][0x278] ;  /* 0x00009e00ff197b82 */ /* 0x000f220000000800 */
[----:B---3--:R-:W-:-:S02]  /*1bc80*/  PRMT R11, R94, 0x7632, R11 ;  /* 0x000076325e0b7816 */ /* 0x008fc4000000000b */
[----:B------:R-:W-:Y:S01]  /*1bc90*/  IADD3 R10, P5, R9, R6, RZ ;  /* 0x00000006090a7210 */ /* 0x000fe20007fbe0ff */
[----:B------:R-:W-:-:S04]  /*1bca0*/  IMAD R5, R18, 0xc9, RZ ;  /* 0x000000c912057824 */ /* 0x000fc800078e02ff */
[----:B------:R-:W3:Y:S01]  /*1bcb0*/  LDC R30, c[0x0][0x278] ;  /* 0x00009e00ff1e7b82 */ /* 0x000ee20000000800 */
[----:B------:R1:W-:Y:S01]  /*1bcc0*/  STG.E.U16 desc[UR60][R12.64], R11 ;  /* 0x0000000b0c007986 */ /* 0x0003e2000c10153c */
[----:B-----5:R-:W-:-:S03]  /*1bcd0*/  IMAD R9, R19, 0xcb, RZ ;  /* 0x000000cb13097824 */ /* 0x020fc600078e02ff */
[----:B------:R5:W-:Y:S03]  /*1bce0*/  STG.E.U16 desc[UR60][R14.64], R95 ;  /* 0x0000005f0e007986 */ /* 0x000be6000c10153c */
[----:B------:R-:W3:Y:S01]  /*1bcf0*/  LDC R19, c[0x0][0x278] ;  /* 0x00009e00ff137b82 */ /* 0x000ee20000000800 */
[----:B------:R2:W-:Y:S01]  /*1bd00*/  STG.E.U16 desc[UR60][R16.64], R48 ;  /* 0x0000003010007986 */ /* 0x0005e2000c10153c */
[-C--:B-1----:R-:W-:Y:S02]  /*1bd10*/  IADD3 R12, P3, R31, R6.reuse, RZ ;  /* 0x000000061f0c7210 */ /* 0x082fe40007f7e0ff */
[-C--:B------:R-:W-:Y:S02]  /*1bd20*/  LEA.HI.X.SX32 R11, R131, R7.reuse, 0x1, P5 ;  /* 0x00000007830b7211 */ /* 0x080fe400028f0eff */
[----:B-----5:R-:W-:Y:S02]  /*1bd30*/  IADD3 R14, P5, R49, R6, RZ ;  /* 0x00000006310e7210 */ /* 0x020fe40007fbe0ff */
[----:B------:R-:W-:-:S02]  /*1bd40*/  LEA.HI.X.SX32 R13, R5, R7, 0x1, P3 ;  /* 0x00000007050d7211 */ /* 0x000fc400018f0eff */
[----:B--2---:R-:W-:Y:S02]  /*1bd50*/  IADD3 R16, P6, R27, R6, RZ ;  /* 0x000000061b107210 */ /* 0x004fe40007fde0ff */
[----:B------:R-:W-:Y:S01]  /*1bd60*/  PRMT R5, R44, 0x7632, R5 ;  /* 0x000076322c057816 */ /* 0x000fe20000000005 */
[----:B------:R1:W-:Y:S01]  /*1bd70*/  STG.E.U16 desc[UR60][R10.64], R44 ;  /* 0x0000002c0a007986 */ /* 0x0003e2000c10153c */
[-C--:B------:R-:W-:Y:S01]  /*1bd80*/  LEA.HI.X.SX32 R15, R231, R7.reuse, 0x1, P5 ;  /* 0x00000007e70f7211 */ /* 0x080fe200028f0eff */
[----:B------:R-:W2:Y:S01]  /*1bd90*/  LDC R27, c[0x0][0x278] ;  /* 0x00009e00ff1b7b82 */ /* 0x000ea20000000800 */
[----:B------:R-:W-:Y:S02]  /*1bda0*/  LEA.HI.X.SX32 R17, R9, R7, 0x1, P6 ;  /* 0x0000000709117211 */ /* 0x000fe400030f0eff */
[----:B------:R-:W-:Y:S01]  /*1bdb0*/  PRMT R18, R45, 0x7632, R18 ;  /* 0x000076322d127816 */ /* 0x000fe20000000012 */
[----:B------:R-:W-:Y:S01]  /*1bdc0*/  IMAD R31, R28, 0x19a, RZ ;  /* 0x0000019a1c1f7824 */ /* 0x000fe200078e02ff */
[----:B------:R-:W-:Y:S03]  /*1bdd0*/  STG.E.U16 desc[UR60][R12.64], R5 ;  /* 0x000000050c007986 */ /* 0x000fe6000c10153c */
[----:B------:R-:W5:Y:S01]  /*1bde0*/  LDC R9, c[0x0][0x278] ;  /* 0x00009e00ff097b82 */ /* 0x000f620000000800 */
[----:B-1----:R-:W-:Y:S01]  /*1bdf0*/  IMAD R11, R26, 0x198, RZ ;  /* 0x000001981a0b7824 */ /* 0x002fe200078e02ff */
[----:B------:R1:W-:Y:S06]  /*1be00*/  STG.E.U16 desc[UR60][R14.64], R45 ;  /* 0x0000002d0e007986 */ /* 0x0003ec000c10153c */
[----:B------:R-:W2:Y:S01]  /*1be10*/  LDC R26, c[0x0][0x278] ;  /* 0x00009e00ff1a7b82 */ /* 0x000ea20000000800 */
[----:B------:R4:W-:Y:S01]  /*1be20*/  STG.E.U16 desc[UR60][R16.64], R18 ;  /* 0x0000001210007986 */ /* 0x0009e2000c10153c */
[----:B0-----:R-:W-:-:S06]  /*1be30*/  IMAD R29, R29, 0x19c, RZ ;  /* 0x0000019c1d1d7824 */ /* 0x001fcc00078e02ff */
[----:B------:R-:W0:Y:S01]  /*1be40*/  LDC R28, c[0x0][0x278] ;  /* 0x00009e00ff1c7b82 */ /* 0x000e220000000800 */
[----:B-1----:R-:W-:-:S07]  /*1be50*/  IADD3 R14, P6, R29, R6, RZ ;  /* 0x000000061d0e7210 */ /* 0x002fce0007fde0ff */
[----:B----4-:R-:W1:Y:S01]  /*1be60*/  LDC R16, c[0x0][0x278] ;  /* 0x00009e00ff107b82 */ /* 0x010e620000000800 */
[-C--:B------:R-:W-:Y:S01]  /*1be70*/  IADD3 R10, P3, R11, R6.reuse, RZ ;  /* 0x000000060b0a7210 */ /* 0x080fe20007f7e0ff */
[----:B------:R-:W-:Y:S01]  /*1be80*/  IMAD R5, R25, 0xcd, RZ ;  /* 0x000000cd19057824 */ /* 0x000fe200078e02ff */
[----:B------:R-:W-:-:S05]  /*1be90*/  IADD3 R12, P5, R31, R6, RZ ;  /* 0x000000061f0c7210 */ /* 0x000fca0007fbe0ff */
[----:B------:R-:W4:Y:S01]  /*1bea0*/  LDC R29, c[0x0][0x278] ;  /* 0x00009e00ff1d7b82 */ /* 0x000f220000000800 */
[-C--:B------:R-:W-:Y:S01]  /*1beb0*/  LEA.HI.X.SX32 R11, R227, R7.reuse, 0x1, P3 ;  /* 0x00000007e30b7211 */ /* 0x080fe200018f0eff */
[----:B---3--:R-:W-:Y:S01]  /*1bec0*/  IMAD R17, R19, 0x19e, RZ ;  /* 0x0000019e13117824 */ /* 0x008fe200078e02ff */
[----:B------:R-:W-:-:S05]  /*1bed0*/  LEA.HI.X.SX32 R13, R5, R7, 0x1, P5 ;  /* 0x00000007050d7211 */ /* 0x000fca00028f0eff */
[----:B------:R-:W3:Y:S01]  /*1bee0*/  LDC R31, c[0x0][0x278] ;  /* 0x00009e00ff1f7b82 */ /* 0x000ee20000000800 */
[----:B------:R-:W-:Y:S01]  /*1bef0*/  PRMT R25, R46, 0x7632, R25 ;  /* 0x000076322e197816 */ /* 0x000fe20000000019 */
[----:B------:R0:W-:Y:S01]  /*1bf00*/  STG.E.U16 desc[UR60][R10.64], R46 ;  /* 0x0000002e0a007986 */ /* 0x0001e2000c10153c */
[----:B-----5:R-:W-:Y:S01]  /*1bf10*/  IMAD R5, R9, 0xcf, RZ ;  /* 0x000000cf09057824 */ /* 0x020fe200078e02ff */
[----:B------:R-:W-:Y:S01]  /*1bf20*/  LEA.HI.X.SX32 R15, R229, R7, 0x1, P6 ;  /* 0x00000007e50f7211 */ /* 0x000fe200030f0eff */
[----:B--2---:R-:W-:-:S03]  /*1bf30*/  IMAD R27, R27, 0x1a0, RZ ;  /* 0x000001a01b1b7824 */ /* 0x004fc600078e02ff */
[----:B------:R-:W2:Y:S01]  /*1bf40*/  LDC R18, c[0x0][0x278] ;  /* 0x00009e00ff127b82 */ /* 0x000ea20000000800 */
[----:B------:R-:W-:-:S07]  /*1bf50*/  IMAD R9, R26, 0x1a2, RZ ;  /* 0x000001a21a097824 */ /* 0x000fce00078e02ff */
[----:B------:R-:W5:Y:S01]  /*1bf60*/  LDC R19, c[0x0][0x278] ;  /* 0x00009e00ff137b82 */ /* 0x000f620000000800 */
[----:B0-----:R-:W-:Y:S01]  /*1bf70*/  IADD3 R10, P5, R17, R6, RZ ;  /* 0x00000006110a7210 */ /* 0x001fe20007fbe0ff */
[----:B------:R-:W-:Y:S01]  /*1bf80*/  IMAD R17, R28, 0x1a4, RZ ;  /* 0x000001a41c117824 */ /* 0x000fe200078e02ff */
[----:B------:R0:W-:Y:S02]  /*1bf90*/  STG.E.U16 desc[UR60][R12.64], R25 ;  /* 0x000000190c007986 */ /* 0x0001e4000c10153c */
[----:B------:R-:W-:Y:S01]  /*1bfa0*/  LEA.HI.X.SX32 R11, R5, R7, 0x1, P5 ;  /* 0x00000007050b7211 */ /* 0x000fe200028f0eff */
[----:B-1----:R-:W-:Y:S02]  /*1bfb0*/  IMAD R5, R16, 0xd1, RZ ;  /* 0x000000d110057824 */ /* 0x002fe400078e02ff */
[----:B------:R-:W1:Y:S01]  /*1bfc0*/  LDC R26, c[0x0][0x278] ;  /* 0x00009e00ff1a7b82 */ /* 0x000e620000000800 */
[----:B------:R4:W-:Y:S01]  /*1bfd0*/  STG.E.U16 desc[UR60][R14.64], R47 ;  /* 0x0000002f0e007986 */ /* 0x0009e2000c10153c */
[----:B------:R-:W-:-:S02]  /*1bfe0*/  PRMT R44, R47, 0x7632, R44 ;  /* 0x000076322f2c7816 */ /* 0x000fc4000000002c */
[-C--:B------:R-:W-:Y:S02]  /*1bff0*/  IADD3 R16, P6, R17, R6.reuse, RZ ;  /* 0x0000000611107210 */ /* 0x080fe40007fde0ff */
[-C--:B0-----:R-:W-:Y:S02]  /*1c000*/  IADD3 R12, P3, R27, R6.reuse, RZ ;  /* 0x000000061b0c7210 */ /* 0x081fe40007f7e0ff */
[----:B------:R-:W0:Y:S01]  /*1c010*/  LDC R28, c[0x0][0x278] ;  /* 0x00009e00ff1c7b82 */ /* 0x000e220000000800 */
[----:B----4-:R-:W-:Y:S02]  /*1c020*/  IADD3 R14, P5, R9, R6, RZ ;  /* 0x00000006090e7210 */ /* 0x010fe40007fbe0ff */
[----:B------:R-:W-:-:S05]  /*1c030*/  LEA.HI.X.SX32 R13, R133, R7, 0x1, P3 ;  /* 0x00000007850d7211 */ /* 0x000fca00018f0eff */
[----:B------:R-:W4:Y:S01]  /*1c040*/  LDC R27, c[0x0][0x278] ;  /* 0x00009e00ff1b7b82 */ /* 0x000f220000000800 */
[-C--:B------:R-:W-:Y:S01]  /*1c050*/  LEA.HI.X.SX32 R15, R5, R7.reuse, 0x1, P5 ;  /* 0x00000007050f7211 */ /* 0x080fe200028f0eff */
[----:B------:R3:W-:Y:S01]  /*1c060*/  STG.E.U16 desc[UR60][R10.64], R44 ;  /* 0x0000002c0a007986 */ /* 0x0007e2000c10153c */
[----:B------:R-:W-:Y:S02]  /*1c070*/  PRMT R9, R140, 0x7632, R9 ;  /* 0x000076328c097816 */ /* 0x000fe40000000009 */
[----:B------:R-:W-:Y:S01]  /*1c080*/  LEA.HI.X.SX32 R17, R237, R7, 0x1, P6 ;  /* 0x00000007ed117211 */ /* 0x000fe200030f0eff */
[----:B------:R-:W-:Y:S01]  /*1c090*/  STG.E.U16 desc[UR60][R12.64], R140 ;  /* 0x0000008c0c007986 */ /* 0x000fe2000c10153c */
[----:B------:R-:W-:Y:S01]  /*1c0a0*/  IMAD R45, R30, 0x1a8, RZ ;  /* 0x000001a81e2d7824 */ /* 0x000fe200078e02ff */
[----:B------:R-:W0:Y:S02]  /*1c0b0*/  LDC R25, c[0x0][0x278] ;  /* 0x00009e00ff197b82 */ /* 0x000e240000000800 */
[----:B------:R5:W-:Y:S01]  /*1c0c0*/  STG.E.U16 desc[UR60][R14.64], R9 ;  /* 0x000000090e007986 */ /* 0x000be2000c10153c */
[----:B---3--:R-:W-:-:S05]  /*1c0d0*/  IMAD R11, R29, 0x1a6, RZ ;  /* 0x000001a61d0b7824 */ /* 0x008fca00078e02ff */
[----:B------:R-:W3:Y:S01]  /*1c0e0*/  LDC R29, c[0x0][0x278] ;  /* 0x00009e00ff1d7b82 */ /* 0x000ee20000000800 */
[----:B------:R1:W-:Y:S01]  /*1c0f0*/  STG.E.U16 desc[UR60][R16.64], R141 ;  /* 0x0000008d10007986 */ /* 0x0003e2000c10153c */
[----:B------:R-:W-:Y:S01]  /*1c100*/  IMAD R31, R31, 0x1aa, RZ ;  /* 0x000001aa1f1f7824 */ /* 0x000fe200078e02ff */
[----:B------:R-:W-:Y:S01]  /*1c110*/  IADD3 R10, P3, R11, R6, RZ ;  /* 0x000000060b0a7210 */ /* 0x000fe20007f7e0ff */
[----:B--2---:R-:W-:-:S04]  /*1c120*/  IMAD R5, R18, 0xd3, RZ ;  /* 0x000000d312057824 */ /* 0x004fc800078e02ff */
[----:B------:R-:W2:Y:S01]  /*1c130*/  LDC R30, c[0x0][0x278] ;  /* 0x00009e00ff1e7b82 */ /* 0x000ea20000000800 */
[----:B-----5:R-:W-:Y:S01]  /*1c140*/  IMAD R9, R19, 0xd5, RZ ;  /* 0x000000d513097824 */ /* 0x020fe200078e02ff */
[----:B------:R-:W-:-:S06]  /*1c150*/  IADD3 R14, P6, R31, R6, RZ ;  /* 0x000000061f0e7210 */ /* 0x000fcc0007fde0ff */
[----:B-1----:R-:W1:Y:S01]  /*1c160*/  LDC R16, c[0x0][0x278] ;  /* 0x00009e00ff107b82 */ /* 0x002e620000000800 */
[-C--:B------:R-:W-:Y:S02]  /*1c170*/  LEA.HI.X.SX32 R11, R5, R7.reuse, 0x1, P3 ;  /* 0x00000007050b7211 */ /* 0x080fe400018f0eff */
[----:B------:R-:W-:Y:S02]  /*1c180*/  PRMT R141, R141, 0x7632, R141 ;  /* 0x000076328d8d7816 */ /* 0x000fe4000000008d */
[-C--:B------:R-:W-:Y:S01]  /*1c190*/  LEA.HI.X.SX32 R15, R9, R7.reuse, 0x1, P6 ;  /* 0x00000007090f7211 */ /* 0x080fe200030f0eff */
[----:B------:R-:W-:Y:S01]  /*1c1a0*/  IMAD R9, R26, 0x1ac, RZ ;  /* 0x000001ac1a097824 */ /* 0x000fe200078e02ff */
[----:B------:R-:W-:Y:S01]  /*1c1b0*/  IADD3 R12, P5, R45, R6, RZ ;  /* 0x000000062d0c7210 */ /* 0x000fe20007fbe0ff */
[----:B------:R-:W5:Y:S01]  /*1c1c0*/  LDC R31, c[0x0][0x278] ;  /* 0x00009e00ff1f7b82 */ /* 0x000f620000000800 */
[----:B------:R0:W-:Y:S01]  /*1c1d0*/  STG.E.U16 desc[UR60][R10.64], R141 ;  /* 0x0000008d0a007986 */ /* 0x0001e2000c10153c */
[----:B----4-:R-:W-:Y:S01]  /*1c1e0*/  IMAD R27, R27, 0x1ae, RZ ;  /* 0x000001ae1b1b7824 */ /* 0x010fe200078e02ff */
[----:B------:R-:W-:-:S05]  /*1c1f0*/  LEA.HI.X.SX32 R13, R233, R7, 0x1, P5 ;  /* 0x00000007e90d7211 */ /* 0x000fca00028f0eff */
[----:B------:R-:W4:Y:S01]  /*1c200*/  LDC R45, c[0x0][0x278] ;  /* 0x00009e00ff2d7b82 */ /* 0x000f220000000800 */
[----:B------:R-:W-:Y:S02]  /*1c210*/  PRMT R17, R142, 0x7632, R17 ;  /* 0x000076328e117816 */ /* 0x000fe40000000011 */
[----:B0-----:R-:W-:-:S05]  /*1c220*/  IADD3 R10, P5, R9, R6, RZ ;  /* 0x00000006090a7210 */ /* 0x001fca0007fbe0ff */
[----:B------:R-:W0:Y:S01]  /*1c230*/  LDC R18, c[0x0][0x278] ;  /* 0x00009e00ff127b82 */ /* 0x000e220000000800 */
[----:B------:R2:W-:Y:S01]  /*1c240*/  STG.E.U16 desc[UR60][R12.64], R142 ;  /* 0x0000008e0c007986 */ /* 0x0005e2000c10153c */
[----:B------:R-:W-:Y:S01]  /*1c250*/  LEA.HI.X.SX32 R11, R235, R7, 0x1, P5 ;  /* 0x00000007eb0b7211 */ /* 0x000fe200028f0eff */
[----:B---3--:R-:W-:-:S05]  /*1c260*/  IMAD R29, R29, 0x1b2, RZ ;  /* 0x000001b21d1d7824 */ /* 0x008fca00078e02ff */
[----:B------:R-:W3:Y:S01]  /*1c270*/  LDC R44, c[0x0][0x278] ;  /* 0x00009e00ff2c7b82 */ /* 0x000ee20000000800 */
[----:B------:R5:W-:Y:S01]  /*1c280*/  STG.E.U16 desc[UR60][R14.64], R17 ;  /* 0x000000110e007986 */ /* 0x000be2000c10153c */
[----:B--2---:R-:W-:-:S06]  /*1c290*/  IADD3 R12, P3, R27, R6, RZ ;  /* 0x000000061b0c7210 */ /* 0x004fcc0007f7e0ff */
[----:B------:R-:W2:Y:S01]  /*1c2a0*/  LDC R19, c[0x0][0x278] ;  /* 0x00009e00ff137b82 */ /* 0x000ea20000000800 */
[----:B------:R-:W-:Y:S01]  /*1c2b0*/  IMAD R13, R28, 0x1b0, RZ ;  /* 0x000001b01c0d7824 */ /* 0x000fe200078e02ff */
[----:B------:R5:W-:Y:S01]  /*1c2c0*/  STG.E.U16 desc[UR60][R10.64], R143 ;  /* 0x0000008f0a007986 */ /* 0x000be2000c10153c */
[----:B-1----:R-:W-:Y:S01]  /*1c2d0*/  IMAD R9, R16, 0xd9, RZ ;  /* 0x000000d910097824 */ /* 0x002fe200078e02ff */
[----:B------:R-:W-:-:S04]  /*1c2e0*/  IADD3 R16, P6, R29, R6, RZ ;  /* 0x000000061d107210 */ /* 0x000fc80007fde0ff */
[----:B------:R-:W1:Y:S01]  /*1c2f0*/  LDC R27, c[0x0][0x278] ;  /* 0x00009e00ff1b7b82 */ /* 0x000e620000000800 */
[----:B------:R-:W-:Y:S01]  /*1c300*/  IMAD R5, R25, 0xd7, RZ ;  /* 0x000000d719057824 */ /* 0x000fe200078e02ff */
[----:B-----5:R-:W-:Y:S01]  /*1c310*/  IADD3 R14, P5, R13, R6, RZ ;  /* 0x000000060d0e7210 */ /* 0x020fe20007fbe0ff */
[----:B------:R-:W-:-:S05]  /*1c320*/  IMAD R11, R30, 0x1b4, RZ ;  /* 0x000001b41e0b7824 */ /* 0x000fca00078e02ff */
[----:B------:R-:W5:Y:S01]  /*1c330*/  LDC R28, c[0x0][0x278] ;  /* 0x00009e00ff1c7b82 */ /* 0x000f620000000800 */
[----:B------:R-:W-:Y:S02]  /*1c340*/  LEA.HI.X.SX32 R13, R5, R7, 0x1, P3 ;  /* 0x00000007050d7211 */ /* 0x000fe400018f0eff */
[----:B------:R-:W-:-:S05]  /*1c350*/  PRMT R5, R143, 0x7632, R5 ;  /* 0x000076328f057816 */ /* 0x000fca0000000005 */
[----:B------:R-:W5:Y:S01]  /*1c360*/  LDC R29, c[0x0][0x278] ;  /* 0x00009e00ff1d7b82 */ /* 0x000f620000000800 */
[----:B------:R-:W-:-:S07]  /*1c370*/  LEA.HI.X.SX32 R15, R239, R7, 0x1, P5 ;  /* 0x00000007ef0f7211 */ /* 0x000fce00028f0eff */
[----:B------:R-:W5:Y:S01]  /*1c380*/  LDC R30, c[0x0][0x278] ;  /* 0x00009e00ff1e7b82 */ /* 0x000f620000000800 */
[----:B------:R-:W-:-:S07]  /*1c390*/  IADD3 R10, P5, R11, R6, RZ ;  /* 0x000000060b0a7210 */ /* 0x000fce0007fbe0ff */
[----:B------:R-:W5:Y:S01]  /*1c3a0*/  LDC R25, c[0x0][0x278] ;  /* 0x00009e00ff197b82 */ /* 0x000f620000000800 */
[----:B------:R-:W-:Y:S01]  /*1c3b0*/  LEA.HI.X.SX32 R17, R9, R7, 0x1, P6 ;  /* 0x0000000709117211 */ /* 0x000fe200030f0eff */
[----:B------:R-:W-:Y:S01]  /*1c3c0*/  IMAD R31, R31, 0x1b6, RZ ;  /* 0x000001b61f1f7824 */ /* 0x000fe200078e02ff */
[----:B------:R-:W-:-:S05]  /*1c3d0*/  PRMT R9, R20, 0x7632, R9 ;  /* 0x0000763214097816 */ /* 0x000fca0000000009 */
[----:B------:R-:W5:Y:S01]  /*1c3e0*/  LDC R26, c[0x0][0x278] ;  /* 0x00009e00ff1a7b82 */ /* 0x000f620000000800 */
[----:B------:R0:W-:Y:S01]  /*1c3f0*/  STG.E.U16 desc[UR60][R12.64], R5 ;  /* 0x000000050c007986 */ /* 0x0001e2000c10153c */
[----:B------:R-:W-:Y:S01]  /*1c400*/  LEA.HI.X.SX32 R11, R243, R7, 0x1, P5 ;  /* 0x00000007f30b7211 */ /* 0x000fe200028f0eff */
[----:B----4-:R-:W-:Y:S02]  /*1c410*/  IMAD R45, R45, 0x1ba, RZ ;  /* 0x000001ba2d2d7824 */ /* 0x010fe400078e02ff */
[----:B------:R4:W-:Y:S04]  /*1c420*/  STG.E.U16 desc[UR60][R14.64], R20 ;  /* 0x000000140e007986 */ /* 0x0009e8000c10153c */
[----:B------:R2:W-:Y:S01]  /*1c430*/  STG.E.U16 desc[UR60][R16.64], R9 ;  /* 0x0000000910007986 */ /* 0x0005e2000c10153c */
[----:B0-----:R-:W-:Y:S01]  /*1c440*/  IMAD R5, R18, 0xdb, RZ ;  /* 0x000000db12057824 */ /* 0x001fe200078e02ff */
[-C--:B------:R-:W-:Y:S01]  /*1c450*/  IADD3 R12, P3, R31, R6.reuse, RZ ;  /* 0x000000061f0c7210 */ /* 0x080fe20007f7e0ff */
[----:B----4-:R-:W0:Y:S01]  /*1c460*/  LDC R20, c[0x0][0x278] ;  /* 0x00009e00ff147b82 */ /* 0x010e220000000800 */
[----:B---3--:R-:W-:Y:S01]  /*1c470*/  IMAD R15, R44, 0x1b8, RZ ;  /* 0x000001b82c0f7824 */ /* 0x008fe200078e02ff */
[----:B------:R3:W-:Y:S01]  /*1c480*/  STG.E.U16 desc[UR60][R10.64], R21 ;  /* 0x000000150a007986 */ /* 0x0007e2000c10153c */
[----:B--2---:R-:W-:Y:S01]  /*1c490*/  IMAD R9, R19, 0xdd, RZ ;  /* 0x000000dd13097824 */ /* 0x004fe200078e02ff */
[-C--:B------:R-:W-:Y:S01]  /*1c4a0*/  IADD3 R16, P6, R45, R6.reuse, RZ ;  /* 0x000000062d107210 */ /* 0x080fe20007fde0ff */
[----:B-1----:R-:W-:Y:S01]  /*1c4b0*/  IMAD R27, R27, 0x1bc, RZ ;  /* 0x000001bc1b1b7824 */ /* 0x002fe200078e02ff */
[----:B------:R-:W-:-:S02]  /*1c4c0*/  IADD3 R14, P5, R15, R6, RZ ;  /* 0x000000060f0e7210 */ /* 0x000fc40007fbe0ff */
[----:B------:R-:W1:Y:S01]  /*1c4d0*/  LDC R19, c[0x0][0x278] ;  /* 0x00009e00ff137b82 */ /* 0x000e620000000800 */
[----:B------:R-:W-:Y:S02]  /*1c4e0*/  LEA.HI.X.SX32 R13, R5, R7, 0x1, P3 ;  /* 0x00000007050d7211 */ /* 0x000fe400018f0eff */
[----:B---3--:R-:W-:-:S05]  /*1c4f0*/  PRMT R11, R21, 0x7632, R11 ;  /* 0x00007632150b7816 */ /* 0x008fca000000000b */
[----:B------:R-:W2:Y:S01]  /*1c500*/  LDC R21, c[0x0][0x278] ;  /* 0x00009e00ff157b82 */ /* 0x000ea20000000800 */
[-C--:B------:R-:W-:Y:S01]  /*1c510*/  LEA.HI.X.SX32 R17, R9, R7.reuse, 0x1, P6 ;  /* 0x0000000709117211 */ /* 0x080fe200030f0eff */
[----:B-----5:R-:W-:Y:S01]  /*1c520*/  IMAD R9, R28, 0x1be, RZ ;  /* 0x000001be1c097824 */ /* 0x020fe200078e02ff */
[-C--:B------:R-:W-:Y:S01]  /*1c530*/  LEA.HI.X.SX32 R15, R135, R7.reuse, 0x1, P5 ;  /* 0x00000007870f7211 */ /* 0x080fe200028f0eff */
[----:B------:R3:W-:Y:S01]  /*1c540*/  STG.E.U16 desc[UR60][R12.64], R11 ;  /* 0x0000000b0c007986 */ /* 0x0007e2000c10153c */
[----:B------:R-:W-:Y:S01]  /*1c550*/  PRMT R31, R22, 0x7632, R31 ;  /* 0x00007632161f7816 */ /* 0x000fe2000000001f */
[----:B------:R-:W-:Y:S01]  /*1c560*/  IMAD R29, R29, 0x1c0, RZ ;  /* 0x000001c01d1d7824 */ /* 0x000fe200078e02ff */
[-C--:B------:R-:W-:Y:S01]  /*1c570*/  IADD3 R10, P5, R27, R6.reuse, RZ ;  /* 0x000000061b0a7210 */ /* 0x080fe20007fbe0ff */
[----:B------:R-:W-:Y:S01]  /*1c580*/  IMAD R5, R25, 0xdf, RZ ;  /* 0x000000df19057824 */ /* 0x000fe200078e02ff */
[----:B------:R4:W-:Y:S01]  /*1c590*/  STG.E.U16 desc[UR60][R14.64], R22 ;  /* 0x000000160e007986 */ /* 0x0009e2000c10153c */
[----:B------:R-:W5:Y:S01]  /*1c5a0*/  LDC R18, c[0x0][0x278] ;  /* 0x00009e00ff127b82 */ /* 0x000f620000000800 */
[----:B---3--:R-:W-:Y:S01]  /*1c5b0*/  IMAD R13, R30, 0x1c2, RZ ;  /* 0x000001c21e0d7824 */ /* 0x008fe200078e02ff */
[-C--:B------:R-:W-:Y:S01]  /*1c5c0*/  IADD3 R12, P3, R9, R6.reuse, RZ ;  /* 0x00000006090c7210 */ /* 0x080fe20007f7e0ff */
[----:B------:R3:W-:Y:S01]  /*1c5d0*/  STG.E.U16 desc[UR60][R16.64], R31 ;  /* 0x0000001f10007986 */ /* 0x0007e2000c10153c */
[----:B------:R-:W-:Y:S01]  /*1c5e0*/  LEA.HI.X.SX32 R11, R241, R7, 0x1, P5 ;  /* 0x00000007f10b7211 */ /* 0x000fe200028f0eff */
[----:B------:R-:W-:Y:S01]  /*1c5f0*/  IMAD R9, R26, 0xe1, RZ ;  /* 0x000000e11a097824 */ /* 0x000fe200078e02ff */
[----:B----4-:R-:W-:-:S02]  /*1c600*/  IADD3 R14, P5, R29, R6, RZ ;  /* 0x000000061d0e7210 */ /* 0x010fc40007fbe0ff */
[----:B------:R-:W4:Y:S01]  /*1c610*/  LDC R22, c[0x0][0x278] ;  /* 0x00009e00ff167b82 */ /* 0x000f220000000800 */
[----:B------:R-:W-:Y:S02]  /*1c620*/  PRMT R26, R40, 0x7632, R26 ;  /* 0x00007632281a7816 */ /* 0x000fe4000000001a */
[----:B------:R-:W-:Y:S02]  /*1c630*/  LEA.HI.X.SX32 R15, R245, R7, 0x1, P5 ;  /* 0x00000007f50f7211 */ /* 0x000fe400028f0eff */
[----:B---3--:R-:W-:-:S03]  /*1c640*/  IADD3 R16, P6, R13, R6, RZ ;  /* 0x000000060d107210 */ /* 0x008fc60007fde0ff */
[----:B------:R-:W3:Y:S01]  /*1c650*/  LDC R25, c[0x0][0x278] ;  /* 0x00009e00ff197b82 */ /* 0x000ee20000000800 */
[-C--:B------:R-:W-:Y:S02]  /*1c660*/  LEA.HI.X.SX32 R13, R5, R7.reuse, 0x1, P3 ;  /* 0x00000007050d7211 */ /* 0x080fe400018f0eff */
[----:B------:R-:W-:Y:S02]  /*1c670*/  PRMT R5, R23, 0x7632, R5 ;  /* 0x0000763217057816 */ /* 0x000fe40000000005 */
[----:B------:R-:W-:Y:S01]  /*1c680*/  LEA.HI.X.SX32 R17, R9, R7, 0x1, P6 ;  /* 0x0000000709117211 */ /* 0x000fe200030f0eff */
[----:B------:R0:W-:Y:S02]  /*1c690*/  STG.E.U16 desc[UR60][R10.64], R23 ;  /* 0x000000170a007986 */ /* 0x0001e4000c10153c */
[----:B------:R-:W3:Y:S02]  /*1c6a0*/  LDC R9, c[0x0][0x278] ;  /* 0x00009e00ff097b82 */ /* 0x000ee40000000800 */
[----:B------:R-:W-:Y:S01]  /*1c6b0*/  STG.E.U16 desc[UR60][R12.64], R5 ;  /* 0x000000050c007986 */ /* 0x000fe2000c10153c */
[----:B--2---:R-:W-:-:S03]  /*1c6c0*/  IMAD R21, R21, 0x1c8, RZ ;  /* 0x000001c815157824 */ /* 0x004fc600078e02ff */
[----:B------:R2:W-:Y:S01]  /*1c6d0*/  STG.E.U16 desc[UR60][R14.64], R40 ;  /* 0x000000280e007986 */ /* 0x0005e2000c10153c */
[----:B-1----:R-:W-:Y:S01]  /*1c6e0*/  IMAD R19, R19, 0x1c4, RZ ;  /* 0x000001c413137824 */ /* 0x002fe200078e02ff */
[----:B------:R-:W-:Y:S01]  /*1c6f0*/  PRMT R27, R41, 0x7632, R27 ;  /* 0x00007632291b7816 */ /* 0x000fe2000000001b */
[----:B------:R-:W1:Y:S01]  /*1c700*/  LDC R28, c[0x0][0x278] ;  /* 0x00009e00ff1c7b82 */ /* 0x000e620000000800 */
[----:B0-----:R-:W-:Y:S01]  /*1c710*/  IMAD R11, R20, 0x1c6, RZ ;  /* 0x000001c6140b7824 */ /* 0x001fe200078e02ff */
[----:B------:R0:W-:Y:S06]  /*1c720*/  STG.E.U16 desc[UR60][R16.64], R26 ;  /* 0x0000001a10007986 */ /* 0x0001ec000c10153c */
[----:B------:R-:W1:Y:S08]  /*1c730*/  LDC R23, c[0x0][0x278] ;  /* 0x00009e00ff177b82 */ /* 0x000e700000000800 */
[----:B------:R-:W1:Y:S01]  /*1c740*/  LDC R20, c[0x0][0x278] ;  /* 0x00009e00ff147b82 */ /* 0x000e620000000800 */
[----:B--2---:R-:W-:-:S07]  /*1c750*/  IADD3 R14, P6, R21, R6, RZ ;  /* 0x00000006150e7210 */ /* 0x004fce0007fde0ff */
[----:B0-----:R-:W0:Y:S01]  /*1c760*/  LDC R16, c[0x0][0x278] ;  /* 0x00009e00ff107b82 */ /* 0x001e220000000800 */
[-C--:B------:R-:W-:Y:S01]  /*1c770*/  IADD3 R10, P3, R19, R6.reuse, RZ ;  /* 0x00000006130a7210 */ /* 0x080fe20007f7e0ff */
[----:B-----5:R-:W-:Y:S01]  /*1c780*/  IMAD R5, R18, 0xe3, RZ ;  /* 0x000000e312057824 */ /* 0x020fe200078e02ff */
[----:B------:R-:W-:-:S05]  /*1c790*/  IADD3 R12, P5, R11, R6, RZ ;  /* 0x000000060b0c7210 */ /* 0x000fca0007fbe0ff */
[----:B------:R-:W2:Y:S01]  /*1c7a0*/  LDC R21, c[0x0][0x278] ;  /* 0x00009e00ff157b82 */ /* 0x000ea20000000800 */
[-C--:B------:R-:W-:Y:S01]  /*1c7b0*/  LEA.HI.X.SX32 R11, R249, R7.reuse, 0x1, P3 ;  /* 0x00000007f90b7211 */ /* 0x080fe200018f0eff */
[----:B----4-:R-:W-:Y:S01]  /*1c7c0*/  IMAD R17, R22, 0x1ca, RZ ;  /* 0x000001ca16117824 */ /* 0x010fe200078e02ff */
[-C--:B------:R-:W-:Y:S01]  /*1c7d0*/  LEA.HI.X.SX32 R13, R5, R7.reuse, 0x1, P5 ;  /* 0x00000007050d7211 */ /* 0x080fe200028f0eff */
[----:B---3--:R-:W-:Y:S01]  /*1c7e0*/  IMAD R5, R9, 0xe5, RZ ;  /* 0x000000e509057824 */ /* 0x008fe200078e02ff */
[----:B------:R-:W-:Y:S01]  /*1c7f0*/  LEA.HI.X.SX32 R15, R247, R7, 0x1, P6 ;  /* 0x00000007f70f7211 */ /* 0x000fe200030f0eff */
[----:B------:R3:W-:Y:S02]  /*1c800*/  STG.E.U16 desc[UR60][R10.64], R41 ;  /* 0x000000290a007986 */ /* 0x0007e4000c10153c */
[----:B------:R-:W4:Y:S01]  /*1c810*/  LDC R22, c[0x0][0x278] ;  /* 0x00009e00ff167b82 */ /* 0x000f220000000800 */
[----:B------:R-:W-:Y:S01]  /*1c820*/  IMAD R25, R25, 0x1cc, RZ ;  /* 0x000001cc19197824 */ /* 0x000fe200078e02ff */
[----:B------:R5:W-:Y:S01]  /*1c830*/  STG.E.U16 desc[UR60][R12.64], R27 ;  /* 0x0000001b0c007986 */ /* 0x000be2000c10153c */
[----:B-1----:R-:W-:-:S03]  /*1c840*/  IMAD R23, R23, 0x1ce, RZ ;  /* 0x000001ce17177824 */ /* 0x002fc600078e02ff */
[----:B------:R1:W-:Y:S02]  /*1c850*/  STG.E.U16 desc[UR60][R14.64], R42 ;  /* 0x0000002a0e007986 */ /* 0x0003e4000c10153c */
[----:B------:R-:W4:Y:S01]  /*1c860*/  LDC R19, c[0x0][0x278] ;  /* 0x00009e00ff137b82 */ /* 0x000f220000000800 */
[----:B---3--:R-:W-:Y:S01]  /*1c870*/  IADD3 R10, P5, R17, R6, RZ ;  /* 0x00000006110a7210 */ /* 0x008fe20007fbe0ff */
[----:B------:R-:W-:-:S03]  /*1c880*/  IMAD R17, R20, 0x1d0, RZ ;  /* 0x000001d014117824 */ /* 0x000fc600078e02ff */
[----:B------:R-:W-:Y:S01]  /*1c890*/  LEA.HI.X.SX32 R11, R5, R7, 0x1, P5 ;  /* 0x00000007050b7211 */ /* 0x000fe200028f0eff */
[----:B0-----:R-:W-:Y:S02]  /*1c8a0*/  IMAD R5, R16, 0xe7, RZ ;  /* 0x000000e710057824 */ /* 0x001fe400078e02ff */
[----:B------:R-:W0:Y:S01]  /*1c8b0*/  LDC R18, c[0x0][0x278] ;  /* 0x00009e00ff127b82 */ /* 0x000e220000000800 */
[-C--:B-----5:R-:W-:Y:S02]  /*1c8c0*/  IADD3 R12, P3, R25, R6.reuse, RZ ;  /* 0x00000006190c7210 */ /* 0x0a0fe40007f7e0ff */
[----:B-1----:R-:W-:Y:S02]  /*1c8d0*/  PRMT R15, R42, 0x7632, R15 ;  /* 0x000076322a0f7816 */ /* 0x002fe4000000000f */
[----:B------:R-:W-:-:S03]  /*1c8e0*/  IADD3 R14, P5, R23, R6, RZ ;  /* 0x00000006170e7210 */ /* 0x000fc60007fbe0ff */
[----:B------:R-:W1:Y:S01]  /*1c8f0*/  LDC R26, c[0x0][0x278] ;  /* 0x00009e00ff1a7b82 */ /* 0x000e620000000800 */
[----:B------:R-:W-:Y:S01]  /*1c900*/  IADD3 R16, P6, R17, R6, RZ ;  /* 0x0000000611107210 */ /* 0x000fe20007fde0ff */
[----:B------:R3:W-:Y:S01]  /*1c910*/  STG.E.U16 desc[UR60][R10.64], R15 ;  /* 0x0000000f0a007986 */ /* 0x0007e2000c10153c */
[----:B------:R-:W-:Y:S02]  /*1c920*/  LEA.HI.X.SX32 R13, R115, R7, 0x1, P3 ;  /* 0x00000007730d7211 */ /* 0x000fe400018f0eff */
[----:B------:R-:W-:-:S03]  /*1c930*/  PRMT R9, R43, 0x7632, R9 ;  /* 0x000076322b097816 */ /* 0x000fc60000000009 */
[----:B------:R-:W5:Y:S01]  /*1c940*/  LDC R23, c[0x0][0x278] ;  /* 0x00009e00ff177b82 */ /* 0x000f620000000800 */
[-C--:B------:R-:W-:Y:S01]  /*1c950*/  LEA.HI.X.SX32 R17, R251, R7.reuse, 0x1, P6 ;  /* 0x00000007fb117211 */ /* 0x080fe200030f0eff */
[----:B------:R-:W-:Y:S01]  /*1c960*/  STG.E.U16 desc[UR60][R12.64], R43 ;  /* 0x0000002b0c007986 */ /* 0x000fe2000c10153c */
[----:B---3--:R-:W-:Y:S01]  /*1c970*/  LEA.HI.X.SX32 R15, R5, R7, 0x1, P5 ;  /* 0x00000007050f7211 */ /* 0x008fe200028f0eff */
[----:B--2---:R-:W-:-:S04]  /*1c980*/  IMAD R11, R21, 0x1d2, RZ ;  /* 0x000001d2150b7824 */ /* 0x004fc800078e02ff */
[----:B------:R-:W2:Y:S01]  /*1c990*/  LDC R25, c[0x0][0x278] ;  /* 0x00009e00ff197b82 */ /* 0x000ea20000000800 */
[----:B------:R-:W-:Y:S07]  /*1c9a0*/  STG.E.U16 desc[UR60][R14.64], R9 ;  /* 0x000000090e007986 */ /* 0x000fee000c10153c */
[----:B------:R-:W3:Y:S01]  /*1c9b0*/  LDC R21, c[0x0][0x278] ;  /* 0x00009e00ff157b82 */ /* 0x000ee20000000800 */
[----:B------:R0:W-:Y:S01]  /*1c9c0*/  STG.E.U16 desc[UR60][R16.64], R32 ;  /* 0x0000002010007986 */ /* 0x0001e2000c10153c */
[----:B----4-:R-:W-:-:S06]  /*1c9d0*/  IMAD R31, R22, 0x1d6, RZ ;  /* 0x000001d6161f7824 */ /* 0x010fcc00078e02ff */
[----:B------:R-:W4:Y:S08]  /*1c9e0*/  LDC R20, c[0x0][0x278] ;  /* 0x00009e00ff147b82 */ /* 0x000f300000000800 */
[----:B0-----:R-:W0:Y:S01]  /*1c9f0*/  LDC R16, c[0x0][0x278] ;  /* 0x00009e00ff107b82 */ /* 0x001e220000000800 */
[----:B------:R-:W-:Y:S01]  /*1ca00*/  IMAD R9, R19, 0xeb, RZ ;  /* 0x000000eb13097824 */ /* 0x000fe200078e02ff */
[----:B------:R-:W-:-:S06]  /*1ca10*/  IADD3 R14, P6, R31, R6, RZ ;  /* 0x000000061f0e7210 */ /* 0x000fcc0007fde0ff */
[----:B------:R-:W4:Y:S01]  /*1ca20*/  LDC R27, c[0x0][0x278] ;  /* 0x00009e00ff1b7b82 */ /* 0x000f220000000800 */
[----:B------:R-:W-:Y:S01]  /*1ca30*/  IMAD R5, R18, 0xe9, RZ ;  /* 0x000000e912057824 */ /* 0x000fe200078e02ff */
[----:B------:R-:W-:Y:S01]  /*1ca40*/  IADD3 R10, P3, R11, R6, RZ ;  /* 0x000000060b0a7210 */ /* 0x000fe20007f7e0ff */
[----:B-1----:R-:W-:-:S05]  /*1ca50*/  IMAD R29, R26, 0x1d4, RZ ;  /* 0x000001d41a1d7824 */ /* 0x002fca00078e02ff */
[----:B------:R-:W1:Y:S01]  /*1ca60*/  LDC R22, c[0x0][0x278] ;  /* 0x00009e00ff167b82 */ /* 0x000e620000000800 */
[-C--:B------:R-:W-:Y:S01]  /*1ca70*/  LEA.HI.X.SX32 R15, R9, R7.reuse, 0x1, P6 ;  /* 0x00000007090f7211 */ /* 0x080fe200030f0eff */
[----:B-----5:R-:W-:Y:S01]  /*1ca80*/  IMAD R9, R23, 0x1d8, RZ ;  /* 0x000001d817097824 */ /* 0x020fe200078e02ff */
[----:B------:R-:W-:-:S05]  /*1ca90*/  LEA.HI.X.SX32 R11, R5, R7, 0x1, P3 ;  /* 0x00000007050b7211 */ /* 0x000fca00018f0eff */
[----:B------:R-:W5:Y:S01]  /*1caa0*/  LDC R26, c[0x0][0x278] ;  /* 0x00009e00ff1a7b82 */ /* 0x000f620000000800 */
[----:B------:R-:W-:Y:S02]  /*1cab0*/  PRMT R5, R32, 0x7632, R5 ;  /* 0x0000763220057816 */ /* 0x000fe40000000005 */
[----:B------:R-:W-:-:S05]  /*1cac0*/  IADD3 R12, P5, R29, R6, RZ ;  /* 0x000000061d0c7210 */ /* 0x000fca0007fbe0ff */
[----:B------:R-:W5:Y:S01]  /*1cad0*/  LDC R23, c[0x0][0x278] ;  /* 0x00009e00ff177b82 */ /* 0x000f620000000800 */
[----:B---3--:R-:W-:Y:S01]  /*1cae0*/  IMAD R21, R21, 0x1de, RZ ;  /* 0x000001de15157824 */ /* 0x008fe200078e02ff */
[----:B------:R-:W-:Y:S01]  /*1caf0*/  LEA.HI.X.SX32 R13, R117, R7, 0x1, P5 ;  /* 0x00000007750d7211 */ /* 0x000fe200028f0eff */
[----:B------:R3:W-:Y:S05]  /*1cb00*/  STG.E.U16 desc[UR60][R10.64], R5 ;  /* 0x000000050a007986 */ /* 0x0007ea000c10153c */
[----:B------:R-:W5:Y:S01]  /*1cb10*/  LDC R18, c[0x0][0x278] ;  /* 0x00009e00ff127b82 */ /* 0x000f620000000800 */
[----:B--2---:R-:W-:Y:S01]  /*1cb20*/  IMAD R25, R25, 0x1da, RZ ;  /* 0x000001da19197824 */ /* 0x004fe200078e02ff */
[----:B------:R-:W-:-:S06]  /*1cb30*/  PRMT R17, R33, 0x7632, R17 ;  /* 0x0000763221117816 */ /* 0x000fcc0000000011 */
[----:B------:R-:W2:Y:S01]  /*1cb40*/  LDC R19, c[0x0][0x278] ;  /* 0x00009e00ff137b82 */ /* 0x000ea20000000800 */
[-C--:B---3--:R-:W-:Y:S01]  /*1cb50*/  IADD3 R10, P5, R9, R6.reuse, RZ ;  /* 0x00000006090a7210 */ /* 0x088fe20007fbe0ff */
[----:B0-----:R-:W-:Y:S01]  /*1cb60*/  IMAD R9, R16, 0xef, RZ ;  /* 0x000000ef10097824 */ /* 0x001fe200078e02ff */
[----:B------:R-:W-:Y:S01]  /*1cb70*/  IADD3 R16, P6, R21, R6, RZ ;  /* 0x0000000615107210 */ /* 0x000fe20007fde0ff */
[----:B------:R0:W-:Y:S01]  /*1cb80*/  STG.E.U16 desc[UR60][R12.64], R33 ;  /* 0x000000210c007986 */ /* 0x0001e2000c10153c */
[----:B----4-:R-:W-:-:S03]  /*1cb90*/  IMAD R5, R20, 0xed, RZ ;  /* 0x000000ed14057824 */ /* 0x010fc600078e02ff */
[----:B------:R-:W3:Y:S01]  /*1cba0*/  LDC R21, c[0x0][0x278] ;  /* 0x00009e00ff157b82 */ /* 0x000ee20000000800 */
[----:B------:R-:W-:Y:S01]  /*1cbb0*/  IMAD R27, R27, 0x1dc, RZ ;  /* 0x000001dc1b1b7824 */ /* 0x000fe200078e02ff */
[----:B------:R4:W-:Y:S01]  /*1cbc0*/  STG.E.U16 desc[UR60][R14.64], R17 ;  /* 0x000000110e007986 */ /* 0x0009e2000c10153c */
[----:B------:R-:W-:Y:S02]  /*1cbd0*/  LEA.HI.X.SX32 R11, R119, R7, 0x1, P5 ;  /* 0x00000007770b7211 */ /* 0x000fe400028f0eff */
[----:B0-----:R-:W-:-:S03]  /*1cbe0*/  IADD3 R12, P3, R25, R6, RZ ;  /* 0x00000006190c7210 */ /* 0x001fc60007f7e0ff */
[----:B------:R-:W0:Y:S01]  /*1cbf0*/  LDC R20, c[0x0][0x278] ;  /* 0x00009e00ff147b82 */ /* 0x000e220000000800 */
[----:B------:R-:W-:Y:S02]  /*1cc00*/  PRMT R25, R34, 0x7632, R25 ;  /* 0x0000763222197816 */ /* 0x000fe40000000019 */
[-C--:B------:R-:W-:Y:S02]  /*1cc10*/  LEA.HI.X.SX32 R13, R5, R7.reuse, 0x1, P3 ;  /* 0x00000007050d7211 */ /* 0x080fe400018f0eff */
[----:B----4-:R-:W-:Y:S01]  /*1cc20*/  LEA.HI.X.SX32 R17, R9, R7, 0x1, P6 ;  /* 0x0000000709117211 */ /* 0x010fe200030f0eff */
[----:B-1----:R-:W-:Y:S01]  /*1cc30*/  IMAD R9, R22, 0x1e0, RZ ;  /* 0x000001e016097824 */ /* 0x002fe200078e02ff */
[----:B------:R-:W-:Y:S01]  /*1cc40*/  IADD3 R14, P5, R27, R6, RZ ;  /* 0x000000061b0e7210 */ /* 0x000fe20007fbe0ff */
[----:B------:R-:W1:Y:S01]  /*1cc50*/  LDC R22, c[0x0][0x278] ;  /* 0x00009e00ff167b82 */ /* 0x000e620000000800 */
[----:B------:R4:W-:Y:S01]  /*1cc60*/  STG.E.U16 desc[UR60][R10.64], R34 ;  /* 0x000000220a007986 */ /* 0x0009e2000c10153c */
[----:B------:R-:W-:-:S02]  /*1cc70*/  PRMT R27, R35, 0x7632, R27 ;  /* 0x00007632231b7816 */ /* 0x000fc4000000001b */
[-C--:B------:R-:W-:Y:S01]  /*1cc80*/  LEA.HI.X.SX32 R15, R112, R7.reuse, 0x1, P5 ;  /* 0x00000007700f7211 */ /* 0x080fe200028f0eff */
[----:B------:R4:W-:Y:S01]  /*1cc90*/  STG.E.U16 desc[UR60][R12.64], R25 ;  /* 0x000000190c007986 */ /* 0x0009e2000c10153c */
[----:B-----5:R-:W-:Y:S02]  /*1cca0*/  IMAD R23, R23, 0x1e6, RZ ;  /* 0x000001e617177824 */ /* 0x020fe400078e02ff */
[----:B------:R-:W-:Y:S01]  /*1ccb0*/  IMAD R5, R18, 0xf1, RZ ;  /* 0x000000f112057824 */ /* 0x000fe200078e02ff */
[----:B------:R-:W5:Y:S01]  /*1ccc0*/  LDC R29, c[0x0][0x278] ;  /* 0x00009e00ff1d7b82 */ /* 0x000f620000000800 */
[----:B----4-:R-:W-:Y:S01]  /*1ccd0*/  IMAD R11, R26, 0x1e2, RZ ;  /* 0x000001e21a0b7824 */ /* 0x010fe200078e02ff */
[-C--:B------:R-:W-:Y:S01]  /*1cce0*/  IADD3 R10, P5, R9, R6.reuse, RZ ;  /* 0x00000006090a7210 */ /* 0x080fe20007fbe0ff */
[----:B------:R-:W-:Y:S01]  /*1ccf0*/  IMAD R13, R28, 0x1e4, RZ ;  /* 0x000001e41c0d7824 */ /* 0x000fe200078e02ff */
[----:B------:R4:W-:Y:S02]  /*1cd00*/  STG.E.U16 desc[UR60][R14.64], R35 ;  /* 0x000000230e007986 */ /* 0x0009e4000c10153c */
[----:B------:R-:W-:Y:S01]  /*1cd10*/  IADD3 R12, P3, R11, R6, RZ ;  /* 0x000000060b0c7210 */ /* 0x000fe20007f7e0ff */
[----:B--2---:R-:W-:Y:S01]  /*1cd20*/  IMAD R9, R19, 0xf3, RZ ;  /* 0x000000f313097824 */ /* 0x004fe200078e02ff */
[----:B------:R-:W-:Y:S01]  /*1cd30*/  LEA.HI.X.SX32 R11, R114, R7, 0x1, P5 ;  /* 0x00000007720b7211 */ /* 0x000fe200028f0eff */
[----:B------:R2:W-:Y:S01]  /*1cd40*/  STG.E.U16 desc[UR60][R16.64], R27 ;  /* 0x0000001b10007986 */ /* 0x0005e2000c10153c */
[----:B------:R-:W5:Y:S01]  /*1cd50*/  LDC R28, c[0x0][0x278] ;  /* 0x00009e00ff1c7b82 */ /* 0x000f620000000800 */
[----:B------:R-:W-:-:S02]  /*1cd60*/  PRMT R18, R37, 0x7632, R18 ;  /* 0x0000763225127816 */ /* 0x000fc40000000012 */
[-C--:B----4-:R-:W-:Y:S01]  /*1cd70*/  IADD3 R14, P5, R13, R6.reuse, RZ ;  /* 0x000000060d0e7210 */ /* 0x090fe20007fbe0ff */
[----:B-1----:R-:W-:Y:S01]  /*1cd80*/  IMAD R19, R22, 0x1ea, RZ ;  /* 0x000001ea16137824 */ /* 0x002fe200078e02ff */
[-C--:B------:R-:W-:Y:S01]  /*1cd90*/  LEA.HI.X.SX32 R13, R5, R7.reuse, 0x1, P3 ;  /* 0x00000007050d7211 */ /* 0x080fe200018f0eff */
[----:B------:R-:W1:Y:S01]  /*1cda0*/  LDS.128 R24, [R24] ;  /* 0x0000000018187984 */ /* 0x000e620000000c00 */
[----:B--2---:R-:W-:Y:S01]  /*1cdb0*/  IADD3 R16, P6, R23, R6, RZ ;  /* 0x0000000617107210 */ /* 0x004fe20007fde0ff */
[----:B------:R-:W2:Y:S01]  /*1cdc0*/  LDC R30, c[0x0][0x278] ;  /* 0x00009e00ff1e7b82 */ /* 0x000ea20000000800 */
[----:B------:R-:W-:Y:S01]  /*1cdd0*/  PRMT R5, R36, 0x7632, R5 ;  /* 0x0000763224057816 */ /* 0x000fe20000000005 */
[----:B------:R3:W-:Y:S01]  /*1cde0*/  STG.E.U16 desc[UR60][R10.64], R36 ;  /* 0x000000240a007986 */ /* 0x0007e2000c10153c */
[-C--:B------:R-:W-:Y:S02]  /*1cdf0*/  LEA.HI.X.SX32 R15, R116, R7.reuse, 0x1, P5 ;  /* 0x00000007740f7211 */ /* 0x080fe400028f0eff */
[----:B------:R-:W-:-:S03]  /*1ce00*/  LEA.HI.X.SX32 R17, R9, R7, 0x1, P6 ;  /* 0x0000000709117211 */ /* 0x000fc600030f0eff */
[----:B------:R-:W4:Y:S01]  /*1ce10*/  LDC R23, c[0x0][0x278] ;  /* 0x00009e00ff177b82 */ /* 0x000f220000000800 */
[----:B------:R0:W-:Y:S01]  /*1ce20*/  STG.E.U16 desc[UR60][R12.64], R5 ;  /* 0x000000050c007986 */ /* 0x0001e2000c10153c */
[----:B---3--:R-:W-:-:S06]  /*1ce30*/  IMAD R11, R21, 0x1e8, RZ ;  /* 0x000001e8150b7824 */ /* 0x008fcc00078e02ff */
[----:B------:R-:W3:Y:S01]  /*1ce40*/  LDC R9, c[0x0][0x278] ;  /* 0x00009e00ff097b82 */ /* 0x000ee20000000800 */
[----:B------:R-:W-:Y:S04]  /*1ce50*/  STG.E.U16 desc[UR60][R14.64], R37 ;  /* 0x000000250e007986 */ /* 0x000fe8000c10153c */
[----:B------:R1:W-:Y:S03]  /*1ce60*/  STG.E.U16 desc[UR60][R16.64], R18 ;  /* 0x0000001210007986 */ /* 0x0003e6000c10153c */
[----:B------:R-:W2:Y:S01]  /*1ce70*/  LDC R21, c[0x0][0x278] ;  /* 0x00009e00ff157b82 */ /* 0x000ea20000000800 */
[----:B0-----:R-:W-:Y:S01]  /*1ce80*/  IMAD R5, R20, 0xf5, RZ ;  /* 0x000000f514057824 */ /* 0x001fe200078e02ff */
[----:B------:R-:W-:Y:S01]  /*1ce90*/  IADD3 R10, P3, R11, R6, RZ ;  /* 0x000000060b0a7210 */ /* 0x000fe20007f7e0ff */
[----:B-----5:R-:W-:-:S05]  /*1cea0*/  IMAD R29, R29, 0x1ec, RZ ;  /* 0x000001ec1d1d7824 */ /* 0x020fca00078e02ff */
[----:B------:R-:W0:Y:S01]  /*1ceb0*/  LDC R22, c[0x0][0x278] ;  /* 0x00009e00ff167b82 */ /* 0x000e220000000800 */
[----:B------:R-:W-:-:S07]  /*1cec0*/  IADD3 R12, P5, R19, R6, RZ ;  /* 0x00000006130c7210 */ /* 0x000fce0007fbe0ff */
[----:B-1----:R-:W1:Y:S01]  /*1ced0*/  LDC R16, c[0x0][0x278] ;  /* 0x00009e00ff107b82 */ /* 0x002e620000000800 */
[-C--:B------:R-:W-:Y:S02]  /*1cee0*/  LEA.HI.X.SX32 R11, R113, R7.reuse, 0x1, P3 ;  /* 0x00000007710b7211 */ /* 0x080fe400018f0eff */
[----:B------:R-:W-:Y:S02]  /*1cef0*/  LEA.HI.X.SX32 R13, R5, R7, 0x1, P5 ;  /* 0x00000007050d7211 */ /* 0x000fe400028f0eff */
[----:B------:R-:W-:Y:S01]  /*1cf00*/  PRMT R5, R38, 0x7632, R5 ;  /* 0x0000763226057816 */ /* 0x000fe20000000005 */
[----:B----4-:R-:W-:Y:S01]  /*1cf10*/  IMAD R17, R23, 0x1ee, RZ ;  /* 0x000001ee17117824 */ /* 0x010fe200078e02ff */
[----:B------:R4:W-:Y:S01]  /*1cf20*/  STG.E.U16 desc[UR60][R10.64], R38 ;  /* 0x000000260a007986 */ /* 0x0009e2000c10153c */
[----:B------:R-:W5:Y:S03]  /*1cf30*/  LDC R20, c[0x0][0x278] ;  /* 0x00009e00ff147b82 */ /* 0x000f660000000800 */
[----:B------:R3:W-:Y:S01]  /*1cf40*/  STG.E.U16 desc[UR60][R12.64], R5 ;  /* 0x000000050c007986 */ /* 0x0007e2000c10153c */
[----:B------:R-:W-:Y:S01]  /*1cf50*/  IADD3 R14, P6, R29, R6, RZ ;  /* 0x000000061d0e7210 */ /* 0x000fe20007fde0ff */
[----:B--2---:R-:W-:-:S03]  /*1cf60*/  IMAD R21, R21, 0x1f4, RZ ;  /* 0x000001f415157824 */ /* 0x004fc600078e02ff */
[----:B------:R-:W2:Y:S01]  /*1cf70*/  LDC R18, c[0x0][0x278] ;  /* 0x00009e00ff127b82 */ /* 0x000ea20000000800 */
[----:B----4-:R-:W-:Y:S01]  /*1cf80*/  IMAD R11, R28, 0x1f0, RZ ;  /* 0x000001f01c0b7824 */ /* 0x010fe200078e02ff */
[----:B------:R-:W-:Y:S01]  /*1cf90*/  IADD3 R10, P5, R17, R6, RZ ;  /* 0x00000006110a7210 */ /* 0x000fe20007fbe0ff */
[----:B---3--:R-:W-:-:S03]  /*1cfa0*/  IMAD R5, R9, 0xf7, RZ ;  /* 0x000000f709057824 */ /* 0x008fc600078e02ff */
[-C--:B------:R-:W-:Y:S02]  /*1cfb0*/  IADD3 R12, P3, R11, R6.reuse, RZ ;  /* 0x000000060b0c7210 */ /* 0x080fe40007f7e0ff */
[----:B------:R-:W3:Y:S01]  /*1cfc0*/  LDC R23, c[0x0][0x278] ;  /* 0x00009e00ff177b82 */ /* 0x000ee20000000800 */
[-C--:B------:R-:W-:Y:S02]  /*1cfd0*/  LEA.HI.X.SX32 R15, R118, R7.reuse, 0x1, P6 ;  /* 0x00000007760f7211 */ /* 0x080fe400030f0eff */
[----:B------:R-:W-:Y:S01]  /*1cfe0*/  LEA.HI.X.SX32 R11, R5, R7, 0x1, P5 ;  /* 0x00000007050b7211 */ /* 0x000fe200028f0eff */
[----:B-1----:R-:W-:Y:S01]  /*1cff0*/  IMAD R5, R16, 0xf9, RZ ;  /* 0x000000f910057824 */ /* 0x002fe200078e02ff */
[----:B------:R-:W-:-:S03]  /*1d000*/  IADD3 R16, P6, R21, R6, RZ ;  /* 0x0000000615107210 */ /* 0x000fc60007fde0ff */
[----:B------:R-:W1:Y:S08]  /*1d010*/  LDC R29, c[0x0][0x278] ;  /* 0x00009e00ff1d7b82 */ /* 0x000e700000000800 */
[----:B------:R-:W4:Y:S01]  /*1d020*/  LDC R21, c[0x0][0x278] ;  /* 0x00009e00ff157b82 */ /* 0x000f220000000800 */
[----:B------:R0:W-:Y:S07]  /*1d030*/  STG.E.U16 desc[UR60][R14.64], R39 ;  /* 0x000000270e007986 */ /* 0x0001ee000c10153c */
[----:B------:R-:W4:Y:S08]  /*1d040*/  LDC R19, c[0x0][0x278] ;  /* 0x00009e00ff137b82 */ /* 0x000f300000000800 */
[----:B------:R-:W4:Y:S01]  /*1d050*/  LDC R9, c[0x0][0x278] ;  /* 0x00009e00ff097b82 */ /* 0x000f220000000800 */
[----:B0-----:R-:W-:Y:S01]  /*1d060*/  IMAD R15, R30, 0x1f2, RZ ;  /* 0x000001f21e0f7824 */ /* 0x001fe200078e02ff */
[----:B------:R-:W-:Y:S01]  /*1d070*/  PRMT R32, R39, 0x7632, R32 ;  /* 0x0000763227207816 */ /* 0x000fe20000000020 */
[----:B-----5:R-:W-:-:S03]  /*1d080*/  IMAD R31, R20, 0x1f6, RZ ;  /* 0x000001f6141f7824 */ /* 0x020fc600078e02ff */
[-C--:B------:R-:W-:Y:S01]  /*1d090*/  IADD3 R14, P5, R15, R6.reuse, RZ ;  /* 0x000000060f0e7210 */ /* 0x080fe20007fbe0ff */
[----:B------:R0:W-:Y:S01]  /*1d0a0*/  STG.E.U16 desc[UR60][R10.64], R32 ;  /* 0x000000200a007986 */ /* 0x0001e2000c10153c */
[-C--:B------:R-:W-:Y:S02]  /*1d0b0*/  LEA.HI.X.SX32 R13, R124, R7.reuse, 0x1, P3 ;  /* 0x000000077c0d7211 */ /* 0x080fe400018f0eff */
[-C--:B------:R-:W-:Y:S01]  /*1d0c0*/  LEA.HI.X.SX32 R15, R5, R7.reuse, 0x1, P5 ;  /* 0x00000007050f7211 */ /* 0x080fe200028f0eff */
[----:B--2---:R-:W-:Y:S01]  /*1d0d0*/  IMAD R5, R18, 0xfb, RZ ;  /* 0x000000fb12057824 */ /* 0x004fe200078e02ff */
[----:B------:R-:W-:Y:S01]  /*1d0e0*/  PRMT R28, R24, 0x7632, R28 ;  /* 0x00007632181c7816 */ /* 0x000fe2000000001c */
[----:B---3--:R-:W-:Y:S01]  /*1d0f0*/  IMAD R23, R23, 0x1fa, RZ ;  /* 0x000001fa17177824 */ /* 0x008fe200078e02ff */
[----:B------:R-:W-:Y:S01]  /*1d100*/  LEA.HI.X.SX32 R17, R88, R7, 0x1, P6 ;  /* 0x0000000758117211 */ /* 0x000fe200030f0eff */
[----:B------:R2:W-:Y:S01]  /*1d110*/  STG.E.U16 desc[UR60][R12.64], R24 ;  /* 0x000000180c007986 */ /* 0x0005e2000c10153c */
[----:B0-----:R-:W-:Y:S01]  /*1d120*/  IMAD R11, R22, 0x1f8, RZ ;  /* 0x000001f8160b7824 */ /* 0x001fe200078e02ff */
[-C--:B------:R-:W-:Y:S01]  /*1d130*/  IADD3 R10, P5, R31, R6.reuse, RZ ;  /* 0x000000061f0a7210 */ /* 0x080fe20007fbe0ff */
[----:B-1----:R-:W-:Y:S01]  /*1d140*/  IMAD R29, R29, 0x1fc, RZ ;  /* 0x000001fc1d1d7824 */ /* 0x002fe200078e02ff */
[----:B------:R0:W-:Y:S01]  /*1d150*/  STG.E.U16 desc[UR60][R14.64], R28 ;  /* 0x0000001c0e007986 */ /* 0x0001e2000c10153c */
[----:B----4-:R-:W-:Y:S01]  /*1d160*/  IMAD R21, R21, 0x1fe, RZ ;  /* 0x000001fe15157824 */ /* 0x010fe200078e02ff */
[----:B--2---:R-:W-:-:S02]  /*1d170*/  IADD3 R12, P3, R11, R6, RZ ;  /* 0x000000060b0c7210 */ /* 0x004fc40007f7e0ff */
[-C--:B------:R-:W-:Y:S01]  /*1d180*/  LEA.HI.X.SX32 R11, R5, R7.reuse, 0x1, P5 ;  /* 0x00000007050b7211 */ /* 0x080fe200028f0eff */
[----:B------:R-:W-:Y:S01]  /*1d190*/  IMAD R5, R19, 0xfd, RZ ;  /* 0x000000fd13057824 */ /* 0x000fe200078e02ff */
[----:B------:R1:W-:Y:S01]  /*1d1a0*/  STG.E.U16 desc[UR60][R16.64], R25 ;  /* 0x0000001910007986 */ /* 0x0003e2000c10153c */
[----:B0-----:R-:W-:Y:S01]  /*1d1b0*/  PRMT R15, R25, 0x7632, R15 ;  /* 0x00007632190f7816 */ /* 0x001fe2000000000f */
[----:B------:R-:W-:Y:S01]  /*1d1c0*/  IMAD R9, R9, 0xff, RZ ;  /* 0x000000ff09097824 */ /* 0x000fe200078e02ff */
[-C--:B------:R-:W-:Y:S02]  /*1d1d0*/  IADD3 R14, P5, R23, R6.reuse, RZ ;  /* 0x00000006170e7210 */ /* 0x080fe40007fbe0ff */
[----:B------:R-:W-:Y:S01]  /*1d1e0*/  LEA.HI.X.SX32 R13, R89, R7, 0x1, P3 ;  /* 0x00000007590d7211 */ /* 0x000fe200018f0eff */
[----:B------:R0:W-:Y:S01]  /*1d1f0*/  STG.E.U16 desc[UR60][R10.64], R15 ;  /* 0x0000000f0a007986 */ /* 0x0001e2000c10153c */
[-C--:B-1----:R-:W-:Y:S02]  /*1d200*/  IADD3 R16, P6, R29, R6.reuse, RZ ;  /* 0x000000061d107210 */ /* 0x082fe40007fde0ff */
[----:B------:R-:W-:-:S02]  /*1d210*/  IADD3 R6, P3, R21, R6, RZ ;  /* 0x0000000615067210 */ /* 0x000fc40007f7e0ff */
[-C--:B------:R-:W-:Y:S02]  /*1d220*/  LEA.HI.X.SX32 R17, R126, R7.reuse, 0x1, P6 ;  /* 0x000000077e117211 */ /* 0x080fe400030f0eff */
[----:B------:R-:W-:Y:S02]  /*1d230*/  PRMT R18, R27, 0x7632, R18 ;  /* 0x000076321b127816 */ /* 0x000fe40000000012 */
[-C--:B0-----:R-:W-:Y:S02]  /*1d240*/  LEA.HI.X.SX32 R15, R5, R7.reuse, 0x1, P5 ;  /* 0x00000007050f7211 */ /* 0x081fe400028f0eff */
[----:B------:R-:W-:Y:S02]  /*1d250*/  PRMT R11, R26, 0x7632, R11 ;  /* 0x000076321a0b7816 */ /* 0x000fe4000000000b */
[----:B------:R-:W-:Y:S01]  /*1d260*/  LEA.HI.X.SX32 R7, R9, R7, 0x1, P3 ;  /* 0x0000000709077211 */ /* 0x000fe200018f0eff */
[----:B------:R0:W-:Y:S04]  /*1d270*/  STG.E.U16 desc[UR60][R12.64], R26 ;  /* 0x0000001a0c007986 */ /* 0x0001e8000c10153c */
[----:B------:R1:W-:Y:S04]  /*1d280*/  STG.E.U16 desc[UR60][R14.64], R11 ;  /* 0x0000000b0e007986 */ /* 0x0003e8000c10153c */
[----:B------:R-:W-:Y:S04]  /*1d290*/  STG.E.U16 desc[UR60][R16.64], R27 ;  /* 0x0000001b10007986 */ /* 0x000fe8000c10153c */
[----:B------:R-:W-:Y:S01]  /*1d2a0*/  STG.E.U16 desc[UR60][R6.64], R18 ;  /* 0x0000001206007986 */ /* 0x000fe2000c10153c */
[----:B------:R-:W-:-:S02]  /*1d2b0*/  FSEL R225, R225, -INF , P0 ;  /* 0xff800000e1e17808 */ /* 0x000fc40000000000 */
[----:B------:R-:W-:Y:S02]  /*1d2c0*/  FSEL R10, R223, -INF , P2 ;  /* 0xff800000df0a7808 */ /* 0x000fe40001000000 */
[----:B------:R-:W-:Y:S02]  /*1d2d0*/  FSEL R5, R218, -INF , P1 ;  /* 0xff800000da057808 */ /* 0x000fe40000800000 */
[----:B------:R-:W-:Y:S01]  /*1d2e0*/  FSEL R213, R213, -INF , P4 ;  /* 0xff800000d5d57808 */ /* 0x000fe20002000000 */
[----:B0-----:R-:W-:Y:S01]  /*1d2f0*/  FFMA R12, R225, 0.69314718246459960938, R4 ;  /* 0x3f317218e10c7823 */ /* 0x001fe20000000004 */
[----:B------:R-:W-:Y:S01]  /*1d300*/  FFMA R13, R10, 0.69314718246459960938, R3 ;  /* 0x3f3172180a0d7823 */ /* 0x000fe20000000003 */
[----:B------:R-:W-:Y:S01]  /*1d310*/  BAR.SYNC.DEFER_BLOCKING 0x0 ;  /* 0x0000000000007b1d */ /* 0x000fe20000010000 */
[----:B------:R-:W-:Y:S01]  /*1d320*/  FFMA R212, R5, 0.69314718246459960938, R2 ;  /* 0x3f31721805d47823 */ /* 0x000fe20000000002 */
[----:B------:R-:W-:-:S06]  /*1d330*/  FFMA R213, R213, 0.69314718246459960938, R0 ;  /* 0x3f317218d5d57823 */ /* 0x000fcc0000000000 */
[----:B------:R-:W0:Y:S08]  /*1d340*/  LDC R0, c[0x0][0x27c] ;  /* 0x00009f00ff007b82 */ /* 0x000e300000000800 */
[----:B-1----:R-:W1:Y:S01]  /*1d350*/  LDC.64 R10, c[0x0][0x230] ;  /* 0x00008c00ff0a7b82 */ /* 0x002e620000000a00 */
[----:B------:R-:W-:Y:S04]  /*1d360*/  STS.64 [R8], R12 ;  /* 0x0000000c08007388 */ /* 0x000fe80000000a00 */
[----:B------:R-:W-:Y:S03]  /*1d370*/  STS.64 [R8+0x100], R212 ;  /* 0x000100d408007388 */ /* 0x000fe60000000a00 */
[----:B------:R-:W-:Y:S01]  /*1d380*/  BAR.SYNC.DEFER_BLOCKING 0x0 ;  /* 0x0000000000007b1d */ /* 0x000fe20000010000 */
[----:B0-----:R-:W-:-:S05]  /*1d390*/  IMAD R0, R198, R0, RZ ;  /* 0x00000000c6007224 */ /* 0x001fca00078e02ff */
[----:B------:R-:W0:Y:S01]  /*1d3a0*/  LDS R203, [R203] ;  /* 0x00000000cbcb7984 */ /* 0x000e220000000800 */
[----:B------:R-:W-:Y:S02]  /*1d3b0*/  SHF.L.U32 R3, R0, 0x2, RZ ;  /* 0x0000000200037819 */ /* 0x000fe400000006ff */
[----:B------:R-:W-:Y:S01]  /*1d3c0*/  SHF.L.U32 R2, R190, 0x2, RZ ;  /* 0x00000002be027819 */ /* 0x000fe200000006ff */
[----:B------:R-:W-:-:S03]  /*1d3d0*/  IMAD.HI R0, R0, 0x4, RZ ;  /* 0x0000000400007827 */ /* 0x000fc600078e02ff */
[----:B-1----:R-:W-:Y:S01]  /*1d3e0*/  IADD3 R2, P0, P1, R2, R10, R3 ;  /* 0x0000000a02027210 */ /* 0x002fe2000791e003 */
[----:B------:R-:W-:-:S05]  /*1d3f0*/  IMAD.HI R4, R190, 0x4, RZ ;  /* 0x00000004be047827 */ /* 0x000fca00078e02ff */
[----:B------:R-:W-:-:S05]  /*1d400*/  IADD3.X R3, R4, R11, R0, P0, P1 ;  /* 0x0000000b04037210 */ /* 0x000fca00007e2400 */
[----:B0-----:R-:W-:Y:S01]  /*1d410*/  STG.E desc[UR60][R2.64], R203 ;  /* 0x000000cb02007986 */ /* 0x001fe2000c10193c */
[----:B------:R-:W-:Y:S05]  /*1d420*/  EXIT ;  /* 0x000000000000794d */ /* 0x000fea0003800000 */
.L_x_2:
[----:B------:R-:W-:-:S00]  /*1d430*/  BRA `(.L_x_2) ;  /* 0xfffffffc00fc7947 */ /* 0x000fc0000383ffff */
[----:B------:R-:W-:-:S00]  /*1d440*/  NOP ;  /* 0x0000000000007918 */ /* 0x000fc00000000000 */
        /* <DEDUP_REMOVED lines=11> */
.L_x_3:


//--------------------- .nv.global.init           --------------------------
	.section	.nv.global.init,"aw",@progbits
.nv.global.init:
	.type		_$_str,@object
	.size		_$_str,(.L_0 - _$_str)
_$_str:
        /*0000*/ 	.byte	0x5f, 0x5f, 0x43, 0x55, 0x44, 0x41, 0x5f, 0x46, 0x54, 0x5a, 0x00
.L_0:


//--------------------- .nv.shared.attn_fwd       --------------------------
	.section	.nv.shared.attn_fwd,"aw",@nobits
	.sectionflags	@""
	.align	16
	.zero		1024


//--------------------- .nv.shared.reserved.0     --------------------------
	.section	.nv.shared.reserved.0,"aw",@nobits
	.weak		__nv_reservedSMEM_offset_0_alias
	.size		__nv_reservedSMEM_offset_0_alias, 0, 0
	.other		__nv_reservedSMEM_offset_0_alias,@"STO_CUDA_RESERVED_SHARED STV_DEFAULT"
__nv_reservedSMEM_offset_0_alias:
	.zero		0


//--------------------- .nv.constant0.attn_fwd    --------------------------
	.section	.nv.constant0.attn_fwd,"a",@progbits
	.sectionflags	@""
	.align	4
.nv.constant0.attn_fwd:
	.zero		664


//--------------------- SYMBOLS --------------------------

	.type		.nv.reservedSmem.offset0,@object
	.size		.nv.reservedSmem.offset0,0x4
